//
// Generated by NVIDIA NVVM Compiler
//
// Compiler Build ID: CL-36424714
// Cuda compilation tools, release 13.0, V13.0.88
// Based on NVVM 20.0.0
//

.version 9.0
.target sm_100
.address_size 64

	// .globl	_Z6conv2DPfiiiiS_iiiS_iiiii
// _ZZ16reduce_array_sumPfllS_E17accumulate_result has been demoted
.extern .shared .align 16 .b8 arr_acc[];

.visible .entry _Z6conv2DPfiiiiS_iiiS_iiiii(
	.param .u64 .ptr .align 1 _Z6conv2DPfiiiiS_iiiS_iiiii_param_0,
	.param .u32 _Z6conv2DPfiiiiS_iiiS_iiiii_param_1,
	.param .u32 _Z6conv2DPfiiiiS_iiiS_iiiii_param_2,
	.param .u32 _Z6conv2DPfiiiiS_iiiS_iiiii_param_3,
	.param .u32 _Z6conv2DPfiiiiS_iiiS_iiiii_param_4,
	.param .u64 .ptr .align 1 _Z6conv2DPfiiiiS_iiiS_iiiii_param_5,
	.param .u32 _Z6conv2DPfiiiiS_iiiS_iiiii_param_6,
	.param .u32 _Z6conv2DPfiiiiS_iiiS_iiiii_param_7,
	.param .u32 _Z6conv2DPfiiiiS_iiiS_iiiii_param_8,
	.param .u64 .ptr .align 1 _Z6conv2DPfiiiiS_iiiS_iiiii_param_9,
	.param .u32 _Z6conv2DPfiiiiS_iiiS_iiiii_param_10,
	.param .u32 _Z6conv2DPfiiiiS_iiiS_iiiii_param_11,
	.param .u32 _Z6conv2DPfiiiiS_iiiS_iiiii_param_12,
	.param .u32 _Z6conv2DPfiiiiS_iiiS_iiiii_param_13,
	.param .u32 _Z6conv2DPfiiiiS_iiiS_iiiii_param_14
)
{
	.reg .pred 	%p<22>;
	.reg .b32 	%r<107>;
	.reg .b32 	%f<125>;
	.reg .b64 	%rd<90>;

	ld.param.u64 	%rd11, [_Z6conv2DPfiiiiS_iiiS_iiiii_param_0];
	ld.param.u32 	%r54, [_Z6conv2DPfiiiiS_iiiS_iiiii_param_1];
	ld.param.u32 	%r43, [_Z6conv2DPfiiiiS_iiiS_iiiii_param_2];
	ld.param.u32 	%r44, [_Z6conv2DPfiiiiS_iiiS_iiiii_param_3];
	ld.param.u32 	%r45, [_Z6conv2DPfiiiiS_iiiS_iiiii_param_4];
	ld.param.u64 	%rd12, [_Z6conv2DPfiiiiS_iiiS_iiiii_param_5];
	ld.param.u32 	%r46, [_Z6conv2DPfiiiiS_iiiS_iiiii_param_6];
	ld.param.u32 	%r47, [_Z6conv2DPfiiiiS_iiiS_iiiii_param_7];
	ld.param.u32 	%r48, [_Z6conv2DPfiiiiS_iiiS_iiiii_param_8];
	ld.param.u32 	%r49, [_Z6conv2DPfiiiiS_iiiS_iiiii_param_10];
	ld.param.u32 	%r50, [_Z6conv2DPfiiiiS_iiiS_iiiii_param_11];
	ld.param.u32 	%r52, [_Z6conv2DPfiiiiS_iiiS_iiiii_param_13];
	ld.param.u32 	%r53, [_Z6conv2DPfiiiiS_iiiS_iiiii_param_14];
	cvta.to.global.u64 	%rd1, %rd12;
	cvta.to.global.u64 	%rd2, %rd11;
	mul.lo.s32 	%r55, %r46, %r54;
	mul.lo.s32 	%r56, %r55, %r49;
	mul.lo.s32 	%r57, %r56, %r50;
	cvt.s64.s32 	%rd13, %r57;
	mov.u32 	%r58, %tid.x;
	mov.u32 	%r59, %ctaid.x;
	mov.u32 	%r60, %ntid.x;
	mad.lo.s32 	%r61, %r59, %r60, %r58;
	cvt.u64.u32 	%rd3, %r61;
	setp.ge.s64 	%p1, %rd3, %rd13;
	mov.f32 	%f117, 0f00000000;
	@%p1 bra 	$L__BB0_9;
	cvt.u32.u64 	%r62, %rd3;
	mul.lo.s32 	%r63, %r50, %r49;
	mul.lo.s32 	%r64, %r63, %r46;
	div.s32 	%r1, %r62, %r64;
	mul.lo.s32 	%r65, %r1, %r64;
	sub.s32 	%r66, %r62, %r65;
	div.s32 	%r2, %r66, %r63;
	mul.lo.s32 	%r67, %r2, %r63;
	sub.s32 	%r68, %r66, %r67;
	div.s32 	%r69, %r68, %r50;
	mul.lo.s32 	%r70, %r69, %r50;
	sub.s32 	%r3, %r68, %r70;
	mul.lo.s32 	%r4, %r44, %r43;
	shr.u32 	%r71, %r47, 31;
	add.s32 	%r72, %r47, %r71;
	shr.s32 	%r73, %r72, 1;
	mul.lo.s32 	%r5, %r48, %r47;
	add.s32 	%r74, %r53, %r73;
	sub.s32 	%r93, %r69, %r74;
	sub.s32 	%r75, %r73, %r53;
	add.s32 	%r7, %r75, %r69;
	setp.gt.s32 	%p2, %r93, %r7;
	@%p2 bra 	$L__BB0_8;
	shr.u32 	%r76, %r48, 31;
	add.s32 	%r77, %r48, %r76;
	shr.s32 	%r78, %r77, 1;
	add.s32 	%r79, %r53, %r78;
	sub.s32 	%r8, %r3, %r79;
	sub.s32 	%r80, %r78, %r53;
	add.s32 	%r9, %r80, %r3;
	setp.lt.s32 	%p3, %r45, 1;
	@%p3 bra 	$L__BB0_8;
	and.b32  	%r10, %r45, 15;
	and.b32  	%r11, %r45, 7;
	and.b32  	%r12, %r45, 3;
	and.b32  	%r81, %r45, 2147483632;
	neg.s32 	%r13, %r81;
	mul.lo.s32 	%r82, %r5, %r45;
	mul.lo.s32 	%r95, %r82, %r2;
	mul.lo.s32 	%r83, %r4, %r45;
	mul.lo.s32 	%r15, %r83, %r1;
	mov.f32 	%f117, 0f00000000;
	mul.wide.s32 	%rd6, %r4, 4;
	mul.wide.s32 	%rd8, %r5, 4;
$L__BB0_4:
	setp.gt.s32 	%p4, %r93, 0;
	setp.lt.s32 	%p5, %r93, %r43;
	and.pred  	%p6, %p4, %p5;
	@%p6 bra 	$L__BB0_6;
	add.s32 	%r95, %r95, %r48;
	bra.uni 	$L__BB0_7;
$L__BB0_6:
	setp.le.s32 	%p7, %r8, %r9;
	@%p7 bra 	$L__BB0_10;
$L__BB0_7:
	ld.param.u32 	%r92, [_Z6conv2DPfiiiiS_iiiS_iiiii_param_12];
	add.s32 	%r93, %r93, %r92;
	setp.gt.s32 	%p21, %r93, %r7;
	@%p21 bra 	$L__BB0_8;
	bra.uni 	$L__BB0_4;
$L__BB0_8:
	ld.param.u64 	%rd89, [_Z6conv2DPfiiiiS_iiiS_iiiii_param_9];
	cvta.to.global.u64 	%rd86, %rd89;
	shl.b64 	%rd87, %rd3, 2;
	add.s64 	%rd88, %rd86, %rd87;
	st.global.f32 	[%rd88], %f117;
$L__BB0_9:
	ret;
$L__BB0_10:
	mad.lo.s32 	%r21, %r93, %r44, %r15;
	mov.u32 	%r96, %r8;
$L__BB0_11:
	setp.lt.s32 	%p8, %r96, 1;
	setp.ge.s32 	%p9, %r96, %r44;
	or.pred  	%p10, %p8, %p9;
	@%p10 bra 	$L__BB0_25;
	setp.lt.u32 	%p11, %r45, 16;
	add.s32 	%r102, %r21, %r96;
	mov.u32 	%r101, %r95;
	@%p11 bra 	$L__BB0_15;
	mov.u32 	%r98, %r13;
	mov.u32 	%r101, %r95;
$L__BB0_14:
	.pragma "nounroll";
	mul.wide.s32 	%rd14, %r102, 4;
	add.s64 	%rd15, %rd2, %rd14;
	ld.global.f32 	%f23, [%rd15];
	mul.wide.s32 	%rd16, %r101, 4;
	add.s64 	%rd17, %rd1, %rd16;
	ld.global.f32 	%f24, [%rd17];
	fma.rn.f32 	%f25, %f23, %f24, %f117;
	mul.wide.s32 	%rd18, %r4, 4;
	add.s64 	%rd19, %rd15, %rd18;
	ld.global.f32 	%f26, [%rd19];
	mul.wide.s32 	%rd20, %r5, 4;
	add.s64 	%rd21, %rd17, %rd20;
	ld.global.f32 	%f27, [%rd21];
	fma.rn.f32 	%f28, %f26, %f27, %f25;
	add.s64 	%rd22, %rd19, %rd18;
	ld.global.f32 	%f29, [%rd22];
	add.s64 	%rd23, %rd21, %rd20;
	ld.global.f32 	%f30, [%rd23];
	fma.rn.f32 	%f31, %f29, %f30, %f28;
	add.s64 	%rd24, %rd22, %rd18;
	ld.global.f32 	%f32, [%rd24];
	add.s64 	%rd25, %rd23, %rd20;
	ld.global.f32 	%f33, [%rd25];
	fma.rn.f32 	%f34, %f32, %f33, %f31;
	add.s64 	%rd26, %rd24, %rd18;
	ld.global.f32 	%f35, [%rd26];
	add.s64 	%rd27, %rd25, %rd20;
	ld.global.f32 	%f36, [%rd27];
	fma.rn.f32 	%f37, %f35, %f36, %f34;
	add.s64 	%rd28, %rd26, %rd18;
	ld.global.f32 	%f38, [%rd28];
	add.s64 	%rd29, %rd27, %rd20;
	ld.global.f32 	%f39, [%rd29];
	fma.rn.f32 	%f40, %f38, %f39, %f37;
	add.s64 	%rd30, %rd28, %rd18;
	ld.global.f32 	%f41, [%rd30];
	add.s64 	%rd31, %rd29, %rd20;
	ld.global.f32 	%f42, [%rd31];
	fma.rn.f32 	%f43, %f41, %f42, %f40;
	add.s64 	%rd32, %rd30, %rd18;
	ld.global.f32 	%f44, [%rd32];
	add.s64 	%rd33, %rd31, %rd20;
	ld.global.f32 	%f45, [%rd33];
	fma.rn.f32 	%f46, %f44, %f45, %f43;
	add.s64 	%rd34, %rd32, %rd18;
	ld.global.f32 	%f47, [%rd34];
	add.s64 	%rd35, %rd33, %rd20;
	ld.global.f32 	%f48, [%rd35];
	fma.rn.f32 	%f49, %f47, %f48, %f46;
	add.s64 	%rd36, %rd34, %rd18;
	ld.global.f32 	%f50, [%rd36];
	add.s64 	%rd37, %rd35, %rd20;
	ld.global.f32 	%f51, [%rd37];
	fma.rn.f32 	%f52, %f50, %f51, %f49;
	add.s64 	%rd38, %rd36, %rd18;
	ld.global.f32 	%f53, [%rd38];
	add.s64 	%rd39, %rd37, %rd20;
	ld.global.f32 	%f54, [%rd39];
	fma.rn.f32 	%f55, %f53, %f54, %f52;
	add.s64 	%rd40, %rd38, %rd18;
	ld.global.f32 	%f56, [%rd40];
	add.s64 	%rd41, %rd39, %rd20;
	ld.global.f32 	%f57, [%rd41];
	fma.rn.f32 	%f58, %f56, %f57, %f55;
	add.s64 	%rd42, %rd40, %rd18;
	ld.global.f32 	%f59, [%rd42];
	add.s64 	%rd43, %rd41, %rd20;
	ld.global.f32 	%f60, [%rd43];
	fma.rn.f32 	%f61, %f59, %f60, %f58;
	add.s64 	%rd44, %rd42, %rd18;
	ld.global.f32 	%f62, [%rd44];
	add.s64 	%rd45, %rd43, %rd20;
	ld.global.f32 	%f63, [%rd45];
	fma.rn.f32 	%f64, %f62, %f63, %f61;
	add.s64 	%rd46, %rd44, %rd18;
	ld.global.f32 	%f65, [%rd46];
	add.s64 	%rd47, %rd45, %rd20;
	ld.global.f32 	%f66, [%rd47];
	fma.rn.f32 	%f67, %f65, %f66, %f64;
	add.s64 	%rd48, %rd46, %rd18;
	ld.global.f32 	%f68, [%rd48];
	add.s64 	%rd49, %rd47, %rd20;
	ld.global.f32 	%f69, [%rd49];
	fma.rn.f32 	%f117, %f68, %f69, %f67;
	shl.b32 	%r84, %r5, 4;
	add.s32 	%r101, %r101, %r84;
	shl.b32 	%r85, %r4, 4;
	add.s32 	%r102, %r102, %r85;
	add.s32 	%r98, %r98, 16;
	setp.eq.s32 	%p12, %r98, 0;
	@%p12 bra 	$L__BB0_15;
	bra.uni 	$L__BB0_14;
$L__BB0_15:
	setp.eq.s32 	%p13, %r10, 0;
	@%p13 bra 	$L__BB0_25;
	add.s32 	%r86, %r10, -1;
	setp.lt.u32 	%p14, %r86, 7;
	@%p14 bra 	$L__BB0_18;
	mul.wide.s32 	%rd50, %r102, 4;
	add.s64 	%rd51, %rd2, %rd50;
	ld.global.f32 	%f71, [%rd51];
	mul.wide.s32 	%rd52, %r101, 4;
	add.s64 	%rd53, %rd1, %rd52;
	ld.global.f32 	%f72, [%rd53];
	fma.rn.f32 	%f73, %f71, %f72, %f117;
	mul.wide.s32 	%rd54, %r4, 4;
	add.s64 	%rd55, %rd51, %rd54;
	ld.global.f32 	%f74, [%rd55];
	mul.wide.s32 	%rd56, %r5, 4;
	add.s64 	%rd57, %rd53, %rd56;
	ld.global.f32 	%f75, [%rd57];
	fma.rn.f32 	%f76, %f74, %f75, %f73;
	add.s64 	%rd58, %rd55, %rd54;
	ld.global.f32 	%f77, [%rd58];
	add.s64 	%rd59, %rd57, %rd56;
	ld.global.f32 	%f78, [%rd59];
	fma.rn.f32 	%f79, %f77, %f78, %f76;
	add.s64 	%rd60, %rd58, %rd54;
	ld.global.f32 	%f80, [%rd60];
	add.s64 	%rd61, %rd59, %rd56;
	ld.global.f32 	%f81, [%rd61];
	fma.rn.f32 	%f82, %f80, %f81, %f79;
	add.s64 	%rd62, %rd60, %rd54;
	ld.global.f32 	%f83, [%rd62];
	add.s64 	%rd63, %rd61, %rd56;
	ld.global.f32 	%f84, [%rd63];
	fma.rn.f32 	%f85, %f83, %f84, %f82;
	add.s64 	%rd64, %rd62, %rd54;
	ld.global.f32 	%f86, [%rd64];
	add.s64 	%rd65, %rd63, %rd56;
	ld.global.f32 	%f87, [%rd65];
	fma.rn.f32 	%f88, %f86, %f87, %f85;
	add.s64 	%rd66, %rd64, %rd54;
	ld.global.f32 	%f89, [%rd66];
	add.s64 	%rd67, %rd65, %rd56;
	ld.global.f32 	%f90, [%rd67];
	fma.rn.f32 	%f91, %f89, %f90, %f88;
	add.s64 	%rd68, %rd66, %rd54;
	ld.global.f32 	%f92, [%rd68];
	add.s64 	%rd69, %rd67, %rd56;
	ld.global.f32 	%f93, [%rd69];
	fma.rn.f32 	%f117, %f92, %f93, %f91;
	shl.b32 	%r87, %r4, 3;
	add.s32 	%r102, %r87, %r102;
	shl.b32 	%r88, %r5, 3;
	add.s32 	%r101, %r88, %r101;
$L__BB0_18:
	setp.eq.s32 	%p15, %r11, 0;
	@%p15 bra 	$L__BB0_25;
	add.s32 	%r89, %r11, -1;
	setp.lt.u32 	%p16, %r89, 3;
	@%p16 bra 	$L__BB0_21;
	mul.wide.s32 	%rd70, %r102, 4;
	add.s64 	%rd71, %rd2, %rd70;
	ld.global.f32 	%f95, [%rd71];
	mul.wide.s32 	%rd72, %r101, 4;
	add.s64 	%rd73, %rd1, %rd72;
	ld.global.f32 	%f96, [%rd73];
	fma.rn.f32 	%f97, %f95, %f96, %f117;
	mul.wide.s32 	%rd74, %r4, 4;
	add.s64 	%rd75, %rd71, %rd74;
	ld.global.f32 	%f98, [%rd75];
	mul.wide.s32 	%rd76, %r5, 4;
	add.s64 	%rd77, %rd73, %rd76;
	ld.global.f32 	%f99, [%rd77];
	fma.rn.f32 	%f100, %f98, %f99, %f97;
	add.s64 	%rd78, %rd75, %rd74;
	ld.global.f32 	%f101, [%rd78];
	add.s64 	%rd79, %rd77, %rd76;
	ld.global.f32 	%f102, [%rd79];
	fma.rn.f32 	%f103, %f101, %f102, %f100;
	add.s64 	%rd80, %rd78, %rd74;
	ld.global.f32 	%f104, [%rd80];
	add.s64 	%rd81, %rd79, %rd76;
	ld.global.f32 	%f105, [%rd81];
	fma.rn.f32 	%f117, %f104, %f105, %f103;
	shl.b32 	%r90, %r4, 2;
	add.s32 	%r102, %r90, %r102;
	shl.b32 	%r91, %r5, 2;
	add.s32 	%r101, %r91, %r101;
$L__BB0_21:
	setp.eq.s32 	%p17, %r12, 0;
	@%p17 bra 	$L__BB0_25;
	setp.eq.s32 	%p18, %r12, 1;
	mul.wide.s32 	%rd82, %r102, 4;
	add.s64 	%rd4, %rd2, %rd82;
	ld.global.f32 	%f106, [%rd4];
	mul.wide.s32 	%rd83, %r101, 4;
	add.s64 	%rd5, %rd1, %rd83;
	ld.global.f32 	%f107, [%rd5];
	fma.rn.f32 	%f117, %f106, %f107, %f117;
	@%p18 bra 	$L__BB0_25;
	setp.eq.s32 	%p19, %r12, 2;
	add.s64 	%rd7, %rd4, %rd6;
	ld.global.f32 	%f108, [%rd7];
	add.s64 	%rd9, %rd5, %rd8;
	ld.global.f32 	%f109, [%rd9];
	fma.rn.f32 	%f117, %f108, %f109, %f117;
	@%p19 bra 	$L__BB0_25;
	add.s64 	%rd84, %rd7, %rd6;
	ld.global.f32 	%f110, [%rd84];
	add.s64 	%rd85, %rd9, %rd8;
	ld.global.f32 	%f111, [%rd85];
	fma.rn.f32 	%f117, %f110, %f111, %f117;
$L__BB0_25:
	add.s32 	%r96, %r96, %r52;
	add.s32 	%r95, %r95, 1;
	setp.gt.s32 	%p20, %r96, %r9;
	@%p20 bra 	$L__BB0_7;
	bra.uni 	$L__BB0_11;

}
	// .globl	_Z4fillPfS_iiiiiii
.visible .entry _Z4fillPfS_iiiiiii(
	.param .u64 .ptr .align 1 _Z4fillPfS_iiiiiii_param_0,
	.param .u64 .ptr .align 1 _Z4fillPfS_iiiiiii_param_1,
	.param .u32 _Z4fillPfS_iiiiiii_param_2,
	.param .u32 _Z4fillPfS_iiiiiii_param_3,
	.param .u32 _Z4fillPfS_iiiiiii_param_4,
	.param .u32 _Z4fillPfS_iiiiiii_param_5,
	.param .u32 _Z4fillPfS_iiiiiii_param_6,
	.param .u32 _Z4fillPfS_iiiiiii_param_7,
	.param .u32 _Z4fillPfS_iiiiiii_param_8
)
{
	.reg .pred 	%p<3>;
	.reg .b32 	%r<17>;
	.reg .b32 	%f<5>;
	.reg .b64 	%rd<13>;

	ld.param.u64 	%rd3, [_Z4fillPfS_iiiiiii_param_0];
	ld.param.u64 	%rd4, [_Z4fillPfS_iiiiiii_param_1];
	ld.param.u32 	%r4, [_Z4fillPfS_iiiiiii_param_2];
	ld.param.u32 	%r5, [_Z4fillPfS_iiiiiii_param_3];
	ld.param.u32 	%r6, [_Z4fillPfS_iiiiiii_param_4];
	ld.param.u32 	%r7, [_Z4fillPfS_iiiiiii_param_5];
	ld.param.u32 	%r8, [_Z4fillPfS_iiiiiii_param_6];
	ld.param.u32 	%r9, [_Z4fillPfS_iiiiiii_param_7];
	ld.param.u32 	%r3, [_Z4fillPfS_iiiiiii_param_8];
	cvta.to.global.u64 	%rd1, %rd4;
	cvta.to.global.u64 	%rd2, %rd3;
	mov.u32 	%r10, %ctaid.x;
	mov.u32 	%r11, %tid.x;
	mov.u32 	%r12, %ctaid.y;
	add.s32 	%r13, %r5, %r11;
	mad.lo.s32 	%r14, %r13, %r4, %r12;
	mad.lo.s32 	%r1, %r6, %r10, %r14;
	add.s32 	%r15, %r7, %r11;
	mad.lo.s32 	%r16, %r15, %r4, %r12;
	mad.lo.s32 	%r2, %r8, %r10, %r16;
	setp.ge.s32 	%p1, %r2, %r9;
	@%p1 bra 	$L__BB1_4;
	setp.eq.s32 	%p2, %r3, 0;
	@%p2 bra 	$L__BB1_3;
	mul.wide.s32 	%rd5, %r1, 4;
	add.s64 	%rd6, %rd2, %rd5;
	ld.global.f32 	%f1, [%rd6];
	mul.wide.s32 	%rd7, %r2, 4;
	add.s64 	%rd8, %rd1, %rd7;
	ld.global.f32 	%f2, [%rd8];
	add.f32 	%f3, %f1, %f2;
	st.global.f32 	[%rd8], %f3;
	bra.uni 	$L__BB1_4;
$L__BB1_3:
	mul.wide.s32 	%rd9, %r1, 4;
	add.s64 	%rd10, %rd2, %rd9;
	ld.global.f32 	%f4, [%rd10];
	mul.wide.s32 	%rd11, %r2, 4;
	add.s64 	%rd12, %rd1, %rd11;
	st.global.f32 	[%rd12], %f4;
$L__BB1_4:
	ret;

}
	// .globl	_Z3setPffll
.visible .entry _Z3setPffll(
	.param .u64 .ptr .align 1 _Z3setPffll_param_0,
	.param .f32 _Z3setPffll_param_1,
	.param .u64 _Z3setPffll_param_2,
	.param .u64 _Z3setPffll_param_3
)
{
	.reg .pred 	%p<2>;
	.reg .b32 	%r<5>;
	.reg .b32 	%f<2>;
	.reg .b64 	%rd<9>;

	ld.param.u64 	%rd2, [_Z3setPffll_param_0];
	ld.param.f32 	%f1, [_Z3setPffll_param_1];
	ld.param.u64 	%rd3, [_Z3setPffll_param_2];
	ld.param.u64 	%rd4, [_Z3setPffll_param_3];
	mul.lo.s64 	%rd5, %rd4, %rd3;
	mov.u32 	%r1, %tid.x;
	mov.u32 	%r2, %ctaid.x;
	mov.u32 	%r3, %ntid.x;
	mad.lo.s32 	%r4, %r2, %r3, %r1;
	cvt.u64.u32 	%rd1, %r4;
	setp.le.s64 	%p1, %rd5, %rd1;
	@%p1 bra 	$L__BB2_2;
	cvta.to.global.u64 	%rd6, %rd2;
	shl.b64 	%rd7, %rd1, 2;
	add.s64 	%rd8, %rd6, %rd7;
	st.global.f32 	[%rd8], %f1;
$L__BB2_2:
	ret;

}
	// .globl	_Z4multPffll
.visible .entry _Z4multPffll(
	.param .u64 .ptr .align 1 _Z4multPffll_param_0,
	.param .f32 _Z4multPffll_param_1,
	.param .u64 _Z4multPffll_param_2,
	.param .u64 _Z4multPffll_param_3
)
{
	.reg .pred 	%p<2>;
	.reg .b32 	%r<5>;
	.reg .b32 	%f<4>;
	.reg .b64 	%rd<9>;

	ld.param.u64 	%rd2, [_Z4multPffll_param_0];
	ld.param.f32 	%f1, [_Z4multPffll_param_1];
	ld.param.u64 	%rd3, [_Z4multPffll_param_2];
	ld.param.u64 	%rd4, [_Z4multPffll_param_3];
	mul.lo.s64 	%rd5, %rd4, %rd3;
	mov.u32 	%r1, %tid.x;
	mov.u32 	%r2, %ctaid.x;
	mov.u32 	%r3, %ntid.x;
	mad.lo.s32 	%r4, %r2, %r3, %r1;
	cvt.u64.u32 	%rd1, %r4;
	setp.le.s64 	%p1, %rd5, %rd1;
	@%p1 bra 	$L__BB3_2;
	cvta.to.global.u64 	%rd6, %rd2;
	shl.b64 	%rd7, %rd1, 2;
	add.s64 	%rd8, %rd6, %rd7;
	ld.global.f32 	%f2, [%rd8];
	mul.f32 	%f3, %f1, %f2;
	st.global.f32 	[%rd8], %f3;
$L__BB3_2:
	ret;

}
	// .globl	_Z3sumPffll
.visible .entry _Z3sumPffll(
	.param .u64 .ptr .align 1 _Z3sumPffll_param_0,
	.param .f32 _Z3sumPffll_param_1,
	.param .u64 _Z3sumPffll_param_2,
	.param .u64 _Z3sumPffll_param_3
)
{
	.reg .pred 	%p<2>;
	.reg .b32 	%r<5>;
	.reg .b32 	%f<4>;
	.reg .b64 	%rd<9>;

	ld.param.u64 	%rd2, [_Z3sumPffll_param_0];
	ld.param.f32 	%f1, [_Z3sumPffll_param_1];
	ld.param.u64 	%rd3, [_Z3sumPffll_param_2];
	ld.param.u64 	%rd4, [_Z3sumPffll_param_3];
	mul.lo.s64 	%rd5, %rd4, %rd3;
	mov.u32 	%r1, %tid.x;
	mov.u32 	%r2, %ctaid.x;
	mov.u32 	%r3, %ntid.x;
	mad.lo.s32 	%r4, %r2, %r3, %r1;
	cvt.u64.u32 	%rd1, %r4;
	setp.le.s64 	%p1, %rd5, %rd1;
	@%p1 bra 	$L__BB4_2;
	cvta.to.global.u64 	%rd6, %rd2;
	shl.b64 	%rd7, %rd1, 2;
	add.s64 	%rd8, %rd6, %rd7;
	ld.global.f32 	%f2, [%rd8];
	add.f32 	%f3, %f1, %f2;
	st.global.f32 	[%rd8], %f3;
$L__BB4_2:
	ret;

}
	// .globl	_Z3logPfll
.visible .entry _Z3logPfll(
	.param .u64 .ptr .align 1 _Z3logPfll_param_0,
	.param .u64 _Z3logPfll_param_1,
	.param .u64 _Z3logPfll_param_2
)
{
	.reg .pred 	%p<5>;
	.reg .b32 	%r<9>;
	.reg .b32 	%f<23>;
	.reg .b64 	%rd<9>;

	ld.param.u64 	%rd2, [_Z3logPfll_param_0];
	ld.param.u64 	%rd3, [_Z3logPfll_param_1];
	ld.param.u64 	%rd4, [_Z3logPfll_param_2];
	mul.lo.s64 	%rd5, %rd4, %rd3;
	mov.u32 	%r1, %tid.x;
	mov.u32 	%r2, %ctaid.x;
	mov.u32 	%r3, %ntid.x;
	mad.lo.s32 	%r4, %r2, %r3, %r1;
	cvt.u64.u32 	%rd1, %r4;
	setp.le.s64 	%p1, %rd5, %rd1;
	@%p1 bra 	$L__BB5_2;
	cvta.to.global.u64 	%rd6, %rd2;
	shl.b64 	%rd7, %rd1, 2;
	add.s64 	%rd8, %rd6, %rd7;
	ld.global.f32 	%f1, [%rd8];
	setp.lt.f32 	%p2, %f1, 0f00800000;
	mul.f32 	%f2, %f1, 0f4B000000;
	selp.f32 	%f3, %f2, %f1, %p2;
	selp.f32 	%f4, 0fC1B80000, 0f00000000, %p2;
	mov.b32 	%r5, %f3;
	add.s32 	%r6, %r5, -1059760811;
	and.b32  	%r7, %r6, -8388608;
	sub.s32 	%r8, %r5, %r7;
	mov.b32 	%f5, %r8;
	cvt.rn.f32.s32 	%f6, %r7;
	fma.rn.f32 	%f7, %f6, 0f34000000, %f4;
	add.f32 	%f8, %f5, 0fBF800000;
	fma.rn.f32 	%f9, %f8, 0fBE055027, 0f3E1039F6;
	fma.rn.f32 	%f10, %f9, %f8, 0fBDF8CDCC;
	fma.rn.f32 	%f11, %f10, %f8, 0f3E0F2955;
	fma.rn.f32 	%f12, %f11, %f8, 0fBE2AD8B9;
	fma.rn.f32 	%f13, %f12, %f8, 0f3E4CED0B;
	fma.rn.f32 	%f14, %f13, %f8, 0fBE7FFF22;
	fma.rn.f32 	%f15, %f14, %f8, 0f3EAAAA78;
	fma.rn.f32 	%f16, %f15, %f8, 0fBF000000;
	mul.f32 	%f17, %f8, %f16;
	fma.rn.f32 	%f18, %f17, %f8, %f8;
	fma.rn.f32 	%f19, %f7, 0f3F317218, %f18;
	setp.gt.u32 	%p3, %r5, 2139095039;
	fma.rn.f32 	%f20, %f3, 0f7F800000, 0f7F800000;
	selp.f32 	%f21, %f20, %f19, %p3;
	setp.eq.f32 	%p4, %f3, 0f00000000;
	selp.f32 	%f22, 0fFF800000, %f21, %p4;
	st.global.f32 	[%rd8], %f22;
$L__BB5_2:
	ret;

}
	// .globl	_Z3expPfll
.visible .entry _Z3expPfll(
	.param .u64 .ptr .align 1 _Z3expPfll_param_0,
	.param .u64 _Z3expPfll_param_1,
	.param .u64 _Z3expPfll_param_2
)
{
	.reg .pred 	%p<2>;
	.reg .b32 	%r<7>;
	.reg .b32 	%f<14>;
	.reg .b64 	%rd<9>;

	ld.param.u64 	%rd2, [_Z3expPfll_param_0];
	ld.param.u64 	%rd3, [_Z3expPfll_param_1];
	ld.param.u64 	%rd4, [_Z3expPfll_param_2];
	mul.lo.s64 	%rd5, %rd4, %rd3;
	mov.u32 	%r1, %tid.x;
	mov.u32 	%r2, %ctaid.x;
	mov.u32 	%r3, %ntid.x;
	mad.lo.s32 	%r4, %r2, %r3, %r1;
	cvt.u64.u32 	%rd1, %r4;
	setp.le.s64 	%p1, %rd5, %rd1;
	@%p1 bra 	$L__BB6_2;
	cvta.to.global.u64 	%rd6, %rd2;
	shl.b64 	%rd7, %rd1, 2;
	add.s64 	%rd8, %rd6, %rd7;
	ld.global.f32 	%f1, [%rd8];
	fma.rn.f32 	%f2, %f1, 0f3BBB989D, 0f3F000000;
	cvt.sat.f32.f32 	%f3, %f2;
	mov.f32 	%f4, 0f4B400001;
	mov.f32 	%f5, 0f437C0000;
	fma.rm.f32 	%f6, %f3, %f5, %f4;
	add.f32 	%f7, %f6, 0fCB40007F;
	neg.f32 	%f8, %f7;
	fma.rn.f32 	%f9, %f1, 0f3FB8AA3B, %f8;
	fma.rn.f32 	%f10, %f1, 0f32A57060, %f9;
	mov.b32 	%r5, %f6;
	shl.b32 	%r6, %r5, 23;
	mov.b32 	%f11, %r6;
	ex2.approx.ftz.f32 	%f12, %f10;
	mul.f32 	%f13, %f12, %f11;
	st.global.f32 	[%rd8], %f13;
$L__BB6_2:
	ret;

}
	// .globl	_Z4sqrtPfll
.visible .entry _Z4sqrtPfll(
	.param .u64 .ptr .align 1 _Z4sqrtPfll_param_0,
	.param .u64 _Z4sqrtPfll_param_1,
	.param .u64 _Z4sqrtPfll_param_2
)
{
	.reg .pred 	%p<2>;
	.reg .b32 	%r<5>;
	.reg .b32 	%f<3>;
	.reg .b64 	%rd<9>;

	ld.param.u64 	%rd2, [_Z4sqrtPfll_param_0];
	ld.param.u64 	%rd3, [_Z4sqrtPfll_param_1];
	ld.param.u64 	%rd4, [_Z4sqrtPfll_param_2];
	mul.lo.s64 	%rd5, %rd4, %rd3;
	mov.u32 	%r1, %tid.x;
	mov.u32 	%r2, %ctaid.x;
	mov.u32 	%r3, %ntid.x;
	mad.lo.s32 	%r4, %r2, %r3, %r1;
	cvt.u64.u32 	%rd1, %r4;
	setp.le.s64 	%p1, %rd5, %rd1;
	@%p1 bra 	$L__BB7_2;
	cvta.to.global.u64 	%rd6, %rd2;
	shl.b64 	%rd7, %rd1, 2;
	add.s64 	%rd8, %rd6, %rd7;
	ld.global.f32 	%f1, [%rd8];
	sqrt.rn.f32 	%f2, %f1;
	st.global.f32 	[%rd8], %f2;
$L__BB7_2:
	ret;

}
	// .globl	_Z3sqrPfll
.visible .entry _Z3sqrPfll(
	.param .u64 .ptr .align 1 _Z3sqrPfll_param_0,
	.param .u64 _Z3sqrPfll_param_1,
	.param .u64 _Z3sqrPfll_param_2
)
{
	.reg .pred 	%p<2>;
	.reg .b32 	%r<5>;
	.reg .b32 	%f<3>;
	.reg .b64 	%rd<9>;

	ld.param.u64 	%rd2, [_Z3sqrPfll_param_0];
	ld.param.u64 	%rd3, [_Z3sqrPfll_param_1];
	ld.param.u64 	%rd4, [_Z3sqrPfll_param_2];
	mul.lo.s64 	%rd5, %rd4, %rd3;
	mov.u32 	%r1, %tid.x;
	mov.u32 	%r2, %ctaid.x;
	mov.u32 	%r3, %ntid.x;
	mad.lo.s32 	%r4, %r2, %r3, %r1;
	cvt.u64.u32 	%rd1, %r4;
	setp.le.s64 	%p1, %rd5, %rd1;
	@%p1 bra 	$L__BB8_2;
	cvta.to.global.u64 	%rd6, %rd2;
	shl.b64 	%rd7, %rd1, 2;
	add.s64 	%rd8, %rd6, %rd7;
	ld.global.f32 	%f1, [%rd8];
	mul.f32 	%f2, %f1, %f1;
	st.global.f32 	[%rd8], %f2;
$L__BB8_2:
	ret;

}
	// .globl	_Z4maskPffll
.visible .entry _Z4maskPffll(
	.param .u64 .ptr .align 1 _Z4maskPffll_param_0,
	.param .f32 _Z4maskPffll_param_1,
	.param .u64 _Z4maskPffll_param_2,
	.param .u64 _Z4maskPffll_param_3
)
{
	.reg .pred 	%p<3>;
	.reg .b32 	%r<5>;
	.reg .b32 	%f<4>;
	.reg .b64 	%rd<9>;

	ld.param.u64 	%rd2, [_Z4maskPffll_param_0];
	ld.param.f32 	%f1, [_Z4maskPffll_param_1];
	ld.param.u64 	%rd3, [_Z4maskPffll_param_2];
	ld.param.u64 	%rd4, [_Z4maskPffll_param_3];
	mul.lo.s64 	%rd5, %rd4, %rd3;
	mov.u32 	%r1, %tid.x;
	mov.u32 	%r2, %ctaid.x;
	mov.u32 	%r3, %ntid.x;
	mad.lo.s32 	%r4, %r2, %r3, %r1;
	cvt.u64.u32 	%rd1, %r4;
	setp.le.s64 	%p1, %rd5, %rd1;
	@%p1 bra 	$L__BB9_2;
	cvta.to.global.u64 	%rd6, %rd2;
	shl.b64 	%rd7, %rd1, 2;
	add.s64 	%rd8, %rd6, %rd7;
	ld.global.f32 	%f2, [%rd8];
	setp.lt.f32 	%p2, %f2, %f1;
	selp.f32 	%f3, 0f3F800000, 0f00000000, %p2;
	st.global.f32 	[%rd8], %f3;
$L__BB9_2:
	ret;

}
	// .globl	_Z16reduce_array_sumPfllS_
.visible .entry _Z16reduce_array_sumPfllS_(
	.param .u64 .ptr .align 1 _Z16reduce_array_sumPfllS__param_0,
	.param .u64 _Z16reduce_array_sumPfllS__param_1,
	.param .u64 _Z16reduce_array_sumPfllS__param_2,
	.param .u64 .ptr .align 1 _Z16reduce_array_sumPfllS__param_3
)
{
	.reg .pred 	%p<22>;
	.reg .b32 	%r<31>;
	.reg .b32 	%f<165>;
	.reg .b64 	%rd<67>;
	// demoted variable
	.shared .align 4 .b8 _ZZ16reduce_array_sumPfllS_E17accumulate_result[4];
	ld.param.u64 	%rd39, [_Z16reduce_array_sumPfllS__param_0];
	ld.param.u64 	%rd36, [_Z16reduce_array_sumPfllS__param_1];
	ld.param.u64 	%rd37, [_Z16reduce_array_sumPfllS__param_2];
	ld.param.u64 	%rd38, [_Z16reduce_array_sumPfllS__param_3];
	cvta.to.global.u64 	%rd1, %rd39;
	mov.u32 	%r7, %tid.x;
	mov.u32 	%r8, %ctaid.x;
	mov.u32 	%r9, %ntid.x;
	mad.lo.s32 	%r10, %r8, %r9, %r7;
	cvt.u64.u32 	%rd2, %r10;
	shl.b32 	%r11, %r10, 2;
	mov.u32 	%r12, arr_acc;
	add.s32 	%r1, %r12, %r11;
	mov.b32 	%r13, 0;
	st.shared.u32 	[%r1], %r13;
	setp.ne.s32 	%p1, %r10, 0;
	@%p1 bra 	$L__BB10_2;
	mov.b32 	%r14, 0;
	st.shared.u32 	[_ZZ16reduce_array_sumPfllS_E17accumulate_result], %r14;
$L__BB10_2:
	bar.sync 	0;
	setp.le.s64 	%p2, %rd36, %rd2;
	@%p2 bra 	$L__BB10_17;
	setp.lt.s64 	%p3, %rd37, 1;
	mov.f32 	%f154, 0f00000000;
	@%p3 bra 	$L__BB10_16;
	mul.lo.s64 	%rd3, %rd37, %rd2;
	and.b64  	%rd4, %rd37, 15;
	setp.lt.u64 	%p4, %rd37, 16;
	mov.f32 	%f154, 0f00000000;
	mov.b64 	%rd58, 0;
	@%p4 bra 	$L__BB10_7;
	and.b64  	%rd58, %rd37, 9223372036854775792;
	shl.b64 	%rd41, %rd3, 2;
	add.s64 	%rd42, %rd41, %rd1;
	add.s64 	%rd55, %rd42, 32;
	mov.f32 	%f154, 0f00000000;
	mov.u64 	%rd56, %rd58;
$L__BB10_6:
	.pragma "nounroll";
	ld.global.f32 	%f33, [%rd55+-32];
	add.f32 	%f34, %f154, %f33;
	ld.global.f32 	%f35, [%rd55+-28];
	add.f32 	%f36, %f34, %f35;
	ld.global.f32 	%f37, [%rd55+-24];
	add.f32 	%f38, %f36, %f37;
	ld.global.f32 	%f39, [%rd55+-20];
	add.f32 	%f40, %f38, %f39;
	ld.global.f32 	%f41, [%rd55+-16];
	add.f32 	%f42, %f40, %f41;
	ld.global.f32 	%f43, [%rd55+-12];
	add.f32 	%f44, %f42, %f43;
	ld.global.f32 	%f45, [%rd55+-8];
	add.f32 	%f46, %f44, %f45;
	ld.global.f32 	%f47, [%rd55+-4];
	add.f32 	%f48, %f46, %f47;
	ld.global.f32 	%f49, [%rd55];
	add.f32 	%f50, %f48, %f49;
	ld.global.f32 	%f51, [%rd55+4];
	add.f32 	%f52, %f50, %f51;
	ld.global.f32 	%f53, [%rd55+8];
	add.f32 	%f54, %f52, %f53;
	ld.global.f32 	%f55, [%rd55+12];
	add.f32 	%f56, %f54, %f55;
	ld.global.f32 	%f57, [%rd55+16];
	add.f32 	%f58, %f56, %f57;
	ld.global.f32 	%f59, [%rd55+20];
	add.f32 	%f60, %f58, %f59;
	ld.global.f32 	%f61, [%rd55+24];
	add.f32 	%f62, %f60, %f61;
	ld.global.f32 	%f63, [%rd55+28];
	add.f32 	%f154, %f62, %f63;
	add.s64 	%rd56, %rd56, -16;
	add.s64 	%rd55, %rd55, 64;
	setp.ne.s64 	%p5, %rd56, 0;
	@%p5 bra 	$L__BB10_6;
$L__BB10_7:
	setp.eq.s64 	%p6, %rd4, 0;
	@%p6 bra 	$L__BB10_16;
	and.b64  	%rd12, %rd37, 7;
	setp.lt.u64 	%p7, %rd4, 8;
	@%p7 bra 	$L__BB10_10;
	add.s64 	%rd43, %rd58, %rd3;
	shl.b64 	%rd44, %rd43, 2;
	add.s64 	%rd45, %rd1, %rd44;
	ld.global.f32 	%f65, [%rd45];
	add.f32 	%f66, %f154, %f65;
	ld.global.f32 	%f67, [%rd45+4];
	add.f32 	%f68, %f66, %f67;
	ld.global.f32 	%f69, [%rd45+8];
	add.f32 	%f70, %f68, %f69;
	ld.global.f32 	%f71, [%rd45+12];
	add.f32 	%f72, %f70, %f71;
	ld.global.f32 	%f73, [%rd45+16];
	add.f32 	%f74, %f72, %f73;
	ld.global.f32 	%f75, [%rd45+20];
	add.f32 	%f76, %f74, %f75;
	ld.global.f32 	%f77, [%rd45+24];
	add.f32 	%f78, %f76, %f77;
	ld.global.f32 	%f79, [%rd45+28];
	add.f32 	%f154, %f78, %f79;
	add.s64 	%rd58, %rd58, 8;
$L__BB10_10:
	setp.eq.s64 	%p8, %rd12, 0;
	@%p8 bra 	$L__BB10_16;
	and.b64  	%rd60, %rd37, 3;
	setp.lt.u64 	%p9, %rd12, 4;
	@%p9 bra 	$L__BB10_13;
	add.s64 	%rd46, %rd58, %rd3;
	shl.b64 	%rd47, %rd46, 2;
	add.s64 	%rd48, %rd1, %rd47;
	ld.global.f32 	%f81, [%rd48];
	add.f32 	%f82, %f154, %f81;
	ld.global.f32 	%f83, [%rd48+4];
	add.f32 	%f84, %f82, %f83;
	ld.global.f32 	%f85, [%rd48+8];
	add.f32 	%f86, %f84, %f85;
	ld.global.f32 	%f87, [%rd48+12];
	add.f32 	%f154, %f86, %f87;
	add.s64 	%rd58, %rd58, 4;
$L__BB10_13:
	setp.eq.s64 	%p10, %rd60, 0;
	@%p10 bra 	$L__BB10_16;
	add.s64 	%rd49, %rd58, %rd3;
	shl.b64 	%rd50, %rd49, 2;
	add.s64 	%rd61, %rd1, %rd50;
$L__BB10_15:
	.pragma "nounroll";
	ld.global.f32 	%f88, [%rd61];
	add.f32 	%f154, %f154, %f88;
	add.s64 	%rd61, %rd61, 4;
	add.s64 	%rd60, %rd60, -1;
	setp.ne.s64 	%p11, %rd60, 0;
	@%p11 bra 	$L__BB10_15;
$L__BB10_16:
	bar.sync 	0;
	st.shared.f32 	[%r1], %f154;
	bar.sync 	0;
$L__BB10_17:
	cvt.u32.u64 	%r15, %rd2;
	setp.ne.s32 	%p12, %r15, 0;
	@%p12 bra 	$L__BB10_33;
	setp.lt.s64 	%p13, %rd36, 1;
	ld.shared.f32 	%f163, [_ZZ16reduce_array_sumPfllS_E17accumulate_result];
	@%p13 bra 	$L__BB10_32;
	and.b64  	%rd23, %rd36, 15;
	setp.lt.u64 	%p14, %rd36, 16;
	mov.b64 	%rd64, 0;
	@%p14 bra 	$L__BB10_22;
	add.s32 	%r29, %r12, 32;
	and.b64  	%rd64, %rd36, 9223372036854775792;
	mov.u64 	%rd62, %rd64;
$L__BB10_21:
	.pragma "nounroll";
	ld.shared.v4.f32 	{%f90, %f91, %f92, %f93}, [%r29+-32];
	add.f32 	%f94, %f90, %f163;
	add.f32 	%f95, %f91, %f94;
	add.f32 	%f96, %f92, %f95;
	add.f32 	%f97, %f93, %f96;
	ld.shared.v4.f32 	{%f98, %f99, %f100, %f101}, [%r29+-16];
	add.f32 	%f102, %f98, %f97;
	add.f32 	%f103, %f99, %f102;
	add.f32 	%f104, %f100, %f103;
	add.f32 	%f105, %f101, %f104;
	ld.shared.v4.f32 	{%f106, %f107, %f108, %f109}, [%r29];
	add.f32 	%f110, %f106, %f105;
	add.f32 	%f111, %f107, %f110;
	add.f32 	%f112, %f108, %f111;
	add.f32 	%f113, %f109, %f112;
	ld.shared.v4.f32 	{%f114, %f115, %f116, %f117}, [%r29+16];
	add.f32 	%f118, %f114, %f113;
	add.f32 	%f119, %f115, %f118;
	add.f32 	%f120, %f116, %f119;
	add.f32 	%f163, %f117, %f120;
	add.s64 	%rd62, %rd62, -16;
	add.s32 	%r29, %r29, 64;
	setp.ne.s64 	%p15, %rd62, 0;
	@%p15 bra 	$L__BB10_21;
$L__BB10_22:
	setp.eq.s64 	%p16, %rd23, 0;
	@%p16 bra 	$L__BB10_31;
	and.b64  	%rd28, %rd36, 7;
	setp.lt.u64 	%p17, %rd23, 8;
	@%p17 bra 	$L__BB10_25;
	cvt.u32.u64 	%r18, %rd64;
	shl.b32 	%r19, %r18, 2;
	add.s32 	%r21, %r12, %r19;
	ld.shared.f32 	%f122, [%r21];
	add.f32 	%f123, %f122, %f163;
	ld.shared.f32 	%f124, [%r21+4];
	add.f32 	%f125, %f124, %f123;
	ld.shared.f32 	%f126, [%r21+8];
	add.f32 	%f127, %f126, %f125;
	ld.shared.f32 	%f128, [%r21+12];
	add.f32 	%f129, %f128, %f127;
	ld.shared.f32 	%f130, [%r21+16];
	add.f32 	%f131, %f130, %f129;
	ld.shared.f32 	%f132, [%r21+20];
	add.f32 	%f133, %f132, %f131;
	ld.shared.f32 	%f134, [%r21+24];
	add.f32 	%f135, %f134, %f133;
	ld.shared.f32 	%f136, [%r21+28];
	add.f32 	%f163, %f136, %f135;
	add.s64 	%rd64, %rd64, 8;
$L__BB10_25:
	setp.eq.s64 	%p18, %rd28, 0;
	@%p18 bra 	$L__BB10_31;
	and.b64  	%rd66, %rd36, 3;
	setp.lt.u64 	%p19, %rd28, 4;
	@%p19 bra 	$L__BB10_28;
	cvt.u32.u64 	%r22, %rd64;
	shl.b32 	%r23, %r22, 2;
	add.s32 	%r25, %r12, %r23;
	ld.shared.f32 	%f138, [%r25];
	add.f32 	%f139, %f138, %f163;
	ld.shared.f32 	%f140, [%r25+4];
	add.f32 	%f141, %f140, %f139;
	ld.shared.f32 	%f142, [%r25+8];
	add.f32 	%f143, %f142, %f141;
	ld.shared.f32 	%f144, [%r25+12];
	add.f32 	%f163, %f144, %f143;
	add.s64 	%rd64, %rd64, 4;
$L__BB10_28:
	setp.eq.s64 	%p20, %rd66, 0;
	@%p20 bra 	$L__BB10_31;
	cvt.u32.u64 	%r26, %rd64;
	shl.b32 	%r27, %r26, 2;
	add.s32 	%r30, %r12, %r27;
$L__BB10_30:
	.pragma "nounroll";
	ld.shared.f32 	%f145, [%r30];
	add.f32 	%f163, %f145, %f163;
	add.s32 	%r30, %r30, 4;
	add.s64 	%rd66, %rd66, -1;
	setp.ne.s64 	%p21, %rd66, 0;
	@%p21 bra 	$L__BB10_30;
$L__BB10_31:
	st.shared.f32 	[_ZZ16reduce_array_sumPfllS_E17accumulate_result], %f163;
$L__BB10_32:
	cvta.to.global.u64 	%rd52, %rd38;
	shl.b64 	%rd53, %rd2, 2;
	add.s64 	%rd54, %rd52, %rd53;
	st.global.f32 	[%rd54], %f163;
$L__BB10_33:
	ret;

}
	// .globl	_Z3sumfPffS_S_ll
.visible .entry _Z3sumfPffS_S_ll(
	.param .f32 _Z3sumfPffS_S_ll_param_0,
	.param .u64 .ptr .align 1 _Z3sumfPffS_S_ll_param_1,
	.param .f32 _Z3sumfPffS_S_ll_param_2,
	.param .u64 .ptr .align 1 _Z3sumfPffS_S_ll_param_3,
	.param .u64 .ptr .align 1 _Z3sumfPffS_S_ll_param_4,
	.param .u64 _Z3sumfPffS_S_ll_param_5,
	.param .u64 _Z3sumfPffS_S_ll_param_6
)
{
	.reg .pred 	%p<3>;
	.reg .b32 	%r<5>;
	.reg .b32 	%f<13>;
	.reg .b64 	%rd<18>;

	ld.param.f32 	%f1, [_Z3sumfPffS_S_ll_param_0];
	ld.param.u64 	%rd6, [_Z3sumfPffS_S_ll_param_1];
	ld.param.f32 	%f2, [_Z3sumfPffS_S_ll_param_2];
	ld.param.u64 	%rd7, [_Z3sumfPffS_S_ll_param_3];
	ld.param.u64 	%rd8, [_Z3sumfPffS_S_ll_param_4];
	ld.param.u64 	%rd5, [_Z3sumfPffS_S_ll_param_5];
	ld.param.u64 	%rd9, [_Z3sumfPffS_S_ll_param_6];
	cvta.to.global.u64 	%rd1, %rd8;
	cvta.to.global.u64 	%rd2, %rd7;
	cvta.to.global.u64 	%rd3, %rd6;
	mov.u32 	%r1, %tid.x;
	mov.u32 	%r2, %ctaid.x;
	mov.u32 	%r3, %ntid.x;
	mad.lo.s32 	%r4, %r2, %r3, %r1;
	cvt.u64.u32 	%rd4, %r4;
	setp.le.s64 	%p1, %rd9, %rd4;
	@%p1 bra 	$L__BB11_4;
	setp.eq.s64 	%p2, %rd5, 0;
	@%p2 bra 	$L__BB11_3;
	shl.b64 	%rd10, %rd4, 2;
	add.s64 	%rd11, %rd3, %rd10;
	ld.global.f32 	%f3, [%rd11];
	add.s64 	%rd12, %rd2, %rd10;
	ld.global.f32 	%f4, [%rd12];
	mul.f32 	%f5, %f2, %f4;
	fma.rn.f32 	%f6, %f1, %f3, %f5;
	add.s64 	%rd13, %rd1, %rd10;
	ld.global.f32 	%f7, [%rd13];
	add.f32 	%f8, %f7, %f6;
	st.global.f32 	[%rd13], %f8;
	bra.uni 	$L__BB11_4;
$L__BB11_3:
	shl.b64 	%rd14, %rd4, 2;
	add.s64 	%rd15, %rd3, %rd14;
	ld.global.f32 	%f9, [%rd15];
	add.s64 	%rd16, %rd2, %rd14;
	ld.global.f32 	%f10, [%rd16];
	mul.f32 	%f11, %f2, %f10;
	fma.rn.f32 	%f12, %f1, %f9, %f11;
	add.s64 	%rd17, %rd1, %rd14;
	st.global.f32 	[%rd17], %f12;
$L__BB11_4:
	ret;

}
	// .globl	_Z7el_multPfS_S_lll
.visible .entry _Z7el_multPfS_S_lll(
	.param .u64 .ptr .align 1 _Z7el_multPfS_S_lll_param_0,
	.param .u64 .ptr .align 1 _Z7el_multPfS_S_lll_param_1,
	.param .u64 .ptr .align 1 _Z7el_multPfS_S_lll_param_2,
	.param .u64 _Z7el_multPfS_S_lll_param_3,
	.param .u64 _Z7el_multPfS_S_lll_param_4,
	.param .u64 _Z7el_multPfS_S_lll_param_5
)
{
	.reg .pred 	%p<3>;
	.reg .b32 	%r<5>;
	.reg .b32 	%f<8>;
	.reg .b64 	%rd<20>;

	ld.param.u64 	%rd6, [_Z7el_multPfS_S_lll_param_0];
	ld.param.u64 	%rd7, [_Z7el_multPfS_S_lll_param_1];
	ld.param.u64 	%rd8, [_Z7el_multPfS_S_lll_param_2];
	ld.param.u64 	%rd5, [_Z7el_multPfS_S_lll_param_3];
	ld.param.u64 	%rd9, [_Z7el_multPfS_S_lll_param_4];
	ld.param.u64 	%rd10, [_Z7el_multPfS_S_lll_param_5];
	cvta.to.global.u64 	%rd1, %rd8;
	cvta.to.global.u64 	%rd2, %rd7;
	cvta.to.global.u64 	%rd3, %rd6;
	mul.lo.s64 	%rd11, %rd10, %rd9;
	mov.u32 	%r1, %tid.x;
	mov.u32 	%r2, %ctaid.x;
	mov.u32 	%r3, %ntid.x;
	mad.lo.s32 	%r4, %r2, %r3, %r1;
	cvt.u64.u32 	%rd4, %r4;
	setp.le.s64 	%p1, %rd11, %rd4;
	@%p1 bra 	$L__BB12_4;
	setp.eq.s64 	%p2, %rd5, 0;
	@%p2 bra 	$L__BB12_3;
	shl.b64 	%rd12, %rd4, 2;
	add.s64 	%rd13, %rd3, %rd12;
	ld.global.f32 	%f1, [%rd13];
	add.s64 	%rd14, %rd2, %rd12;
	ld.global.f32 	%f2, [%rd14];
	add.s64 	%rd15, %rd1, %rd12;
	ld.global.f32 	%f3, [%rd15];
	fma.rn.f32 	%f4, %f1, %f2, %f3;
	st.global.f32 	[%rd15], %f4;
	bra.uni 	$L__BB12_4;
$L__BB12_3:
	shl.b64 	%rd16, %rd4, 2;
	add.s64 	%rd17, %rd3, %rd16;
	ld.global.f32 	%f5, [%rd17];
	add.s64 	%rd18, %rd2, %rd16;
	ld.global.f32 	%f6, [%rd18];
	mul.f32 	%f7, %f5, %f6;
	add.s64 	%rd19, %rd1, %rd16;
	st.global.f32 	[%rd19], %f7;
$L__BB12_4:
	ret;

}
	// .globl	_Z6el_divPfS_S_lll
.visible .entry _Z6el_divPfS_S_lll(
	.param .u64 .ptr .align 1 _Z6el_divPfS_S_lll_param_0,
	.param .u64 .ptr .align 1 _Z6el_divPfS_S_lll_param_1,
	.param .u64 .ptr .align 1 _Z6el_divPfS_S_lll_param_2,
	.param .u64 _Z6el_divPfS_S_lll_param_3,
	.param .u64 _Z6el_divPfS_S_lll_param_4,
	.param .u64 _Z6el_divPfS_S_lll_param_5
)
{
	.reg .pred 	%p<3>;
	.reg .b32 	%r<5>;
	.reg .b32 	%f<9>;
	.reg .b64 	%rd<20>;

	ld.param.u64 	%rd6, [_Z6el_divPfS_S_lll_param_0];
	ld.param.u64 	%rd7, [_Z6el_divPfS_S_lll_param_1];
	ld.param.u64 	%rd8, [_Z6el_divPfS_S_lll_param_2];
	ld.param.u64 	%rd5, [_Z6el_divPfS_S_lll_param_3];
	ld.param.u64 	%rd9, [_Z6el_divPfS_S_lll_param_4];
	ld.param.u64 	%rd10, [_Z6el_divPfS_S_lll_param_5];
	cvta.to.global.u64 	%rd1, %rd8;
	cvta.to.global.u64 	%rd2, %rd7;
	cvta.to.global.u64 	%rd3, %rd6;
	mul.lo.s64 	%rd11, %rd10, %rd9;
	mov.u32 	%r1, %tid.x;
	mov.u32 	%r2, %ctaid.x;
	mov.u32 	%r3, %ntid.x;
	mad.lo.s32 	%r4, %r2, %r3, %r1;
	cvt.u64.u32 	%rd4, %r4;
	setp.le.s64 	%p1, %rd11, %rd4;
	@%p1 bra 	$L__BB13_4;
	setp.eq.s64 	%p2, %rd5, 0;
	@%p2 bra 	$L__BB13_3;
	shl.b64 	%rd12, %rd4, 2;
	add.s64 	%rd13, %rd3, %rd12;
	ld.global.f32 	%f1, [%rd13];
	add.s64 	%rd14, %rd2, %rd12;
	ld.global.f32 	%f2, [%rd14];
	div.rn.f32 	%f3, %f1, %f2;
	add.s64 	%rd15, %rd1, %rd12;
	ld.global.f32 	%f4, [%rd15];
	add.f32 	%f5, %f4, %f3;
	st.global.f32 	[%rd15], %f5;
	bra.uni 	$L__BB13_4;
$L__BB13_3:
	shl.b64 	%rd16, %rd4, 2;
	add.s64 	%rd17, %rd3, %rd16;
	ld.global.f32 	%f6, [%rd17];
	add.s64 	%rd18, %rd2, %rd16;
	ld.global.f32 	%f7, [%rd18];
	div.rn.f32 	%f8, %f6, %f7;
	add.s64 	%rd19, %rd1, %rd16;
	st.global.f32 	[%rd19], %f8;
$L__BB13_4:
	ret;

}
	// .globl	_Z11sum_mat_rowPfS_S_ll
.visible .entry _Z11sum_mat_rowPfS_S_ll(
	.param .u64 .ptr .align 1 _Z11sum_mat_rowPfS_S_ll_param_0,
	.param .u64 .ptr .align 1 _Z11sum_mat_rowPfS_S_ll_param_1,
	.param .u64 .ptr .align 1 _Z11sum_mat_rowPfS_S_ll_param_2,
	.param .u64 _Z11sum_mat_rowPfS_S_ll_param_3,
	.param .u64 _Z11sum_mat_rowPfS_S_ll_param_4
)
{
	.reg .pred 	%p<3>;
	.reg .b32 	%r<8>;
	.reg .b32 	%f<4>;
	.reg .b64 	%rd<22>;

	ld.param.u64 	%rd5, [_Z11sum_mat_rowPfS_S_ll_param_0];
	ld.param.u64 	%rd6, [_Z11sum_mat_rowPfS_S_ll_param_1];
	ld.param.u64 	%rd7, [_Z11sum_mat_rowPfS_S_ll_param_2];
	ld.param.u64 	%rd9, [_Z11sum_mat_rowPfS_S_ll_param_3];
	ld.param.u64 	%rd8, [_Z11sum_mat_rowPfS_S_ll_param_4];
	mul.lo.s64 	%rd10, %rd8, %rd9;
	mov.u32 	%r1, %tid.x;
	mov.u32 	%r2, %ctaid.x;
	mov.u32 	%r3, %ntid.x;
	mad.lo.s32 	%r4, %r2, %r3, %r1;
	cvt.u64.u32 	%rd1, %r4;
	setp.le.s64 	%p1, %rd10, %rd1;
	@%p1 bra 	$L__BB14_5;
	cvta.to.global.u64 	%rd11, %rd5;
	shl.b64 	%rd12, %rd1, 2;
	add.s64 	%rd13, %rd11, %rd12;
	ld.global.f32 	%f1, [%rd13];
	and.b64  	%rd14, %rd8, -4294967296;
	setp.ne.s64 	%p2, %rd14, 0;
	@%p2 bra 	$L__BB14_3;
	cvt.u32.u64 	%r5, %rd8;
	cvt.u32.u64 	%r6, %rd1;
	rem.u32 	%r7, %r6, %r5;
	cvt.u64.u32 	%rd21, %r7;
	bra.uni 	$L__BB14_4;
$L__BB14_3:
	rem.s64 	%rd21, %rd1, %rd8;
$L__BB14_4:
	cvta.to.global.u64 	%rd15, %rd6;
	shl.b64 	%rd16, %rd21, 2;
	add.s64 	%rd17, %rd15, %rd16;
	ld.global.f32 	%f2, [%rd17];
	add.f32 	%f3, %f1, %f2;
	cvta.to.global.u64 	%rd18, %rd7;
	add.s64 	%rd20, %rd18, %rd12;
	st.global.f32 	[%rd20], %f3;
$L__BB14_5:
	ret;

}
	// .globl	_Z11sum_mat_colPfS_S_ll
.visible .entry _Z11sum_mat_colPfS_S_ll(
	.param .u64 .ptr .align 1 _Z11sum_mat_colPfS_S_ll_param_0,
	.param .u64 .ptr .align 1 _Z11sum_mat_colPfS_S_ll_param_1,
	.param .u64 .ptr .align 1 _Z11sum_mat_colPfS_S_ll_param_2,
	.param .u64 _Z11sum_mat_colPfS_S_ll_param_3,
	.param .u64 _Z11sum_mat_colPfS_S_ll_param_4
)
{
	.reg .pred 	%p<3>;
	.reg .b32 	%r<8>;
	.reg .b32 	%f<4>;
	.reg .b64 	%rd<22>;

	ld.param.u64 	%rd5, [_Z11sum_mat_colPfS_S_ll_param_0];
	ld.param.u64 	%rd6, [_Z11sum_mat_colPfS_S_ll_param_1];
	ld.param.u64 	%rd7, [_Z11sum_mat_colPfS_S_ll_param_2];
	ld.param.u64 	%rd9, [_Z11sum_mat_colPfS_S_ll_param_3];
	ld.param.u64 	%rd8, [_Z11sum_mat_colPfS_S_ll_param_4];
	mul.lo.s64 	%rd10, %rd8, %rd9;
	mov.u32 	%r1, %tid.x;
	mov.u32 	%r2, %ctaid.x;
	mov.u32 	%r3, %ntid.x;
	mad.lo.s32 	%r4, %r2, %r3, %r1;
	cvt.u64.u32 	%rd1, %r4;
	setp.le.s64 	%p1, %rd10, %rd1;
	@%p1 bra 	$L__BB15_5;
	cvta.to.global.u64 	%rd11, %rd5;
	shl.b64 	%rd12, %rd1, 2;
	add.s64 	%rd13, %rd11, %rd12;
	ld.global.f32 	%f1, [%rd13];
	and.b64  	%rd14, %rd8, -4294967296;
	setp.ne.s64 	%p2, %rd14, 0;
	@%p2 bra 	$L__BB15_3;
	cvt.u32.u64 	%r5, %rd8;
	cvt.u32.u64 	%r6, %rd1;
	div.u32 	%r7, %r6, %r5;
	cvt.u64.u32 	%rd21, %r7;
	bra.uni 	$L__BB15_4;
$L__BB15_3:
	div.s64 	%rd21, %rd1, %rd8;
$L__BB15_4:
	cvta.to.global.u64 	%rd15, %rd6;
	shl.b64 	%rd16, %rd21, 2;
	add.s64 	%rd17, %rd15, %rd16;
	ld.global.f32 	%f2, [%rd17];
	add.f32 	%f3, %f1, %f2;
	cvta.to.global.u64 	%rd18, %rd7;
	add.s64 	%rd20, %rd18, %rd12;
	st.global.f32 	[%rd20], %f3;
$L__BB15_5:
	ret;

}
	// .globl	_Z12reduce_sum2DPfS_lll
.visible .entry _Z12reduce_sum2DPfS_lll(
	.param .u64 .ptr .align 1 _Z12reduce_sum2DPfS_lll_param_0,
	.param .u64 .ptr .align 1 _Z12reduce_sum2DPfS_lll_param_1,
	.param .u64 _Z12reduce_sum2DPfS_lll_param_2,
	.param .u64 _Z12reduce_sum2DPfS_lll_param_3,
	.param .u64 _Z12reduce_sum2DPfS_lll_param_4
)
{
	.reg .pred 	%p<5>;
	.reg .b32 	%r<11>;
	.reg .b32 	%f<7>;
	.reg .b64 	%rd<28>;

	ld.param.u64 	%rd12, [_Z12reduce_sum2DPfS_lll_param_0];
	ld.param.u64 	%rd13, [_Z12reduce_sum2DPfS_lll_param_1];
	ld.param.u64 	%rd14, [_Z12reduce_sum2DPfS_lll_param_2];
	ld.param.u64 	%rd10, [_Z12reduce_sum2DPfS_lll_param_3];
	ld.param.u64 	%rd11, [_Z12reduce_sum2DPfS_lll_param_4];
	cvta.to.global.u64 	%rd1, %rd13;
	cvta.to.global.u64 	%rd2, %rd12;
	mul.lo.s64 	%rd15, %rd10, %rd14;
	mov.u32 	%r1, %tid.x;
	mov.u32 	%r2, %ctaid.x;
	mov.u32 	%r3, %ntid.x;
	mad.lo.s32 	%r4, %r2, %r3, %r1;
	cvt.u64.u32 	%rd3, %r4;
	setp.le.s64 	%p1, %rd15, %rd3;
	@%p1 bra 	$L__BB16_10;
	setp.ne.s64 	%p2, %rd11, 0;
	@%p2 bra 	$L__BB16_6;
	shl.b64 	%rd21, %rd3, 2;
	add.s64 	%rd22, %rd2, %rd21;
	ld.global.f32 	%f1, [%rd22];
	and.b64  	%rd23, %rd10, -4294967296;
	setp.ne.s64 	%p4, %rd23, 0;
	@%p4 bra 	$L__BB16_4;
	cvt.u32.u64 	%r8, %rd10;
	cvt.u32.u64 	%r9, %rd3;
	rem.u32 	%r10, %r9, %r8;
	cvt.u64.u32 	%rd26, %r10;
	bra.uni 	$L__BB16_5;
$L__BB16_4:
	rem.s64 	%rd26, %rd3, %rd10;
$L__BB16_5:
	shl.b64 	%rd24, %rd26, 2;
	add.s64 	%rd25, %rd1, %rd24;
	ld.global.f32 	%f5, [%rd25];
	add.f32 	%f6, %f1, %f5;
	st.global.f32 	[%rd25], %f6;
	bra.uni 	$L__BB16_10;
$L__BB16_6:
	shl.b64 	%rd16, %rd3, 2;
	add.s64 	%rd17, %rd2, %rd16;
	ld.global.f32 	%f2, [%rd17];
	and.b64  	%rd18, %rd10, -4294967296;
	setp.ne.s64 	%p3, %rd18, 0;
	@%p3 bra 	$L__BB16_8;
	cvt.u32.u64 	%r5, %rd10;
	cvt.u32.u64 	%r6, %rd3;
	div.u32 	%r7, %r6, %r5;
	cvt.u64.u32 	%rd27, %r7;
	bra.uni 	$L__BB16_9;
$L__BB16_8:
	div.s64 	%rd27, %rd3, %rd10;
$L__BB16_9:
	shl.b64 	%rd19, %rd27, 2;
	add.s64 	%rd20, %rd1, %rd19;
	ld.global.f32 	%f3, [%rd20];
	add.f32 	%f4, %f2, %f3;
	st.global.f32 	[%rd20], %f4;
$L__BB16_10:
	ret;

}
	// .globl	_Z4centPfS_S_l
.visible .entry _Z4centPfS_S_l(
	.param .u64 .ptr .align 1 _Z4centPfS_S_l_param_0,
	.param .u64 .ptr .align 1 _Z4centPfS_S_l_param_1,
	.param .u64 .ptr .align 1 _Z4centPfS_S_l_param_2,
	.param .u64 _Z4centPfS_S_l_param_3
)
{
	.reg .pred 	%p<11>;
	.reg .b32 	%r<38>;
	.reg .b32 	%f<32>;
	.reg .b64 	%rd<13>;
	.reg .b64 	%fd<57>;

	ld.param.u64 	%rd5, [_Z4centPfS_S_l_param_0];
	ld.param.u64 	%rd6, [_Z4centPfS_S_l_param_1];
	ld.param.u64 	%rd7, [_Z4centPfS_S_l_param_2];
	ld.param.u64 	%rd8, [_Z4centPfS_S_l_param_3];
	mov.u32 	%r11, %tid.x;
	mov.u32 	%r12, %ctaid.x;
	mov.u32 	%r13, %ntid.x;
	mad.lo.s32 	%r14, %r12, %r13, %r11;
	cvt.u64.u32 	%rd1, %r14;
	setp.le.s64 	%p1, %rd8, %rd1;
	@%p1 bra 	$L__BB17_12;
	cvta.to.global.u64 	%rd9, %rd6;
	cvta.to.global.u64 	%rd10, %rd7;
	cvta.to.global.u64 	%rd11, %rd5;
	shl.b64 	%rd12, %rd1, 2;
	add.s64 	%rd2, %rd10, %rd12;
	mov.b32 	%r15, 0;
	st.global.u32 	[%rd2], %r15;
	add.s64 	%rd3, %rd11, %rd12;
	ld.global.f32 	%f31, [%rd3];
	setp.eq.f32 	%p2, %f31, 0f00000000;
	add.s64 	%rd4, %rd9, %rd12;
	mov.f64 	%fd53, 0d0000000000000000;
	@%p2 bra 	$L__BB17_3;
	ld.global.f32 	%f4, [%rd4];
	setp.lt.f32 	%p3, %f4, 0f00800000;
	mul.f32 	%f5, %f4, 0f4B000000;
	selp.f32 	%f6, %f5, %f4, %p3;
	selp.f32 	%f7, 0fC1B80000, 0f00000000, %p3;
	mov.b32 	%r16, %f6;
	add.s32 	%r17, %r16, -1059760811;
	and.b32  	%r18, %r17, -8388608;
	sub.s32 	%r19, %r16, %r18;
	mov.b32 	%f8, %r19;
	cvt.rn.f32.s32 	%f9, %r18;
	fma.rn.f32 	%f10, %f9, 0f34000000, %f7;
	add.f32 	%f11, %f8, 0fBF800000;
	fma.rn.f32 	%f12, %f11, 0fBE055027, 0f3E1039F6;
	fma.rn.f32 	%f13, %f12, %f11, 0fBDF8CDCC;
	fma.rn.f32 	%f14, %f13, %f11, 0f3E0F2955;
	fma.rn.f32 	%f15, %f14, %f11, 0fBE2AD8B9;
	fma.rn.f32 	%f16, %f15, %f11, 0f3E4CED0B;
	fma.rn.f32 	%f17, %f16, %f11, 0fBE7FFF22;
	fma.rn.f32 	%f18, %f17, %f11, 0f3EAAAA78;
	fma.rn.f32 	%f19, %f18, %f11, 0fBF000000;
	mul.f32 	%f20, %f11, %f19;
	fma.rn.f32 	%f21, %f20, %f11, %f11;
	fma.rn.f32 	%f22, %f10, 0f3F317218, %f21;
	setp.gt.u32 	%p4, %r16, 2139095039;
	fma.rn.f32 	%f23, %f6, 0f7F800000, 0f7F800000;
	selp.f32 	%f24, %f23, %f22, %p4;
	setp.eq.f32 	%p5, %f6, 0f00000000;
	selp.f32 	%f25, 0fFF800000, %f24, %p5;
	mul.f32 	%f26, %f31, %f25;
	mov.f32 	%f27, 0f00000000;
	sub.f32 	%f28, %f27, %f26;
	st.global.f32 	[%rd2], %f28;
	ld.global.f32 	%f31, [%rd3];
	cvt.f64.f32 	%fd53, %f28;
$L__BB17_3:
	setp.eq.f32 	%p6, %f31, 0f3F800000;
	@%p6 bra 	$L__BB17_12;
	cvt.f64.f32 	%fd3, %f31;
	ld.global.f32 	%f29, [%rd4];
	cvt.f64.f32 	%fd14, %f29;
	mov.f64 	%fd15, 0d3FF0000000000000;
	sub.f64 	%fd54, %fd15, %fd14;
	{
	.reg .b32 %temp; 
	mov.b64 	{%temp, %r34}, %fd54;
	}
	{
	.reg .b32 %temp; 
	mov.b64 	{%r35, %temp}, %fd54;
	}
	setp.gt.s32 	%p7, %r34, 1048575;
	mov.b32 	%r36, -1023;
	@%p7 bra 	$L__BB17_6;
	mul.f64 	%fd54, %fd54, 0d4350000000000000;
	{
	.reg .b32 %temp; 
	mov.b64 	{%temp, %r34}, %fd54;
	}
	{
	.reg .b32 %temp; 
	mov.b64 	{%r35, %temp}, %fd54;
	}
	mov.b32 	%r36, -1077;
$L__BB17_6:
	add.s32 	%r22, %r34, -1;
	setp.gt.u32 	%p8, %r22, 2146435070;
	@%p8 bra 	$L__BB17_10;
	shr.u32 	%r25, %r34, 20;
	add.s32 	%r37, %r36, %r25;
	and.b32  	%r26, %r34, 1048575;
	or.b32  	%r27, %r26, 1072693248;
	mov.b64 	%fd55, {%r35, %r27};
	setp.lt.u32 	%p10, %r27, 1073127583;
	@%p10 bra 	$L__BB17_9;
	{
	.reg .b32 %temp; 
	mov.b64 	{%r28, %temp}, %fd55;
	}
	{
	.reg .b32 %temp; 
	mov.b64 	{%temp, %r29}, %fd55;
	}
	add.s32 	%r30, %r29, -1048576;
	mov.b64 	%fd55, {%r28, %r30};
	add.s32 	%r37, %r37, 1;
$L__BB17_9:
	add.f64 	%fd17, %fd55, 0dBFF0000000000000;
	add.f64 	%fd18, %fd55, 0d3FF0000000000000;
	rcp.approx.ftz.f64 	%fd19, %fd18;
	neg.f64 	%fd20, %fd18;
	fma.rn.f64 	%fd21, %fd20, %fd19, 0d3FF0000000000000;
	fma.rn.f64 	%fd22, %fd21, %fd21, %fd21;
	fma.rn.f64 	%fd23, %fd22, %fd19, %fd19;
	mul.f64 	%fd24, %fd17, %fd23;
	fma.rn.f64 	%fd25, %fd17, %fd23, %fd24;
	mul.f64 	%fd26, %fd25, %fd25;
	fma.rn.f64 	%fd27, %fd26, 0d3EB1380B3AE80F1E, 0d3ED0EE258B7A8B04;
	fma.rn.f64 	%fd28, %fd27, %fd26, 0d3EF3B2669F02676F;
	fma.rn.f64 	%fd29, %fd28, %fd26, 0d3F1745CBA9AB0956;
	fma.rn.f64 	%fd30, %fd29, %fd26, 0d3F3C71C72D1B5154;
	fma.rn.f64 	%fd31, %fd30, %fd26, 0d3F624924923BE72D;
	fma.rn.f64 	%fd32, %fd31, %fd26, 0d3F8999999999A3C4;
	fma.rn.f64 	%fd33, %fd32, %fd26, 0d3FB5555555555554;
	sub.f64 	%fd34, %fd17, %fd25;
	add.f64 	%fd35, %fd34, %fd34;
	neg.f64 	%fd36, %fd25;
	fma.rn.f64 	%fd37, %fd36, %fd17, %fd35;
	mul.f64 	%fd38, %fd23, %fd37;
	mul.f64 	%fd39, %fd26, %fd33;
	fma.rn.f64 	%fd40, %fd39, %fd25, %fd38;
	xor.b32  	%r31, %r37, -2147483648;
	mov.b32 	%r32, 1127219200;
	mov.b64 	%fd41, {%r31, %r32};
	mov.b32 	%r33, -2147483648;
	mov.b64 	%fd42, {%r33, %r32};
	sub.f64 	%fd43, %fd41, %fd42;
	fma.rn.f64 	%fd44, %fd43, 0d3FE62E42FEFA39EF, %fd25;
	fma.rn.f64 	%fd45, %fd43, 0dBFE62E42FEFA39EF, %fd44;
	sub.f64 	%fd46, %fd45, %fd25;
	sub.f64 	%fd47, %fd40, %fd46;
	fma.rn.f64 	%fd48, %fd43, 0d3C7ABC9E3B39803F, %fd47;
	add.f64 	%fd56, %fd44, %fd48;
	bra.uni 	$L__BB17_11;
$L__BB17_10:
	fma.rn.f64 	%fd16, %fd54, 0d7FF0000000000000, 0d7FF0000000000000;
	{
	.reg .b32 %temp; 
	mov.b64 	{%temp, %r23}, %fd54;
	}
	and.b32  	%r24, %r23, 2147483647;
	setp.eq.s32 	%p9, %r24, 0;
	selp.f64 	%fd56, 0dFFF0000000000000, %fd16, %p9;
$L__BB17_11:
	mov.f64 	%fd49, 0d3FF0000000000000;
	sub.f64 	%fd50, %fd49, %fd3;
	mul.f64 	%fd51, %fd50, %fd56;
	sub.f64 	%fd52, %fd53, %fd51;
	cvt.rn.f32.f64 	%f30, %fd52;
	st.global.f32 	[%rd2], %f30;
$L__BB17_12:
	ret;

}
	// .globl	_Z8accuracyPfS_S_llPi
.visible .entry _Z8accuracyPfS_S_llPi(
	.param .u64 .ptr .align 1 _Z8accuracyPfS_S_llPi_param_0,
	.param .u64 .ptr .align 1 _Z8accuracyPfS_S_llPi_param_1,
	.param .u64 .ptr .align 1 _Z8accuracyPfS_S_llPi_param_2,
	.param .u64 _Z8accuracyPfS_S_llPi_param_3,
	.param .u64 _Z8accuracyPfS_S_llPi_param_4,
	.param .u64 .ptr .align 1 _Z8accuracyPfS_S_llPi_param_5
)
{
	.reg .pred 	%p<42>;
	.reg .b32 	%r<7>;
	.reg .b32 	%f<56>;
	.reg .b64 	%rd<174>;

	ld.param.u64 	%rd59, [_Z8accuracyPfS_S_llPi_param_0];
	ld.param.u64 	%rd60, [_Z8accuracyPfS_S_llPi_param_1];
	ld.param.u64 	%rd56, [_Z8accuracyPfS_S_llPi_param_2];
	ld.param.u64 	%rd57, [_Z8accuracyPfS_S_llPi_param_3];
	ld.param.u64 	%rd61, [_Z8accuracyPfS_S_llPi_param_4];
	ld.param.u64 	%rd58, [_Z8accuracyPfS_S_llPi_param_5];
	cvta.to.global.u64 	%rd1, %rd60;
	cvta.to.global.u64 	%rd2, %rd59;
	mov.u32 	%r1, %tid.x;
	mov.u32 	%r2, %ctaid.x;
	mov.u32 	%r3, %ntid.x;
	mad.lo.s32 	%r4, %r2, %r3, %r1;
	cvt.u64.u32 	%rd3, %r4;
	mul.lo.s64 	%rd4, %rd57, %rd3;
	shl.b64 	%rd62, %rd4, 2;
	add.s64 	%rd5, %rd2, %rd62;
	ld.global.f32 	%f9, [%rd5];
	cvt.rzi.s64.f32 	%rd159, %f9;
	add.s64 	%rd7, %rd1, %rd62;
	ld.global.f32 	%f53, [%rd7];
	setp.le.s64 	%p1, %rd61, %rd3;
	@%p1 bra 	$L__BB18_14;
	setp.lt.s64 	%p2, %rd57, 2;
	mov.b64 	%rd172, 0;
	mov.u64 	%rd173, %rd172;
	@%p2 bra 	$L__BB18_13;
	add.s64 	%rd8, %rd57, -1;
	add.s64 	%rd67, %rd57, -2;
	setp.lt.u64 	%p3, %rd67, 7;
	mov.b64 	%rd173, 0;
	mov.b64 	%rd156, 1;
	mov.u64 	%rd172, %rd173;
	@%p3 bra 	$L__BB18_5;
	add.s64 	%rd71, %rd62, 16;
	add.s64 	%rd149, %rd2, %rd71;
	add.s64 	%rd148, %rd1, %rd71;
	mov.b64 	%rd173, 0;
	mov.b64 	%rd156, 1;
$L__BB18_4:
	.pragma "nounroll";
	ld.global.f32 	%f10, [%rd149+-12];
	cvt.rzi.s64.f32 	%rd72, %f10;
	ld.global.f32 	%f11, [%rd148+-12];
	setp.gt.s64 	%p4, %rd72, %rd159;
	max.s64 	%rd73, %rd72, %rd159;
	selp.b64 	%rd74, %rd156, %rd172, %p4;
	setp.gt.f32 	%p5, %f11, %f53;
	selp.f32 	%f12, %f11, %f53, %p5;
	selp.b64 	%rd75, %rd156, %rd173, %p5;
	ld.global.f32 	%f13, [%rd149+-8];
	cvt.rzi.s64.f32 	%rd76, %f13;
	ld.global.f32 	%f14, [%rd148+-8];
	setp.gt.s64 	%p6, %rd76, %rd73;
	max.s64 	%rd77, %rd76, %rd73;
	add.s64 	%rd78, %rd156, 1;
	selp.b64 	%rd79, %rd78, %rd74, %p6;
	setp.gt.f32 	%p7, %f14, %f12;
	selp.f32 	%f15, %f14, %f12, %p7;
	selp.b64 	%rd80, %rd78, %rd75, %p7;
	ld.global.f32 	%f16, [%rd149+-4];
	cvt.rzi.s64.f32 	%rd81, %f16;
	ld.global.f32 	%f17, [%rd148+-4];
	setp.gt.s64 	%p8, %rd81, %rd77;
	max.s64 	%rd82, %rd81, %rd77;
	add.s64 	%rd83, %rd156, 2;
	selp.b64 	%rd84, %rd83, %rd79, %p8;
	setp.gt.f32 	%p9, %f17, %f15;
	selp.f32 	%f18, %f17, %f15, %p9;
	selp.b64 	%rd85, %rd83, %rd80, %p9;
	ld.global.f32 	%f19, [%rd149];
	cvt.rzi.s64.f32 	%rd86, %f19;
	ld.global.f32 	%f20, [%rd148];
	setp.gt.s64 	%p10, %rd86, %rd82;
	max.s64 	%rd87, %rd86, %rd82;
	add.s64 	%rd88, %rd156, 3;
	selp.b64 	%rd89, %rd88, %rd84, %p10;
	setp.gt.f32 	%p11, %f20, %f18;
	selp.f32 	%f21, %f20, %f18, %p11;
	selp.b64 	%rd90, %rd88, %rd85, %p11;
	ld.global.f32 	%f22, [%rd149+4];
	cvt.rzi.s64.f32 	%rd91, %f22;
	ld.global.f32 	%f23, [%rd148+4];
	setp.gt.s64 	%p12, %rd91, %rd87;
	max.s64 	%rd92, %rd91, %rd87;
	add.s64 	%rd93, %rd156, 4;
	selp.b64 	%rd94, %rd93, %rd89, %p12;
	setp.gt.f32 	%p13, %f23, %f21;
	selp.f32 	%f24, %f23, %f21, %p13;
	selp.b64 	%rd95, %rd93, %rd90, %p13;
	ld.global.f32 	%f25, [%rd149+8];
	cvt.rzi.s64.f32 	%rd96, %f25;
	ld.global.f32 	%f26, [%rd148+8];
	setp.gt.s64 	%p14, %rd96, %rd92;
	max.s64 	%rd97, %rd96, %rd92;
	add.s64 	%rd98, %rd156, 5;
	selp.b64 	%rd99, %rd98, %rd94, %p14;
	setp.gt.f32 	%p15, %f26, %f24;
	selp.f32 	%f27, %f26, %f24, %p15;
	selp.b64 	%rd100, %rd98, %rd95, %p15;
	ld.global.f32 	%f28, [%rd149+12];
	cvt.rzi.s64.f32 	%rd101, %f28;
	ld.global.f32 	%f29, [%rd148+12];
	setp.gt.s64 	%p16, %rd101, %rd97;
	max.s64 	%rd102, %rd101, %rd97;
	add.s64 	%rd103, %rd156, 6;
	selp.b64 	%rd104, %rd103, %rd99, %p16;
	setp.gt.f32 	%p17, %f29, %f27;
	selp.f32 	%f30, %f29, %f27, %p17;
	selp.b64 	%rd105, %rd103, %rd100, %p17;
	ld.global.f32 	%f31, [%rd149+16];
	cvt.rzi.s64.f32 	%rd106, %f31;
	ld.global.f32 	%f32, [%rd148+16];
	setp.gt.s64 	%p18, %rd106, %rd102;
	max.s64 	%rd159, %rd106, %rd102;
	add.s64 	%rd107, %rd156, 7;
	selp.b64 	%rd172, %rd107, %rd104, %p18;
	setp.gt.f32 	%p19, %f32, %f30;
	selp.f32 	%f53, %f32, %f30, %p19;
	selp.b64 	%rd173, %rd107, %rd105, %p19;
	add.s64 	%rd156, %rd156, 8;
	add.s64 	%rd149, %rd149, 32;
	add.s64 	%rd148, %rd148, 32;
	and.b64  	%rd108, %rd8, -8;
	setp.ne.s64 	%p20, %rd107, %rd108;
	@%p20 bra 	$L__BB18_4;
$L__BB18_5:
	and.b64  	%rd30, %rd8, 7;
	setp.eq.s64 	%p21, %rd30, 0;
	@%p21 bra 	$L__BB18_13;
	setp.lt.u64 	%p22, %rd30, 4;
	@%p22 bra 	$L__BB18_8;
	shl.b64 	%rd110, %rd156, 2;
	add.s64 	%rd111, %rd5, %rd110;
	ld.global.f32 	%f33, [%rd111];
	cvt.rzi.s64.f32 	%rd112, %f33;
	add.s64 	%rd113, %rd7, %rd110;
	ld.global.f32 	%f34, [%rd113];
	setp.gt.s64 	%p23, %rd112, %rd159;
	max.s64 	%rd114, %rd112, %rd159;
	selp.b64 	%rd115, %rd156, %rd172, %p23;
	setp.gt.f32 	%p24, %f34, %f53;
	selp.f32 	%f35, %f34, %f53, %p24;
	selp.b64 	%rd116, %rd156, %rd173, %p24;
	add.s64 	%rd117, %rd156, 1;
	ld.global.f32 	%f36, [%rd111+4];
	cvt.rzi.s64.f32 	%rd118, %f36;
	ld.global.f32 	%f37, [%rd113+4];
	setp.gt.s64 	%p25, %rd118, %rd114;
	max.s64 	%rd119, %rd118, %rd114;
	selp.b64 	%rd120, %rd117, %rd115, %p25;
	setp.gt.f32 	%p26, %f37, %f35;
	selp.f32 	%f38, %f37, %f35, %p26;
	selp.b64 	%rd121, %rd117, %rd116, %p26;
	add.s64 	%rd122, %rd156, 2;
	ld.global.f32 	%f39, [%rd111+8];
	cvt.rzi.s64.f32 	%rd123, %f39;
	ld.global.f32 	%f40, [%rd113+8];
	setp.gt.s64 	%p27, %rd123, %rd119;
	max.s64 	%rd124, %rd123, %rd119;
	selp.b64 	%rd125, %rd122, %rd120, %p27;
	setp.gt.f32 	%p28, %f40, %f38;
	selp.f32 	%f41, %f40, %f38, %p28;
	selp.b64 	%rd126, %rd122, %rd121, %p28;
	add.s64 	%rd127, %rd156, 3;
	ld.global.f32 	%f42, [%rd111+12];
	cvt.rzi.s64.f32 	%rd128, %f42;
	ld.global.f32 	%f43, [%rd113+12];
	setp.gt.s64 	%p29, %rd128, %rd124;
	max.s64 	%rd159, %rd128, %rd124;
	selp.b64 	%rd172, %rd127, %rd125, %p29;
	setp.gt.f32 	%p30, %f43, %f41;
	selp.f32 	%f53, %f43, %f41, %p30;
	selp.b64 	%rd173, %rd127, %rd126, %p30;
	add.s64 	%rd156, %rd156, 4;
$L__BB18_8:
	and.b64  	%rd41, %rd8, 3;
	setp.eq.s64 	%p31, %rd41, 0;
	@%p31 bra 	$L__BB18_13;
	setp.eq.s64 	%p32, %rd41, 1;
	@%p32 bra 	$L__BB18_11;
	shl.b64 	%rd130, %rd156, 2;
	add.s64 	%rd131, %rd5, %rd130;
	ld.global.f32 	%f44, [%rd131];
	cvt.rzi.s64.f32 	%rd132, %f44;
	add.s64 	%rd133, %rd7, %rd130;
	ld.global.f32 	%f45, [%rd133];
	setp.gt.s64 	%p33, %rd132, %rd159;
	max.s64 	%rd134, %rd132, %rd159;
	selp.b64 	%rd135, %rd156, %rd172, %p33;
	setp.gt.f32 	%p34, %f45, %f53;
	selp.f32 	%f46, %f45, %f53, %p34;
	selp.b64 	%rd136, %rd156, %rd173, %p34;
	add.s64 	%rd137, %rd156, 1;
	ld.global.f32 	%f47, [%rd131+4];
	cvt.rzi.s64.f32 	%rd138, %f47;
	ld.global.f32 	%f48, [%rd133+4];
	setp.gt.s64 	%p35, %rd138, %rd134;
	max.s64 	%rd159, %rd138, %rd134;
	selp.b64 	%rd172, %rd137, %rd135, %p35;
	setp.gt.f32 	%p36, %f48, %f46;
	selp.f32 	%f53, %f48, %f46, %p36;
	selp.b64 	%rd173, %rd137, %rd136, %p36;
	add.s64 	%rd156, %rd156, 2;
$L__BB18_11:
	and.b64  	%rd139, %rd8, 1;
	setp.eq.b64 	%p37, %rd139, 1;
	not.pred 	%p38, %p37;
	@%p38 bra 	$L__BB18_13;
	shl.b64 	%rd140, %rd156, 2;
	add.s64 	%rd141, %rd5, %rd140;
	ld.global.f32 	%f49, [%rd141];
	cvt.rzi.s64.f32 	%rd142, %f49;
	add.s64 	%rd143, %rd7, %rd140;
	ld.global.f32 	%f50, [%rd143];
	setp.gt.s64 	%p39, %rd142, %rd159;
	selp.b64 	%rd172, %rd156, %rd172, %p39;
	setp.gt.f32 	%p40, %f50, %f53;
	selp.b64 	%rd173, %rd156, %rd173, %p40;
$L__BB18_13:
	cvt.rn.f32.u64 	%f51, %rd172;
	cvta.to.global.u64 	%rd144, %rd56;
	shl.b64 	%rd145, %rd3, 2;
	add.s64 	%rd146, %rd144, %rd145;
	st.global.f32 	[%rd146], %f51;
	setp.eq.s64 	%p41, %rd172, %rd173;
	selp.u32 	%r5, 1, 0, %p41;
	cvta.to.global.u64 	%rd147, %rd58;
	atom.global.add.u32 	%r6, [%rd147], %r5;
$L__BB18_14:
	ret;

}
	// .globl	_Z4reluPfS_l
.visible .entry _Z4reluPfS_l(
	.param .u64 .ptr .align 1 _Z4reluPfS_l_param_0,
	.param .u64 .ptr .align 1 _Z4reluPfS_l_param_1,
	.param .u64 _Z4reluPfS_l_param_2
)
{
	.reg .pred 	%p<3>;
	.reg .b32 	%r<6>;
	.reg .b32 	%f<2>;
	.reg .b64 	%rd<13>;

	ld.param.u64 	%rd3, [_Z4reluPfS_l_param_0];
	ld.param.u64 	%rd4, [_Z4reluPfS_l_param_1];
	ld.param.u64 	%rd5, [_Z4reluPfS_l_param_2];
	cvta.to.global.u64 	%rd1, %rd4;
	mov.u32 	%r1, %tid.x;
	mov.u32 	%r2, %ctaid.x;
	mov.u32 	%r3, %ntid.x;
	mad.lo.s32 	%r4, %r2, %r3, %r1;
	cvt.u64.u32 	%rd2, %r4;
	setp.le.s64 	%p1, %rd5, %rd2;
	@%p1 bra 	$L__BB19_4;
	cvta.to.global.u64 	%rd6, %rd3;
	shl.b64 	%rd7, %rd2, 2;
	add.s64 	%rd8, %rd6, %rd7;
	ld.global.f32 	%f1, [%rd8];
	setp.leu.f32 	%p2, %f1, 0f00000000;
	@%p2 bra 	$L__BB19_3;
	add.s64 	%rd12, %rd1, %rd7;
	st.global.f32 	[%rd12], %f1;
	bra.uni 	$L__BB19_4;
$L__BB19_3:
	add.s64 	%rd10, %rd1, %rd7;
	mov.b32 	%r5, 0;
	st.global.u32 	[%rd10], %r5;
$L__BB19_4:
	ret;

}
	// .globl	_Z6d_reluPfS_S_l
.visible .entry _Z6d_reluPfS_S_l(
	.param .u64 .ptr .align 1 _Z6d_reluPfS_S_l_param_0,
	.param .u64 .ptr .align 1 _Z6d_reluPfS_S_l_param_1,
	.param .u64 .ptr .align 1 _Z6d_reluPfS_S_l_param_2,
	.param .u64 _Z6d_reluPfS_S_l_param_3
)
{
	.reg .pred 	%p<3>;
	.reg .b32 	%r<6>;
	.reg .b32 	%f<3>;
	.reg .b64 	%rd<16>;

	ld.param.u64 	%rd3, [_Z6d_reluPfS_S_l_param_0];
	ld.param.u64 	%rd4, [_Z6d_reluPfS_S_l_param_1];
	ld.param.u64 	%rd5, [_Z6d_reluPfS_S_l_param_2];
	ld.param.u64 	%rd6, [_Z6d_reluPfS_S_l_param_3];
	cvta.to.global.u64 	%rd1, %rd5;
	mov.u32 	%r1, %tid.x;
	mov.u32 	%r2, %ctaid.x;
	mov.u32 	%r3, %ntid.x;
	mad.lo.s32 	%r4, %r2, %r3, %r1;
	cvt.u64.u32 	%rd2, %r4;
	setp.le.s64 	%p1, %rd6, %rd2;
	@%p1 bra 	$L__BB20_4;
	cvta.to.global.u64 	%rd7, %rd4;
	shl.b64 	%rd8, %rd2, 2;
	add.s64 	%rd9, %rd7, %rd8;
	ld.global.f32 	%f1, [%rd9];
	setp.leu.f32 	%p2, %f1, 0f00000000;
	@%p2 bra 	$L__BB20_3;
	cvta.to.global.u64 	%rd12, %rd3;
	add.s64 	%rd14, %rd12, %rd8;
	ld.global.f32 	%f2, [%rd14];
	add.s64 	%rd15, %rd1, %rd8;
	st.global.f32 	[%rd15], %f2;
	bra.uni 	$L__BB20_4;
$L__BB20_3:
	add.s64 	%rd11, %rd1, %rd8;
	mov.b32 	%r5, 0;
	st.global.u32 	[%rd11], %r5;
$L__BB20_4:
	ret;

}
	// .globl	_Z7softmaxPfS_S_ll
.visible .entry _Z7softmaxPfS_S_ll(
	.param .u64 .ptr .align 1 _Z7softmaxPfS_S_ll_param_0,
	.param .u64 .ptr .align 1 _Z7softmaxPfS_S_ll_param_1,
	.param .u64 .ptr .align 1 _Z7softmaxPfS_S_ll_param_2,
	.param .u64 _Z7softmaxPfS_S_ll_param_3,
	.param .u64 _Z7softmaxPfS_S_ll_param_4
)
{
	.reg .pred 	%p<58>;
	.reg .b32 	%r<35>;
	.reg .b32 	%f<336>;
	.reg .b64 	%rd<133>;

	ld.param.u64 	%rd59, [_Z7softmaxPfS_S_ll_param_0];
	ld.param.u64 	%rd60, [_Z7softmaxPfS_S_ll_param_1];
	ld.param.u64 	%rd61, [_Z7softmaxPfS_S_ll_param_2];
	ld.param.u64 	%rd58, [_Z7softmaxPfS_S_ll_param_3];
	ld.param.u64 	%rd62, [_Z7softmaxPfS_S_ll_param_4];
	cvta.to.global.u64 	%rd1, %rd60;
	cvta.to.global.u64 	%rd2, %rd61;
	cvta.to.global.u64 	%rd3, %rd59;
	mov.u32 	%r1, %tid.x;
	mov.u32 	%r2, %ctaid.x;
	mov.u32 	%r3, %ntid.x;
	mad.lo.s32 	%r4, %r2, %r3, %r1;
	cvt.u64.u32 	%rd63, %r4;
	mul.lo.s64 	%rd4, %rd58, %rd63;
	shl.b64 	%rd64, %rd4, 2;
	add.s64 	%rd5, %rd3, %rd64;
	ld.global.f32 	%f326, [%rd5];
	setp.le.s64 	%p1, %rd62, %rd63;
	@%p1 bra 	$L__BB21_38;
	setp.lt.s64 	%p2, %rd58, 2;
	@%p2 bra 	$L__BB21_14;
	add.s64 	%rd6, %rd58, -1;
	add.s64 	%rd66, %rd58, -2;
	and.b64  	%rd7, %rd6, 15;
	setp.lt.u64 	%p3, %rd66, 15;
	mov.b64 	%rd120, 1;
	@%p3 bra 	$L__BB21_5;
	and.b64  	%rd68, %rd6, -16;
	neg.s64 	%rd8, %rd68;
	add.s64 	%rd70, %rd64, %rd3;
	add.s64 	%rd119, %rd70, 32;
	mov.b64 	%rd120, 1;
$L__BB21_4:
	.pragma "nounroll";
	ld.global.f32 	%f28, [%rd119+-28];
	setp.gt.f32 	%p4, %f28, %f326;
	selp.f32 	%f29, %f28, %f326, %p4;
	ld.global.f32 	%f30, [%rd119+-24];
	setp.gt.f32 	%p5, %f30, %f29;
	selp.f32 	%f31, %f30, %f29, %p5;
	ld.global.f32 	%f32, [%rd119+-20];
	setp.gt.f32 	%p6, %f32, %f31;
	selp.f32 	%f33, %f32, %f31, %p6;
	ld.global.f32 	%f34, [%rd119+-16];
	setp.gt.f32 	%p7, %f34, %f33;
	selp.f32 	%f35, %f34, %f33, %p7;
	ld.global.f32 	%f36, [%rd119+-12];
	setp.gt.f32 	%p8, %f36, %f35;
	selp.f32 	%f37, %f36, %f35, %p8;
	ld.global.f32 	%f38, [%rd119+-8];
	setp.gt.f32 	%p9, %f38, %f37;
	selp.f32 	%f39, %f38, %f37, %p9;
	ld.global.f32 	%f40, [%rd119+-4];
	setp.gt.f32 	%p10, %f40, %f39;
	selp.f32 	%f41, %f40, %f39, %p10;
	ld.global.f32 	%f42, [%rd119];
	setp.gt.f32 	%p11, %f42, %f41;
	selp.f32 	%f43, %f42, %f41, %p11;
	ld.global.f32 	%f44, [%rd119+4];
	setp.gt.f32 	%p12, %f44, %f43;
	selp.f32 	%f45, %f44, %f43, %p12;
	ld.global.f32 	%f46, [%rd119+8];
	setp.gt.f32 	%p13, %f46, %f45;
	selp.f32 	%f47, %f46, %f45, %p13;
	ld.global.f32 	%f48, [%rd119+12];
	setp.gt.f32 	%p14, %f48, %f47;
	selp.f32 	%f49, %f48, %f47, %p14;
	ld.global.f32 	%f50, [%rd119+16];
	setp.gt.f32 	%p15, %f50, %f49;
	selp.f32 	%f51, %f50, %f49, %p15;
	ld.global.f32 	%f52, [%rd119+20];
	setp.gt.f32 	%p16, %f52, %f51;
	selp.f32 	%f53, %f52, %f51, %p16;
	ld.global.f32 	%f54, [%rd119+24];
	setp.gt.f32 	%p17, %f54, %f53;
	selp.f32 	%f55, %f54, %f53, %p17;
	ld.global.f32 	%f56, [%rd119+28];
	setp.gt.f32 	%p18, %f56, %f55;
	selp.f32 	%f57, %f56, %f55, %p18;
	ld.global.f32 	%f58, [%rd119+32];
	setp.gt.f32 	%p19, %f58, %f57;
	selp.f32 	%f326, %f58, %f57, %p19;
	add.s64 	%rd120, %rd120, 16;
	add.s64 	%rd71, %rd8, %rd120;
	add.s64 	%rd119, %rd119, 64;
	setp.eq.s64 	%p20, %rd71, 1;
	@%p20 bra 	$L__BB21_5;
	bra.uni 	$L__BB21_4;
$L__BB21_5:
	setp.eq.s64 	%p21, %rd7, 0;
	@%p21 bra 	$L__BB21_14;
	and.b64  	%rd11, %rd6, 7;
	setp.lt.u64 	%p22, %rd7, 8;
	@%p22 bra 	$L__BB21_8;
	shl.b64 	%rd72, %rd120, 2;
	add.s64 	%rd73, %rd5, %rd72;
	ld.global.f32 	%f60, [%rd73];
	setp.gt.f32 	%p23, %f60, %f326;
	selp.f32 	%f61, %f60, %f326, %p23;
	ld.global.f32 	%f62, [%rd73+4];
	setp.gt.f32 	%p24, %f62, %f61;
	selp.f32 	%f63, %f62, %f61, %p24;
	ld.global.f32 	%f64, [%rd73+8];
	setp.gt.f32 	%p25, %f64, %f63;
	selp.f32 	%f65, %f64, %f63, %p25;
	ld.global.f32 	%f66, [%rd73+12];
	setp.gt.f32 	%p26, %f66, %f65;
	selp.f32 	%f67, %f66, %f65, %p26;
	ld.global.f32 	%f68, [%rd73+16];
	setp.gt.f32 	%p27, %f68, %f67;
	selp.f32 	%f69, %f68, %f67, %p27;
	ld.global.f32 	%f70, [%rd73+20];
	setp.gt.f32 	%p28, %f70, %f69;
	selp.f32 	%f71, %f70, %f69, %p28;
	ld.global.f32 	%f72, [%rd73+24];
	setp.gt.f32 	%p29, %f72, %f71;
	selp.f32 	%f73, %f72, %f71, %p29;
	ld.global.f32 	%f74, [%rd73+28];
	setp.gt.f32 	%p30, %f74, %f73;
	selp.f32 	%f326, %f74, %f73, %p30;
	add.s64 	%rd120, %rd120, 8;
$L__BB21_8:
	setp.eq.s64 	%p31, %rd11, 0;
	@%p31 bra 	$L__BB21_14;
	and.b64  	%rd117, %rd6, 3;
	setp.lt.u64 	%p32, %rd11, 4;
	@%p32 bra 	$L__BB21_11;
	shl.b64 	%rd74, %rd120, 2;
	add.s64 	%rd75, %rd5, %rd74;
	ld.global.f32 	%f76, [%rd75];
	setp.gt.f32 	%p33, %f76, %f326;
	selp.f32 	%f77, %f76, %f326, %p33;
	ld.global.f32 	%f78, [%rd75+4];
	setp.gt.f32 	%p34, %f78, %f77;
	selp.f32 	%f79, %f78, %f77, %p34;
	ld.global.f32 	%f80, [%rd75+8];
	setp.gt.f32 	%p35, %f80, %f79;
	selp.f32 	%f81, %f80, %f79, %p35;
	ld.global.f32 	%f82, [%rd75+12];
	setp.gt.f32 	%p36, %f82, %f81;
	selp.f32 	%f326, %f82, %f81, %p36;
	add.s64 	%rd120, %rd120, 4;
$L__BB21_11:
	setp.eq.s64 	%p37, %rd117, 0;
	@%p37 bra 	$L__BB21_14;
	shl.b64 	%rd77, %rd120, 2;
	add.s64 	%rd78, %rd64, %rd77;
	add.s64 	%rd118, %rd3, %rd78;
$L__BB21_13:
	.pragma "nounroll";
	ld.global.f32 	%f83, [%rd118];
	setp.gt.f32 	%p38, %f83, %f326;
	selp.f32 	%f326, %f83, %f326, %p38;
	add.s64 	%rd118, %rd118, 4;
	add.s64 	%rd117, %rd117, -1;
	setp.ne.s64 	%p39, %rd117, 0;
	@%p39 bra 	$L__BB21_13;
$L__BB21_14:
	setp.lt.s64 	%p40, %rd58, 1;
	mov.f32 	%f334, 0f00000000;
	@%p40 bra 	$L__BB21_26;
	and.b64  	%rd22, %rd58, 7;
	setp.lt.u64 	%p41, %rd58, 8;
	mov.f32 	%f334, 0f00000000;
	mov.b64 	%rd121, 0;
	@%p41 bra 	$L__BB21_18;
	and.b64  	%rd121, %rd58, 9223372036854775800;
	add.s64 	%rd81, %rd64, 16;
	add.s64 	%rd126, %rd2, %rd81;
	add.s64 	%rd124, %rd3, %rd81;
	mov.f32 	%f334, 0f00000000;
	mov.u64 	%rd125, %rd121;
$L__BB21_17:
	.pragma "nounroll";
	ld.global.f32 	%f88, [%rd124+-16];
	sub.f32 	%f89, %f88, %f326;
	fma.rn.f32 	%f90, %f89, 0f3BBB989D, 0f3F000000;
	cvt.sat.f32.f32 	%f91, %f90;
	mov.f32 	%f92, 0f4B400001;
	mov.f32 	%f93, 0f437C0000;
	fma.rm.f32 	%f94, %f91, %f93, %f92;
	add.f32 	%f95, %f94, 0fCB40007F;
	neg.f32 	%f96, %f95;
	fma.rn.f32 	%f97, %f89, 0f3FB8AA3B, %f96;
	fma.rn.f32 	%f98, %f89, 0f32A57060, %f97;
	mov.b32 	%r5, %f94;
	shl.b32 	%r6, %r5, 23;
	mov.b32 	%f99, %r6;
	ex2.approx.ftz.f32 	%f100, %f98;
	mul.f32 	%f101, %f100, %f99;
	st.global.f32 	[%rd126+-16], %f101;
	add.f32 	%f102, %f334, %f101;
	ld.global.f32 	%f103, [%rd124+-12];
	sub.f32 	%f104, %f103, %f326;
	fma.rn.f32 	%f105, %f104, 0f3BBB989D, 0f3F000000;
	cvt.sat.f32.f32 	%f106, %f105;
	fma.rm.f32 	%f107, %f106, %f93, %f92;
	add.f32 	%f108, %f107, 0fCB40007F;
	neg.f32 	%f109, %f108;
	fma.rn.f32 	%f110, %f104, 0f3FB8AA3B, %f109;
	fma.rn.f32 	%f111, %f104, 0f32A57060, %f110;
	mov.b32 	%r7, %f107;
	shl.b32 	%r8, %r7, 23;
	mov.b32 	%f112, %r8;
	ex2.approx.ftz.f32 	%f113, %f111;
	mul.f32 	%f114, %f113, %f112;
	st.global.f32 	[%rd126+-12], %f114;
	add.f32 	%f115, %f102, %f114;
	ld.global.f32 	%f116, [%rd124+-8];
	sub.f32 	%f117, %f116, %f326;
	fma.rn.f32 	%f118, %f117, 0f3BBB989D, 0f3F000000;
	cvt.sat.f32.f32 	%f119, %f118;
	fma.rm.f32 	%f120, %f119, %f93, %f92;
	add.f32 	%f121, %f120, 0fCB40007F;
	neg.f32 	%f122, %f121;
	fma.rn.f32 	%f123, %f117, 0f3FB8AA3B, %f122;
	fma.rn.f32 	%f124, %f117, 0f32A57060, %f123;
	mov.b32 	%r9, %f120;
	shl.b32 	%r10, %r9, 23;
	mov.b32 	%f125, %r10;
	ex2.approx.ftz.f32 	%f126, %f124;
	mul.f32 	%f127, %f126, %f125;
	st.global.f32 	[%rd126+-8], %f127;
	add.f32 	%f128, %f115, %f127;
	ld.global.f32 	%f129, [%rd124+-4];
	sub.f32 	%f130, %f129, %f326;
	fma.rn.f32 	%f131, %f130, 0f3BBB989D, 0f3F000000;
	cvt.sat.f32.f32 	%f132, %f131;
	fma.rm.f32 	%f133, %f132, %f93, %f92;
	add.f32 	%f134, %f133, 0fCB40007F;
	neg.f32 	%f135, %f134;
	fma.rn.f32 	%f136, %f130, 0f3FB8AA3B, %f135;
	fma.rn.f32 	%f137, %f130, 0f32A57060, %f136;
	mov.b32 	%r11, %f133;
	shl.b32 	%r12, %r11, 23;
	mov.b32 	%f138, %r12;
	ex2.approx.ftz.f32 	%f139, %f137;
	mul.f32 	%f140, %f139, %f138;
	st.global.f32 	[%rd126+-4], %f140;
	add.f32 	%f141, %f128, %f140;
	ld.global.f32 	%f142, [%rd124];
	sub.f32 	%f143, %f142, %f326;
	fma.rn.f32 	%f144, %f143, 0f3BBB989D, 0f3F000000;
	cvt.sat.f32.f32 	%f145, %f144;
	fma.rm.f32 	%f146, %f145, %f93, %f92;
	add.f32 	%f147, %f146, 0fCB40007F;
	neg.f32 	%f148, %f147;
	fma.rn.f32 	%f149, %f143, 0f3FB8AA3B, %f148;
	fma.rn.f32 	%f150, %f143, 0f32A57060, %f149;
	mov.b32 	%r13, %f146;
	shl.b32 	%r14, %r13, 23;
	mov.b32 	%f151, %r14;
	ex2.approx.ftz.f32 	%f152, %f150;
	mul.f32 	%f153, %f152, %f151;
	st.global.f32 	[%rd126], %f153;
	add.f32 	%f154, %f141, %f153;
	ld.global.f32 	%f155, [%rd124+4];
	sub.f32 	%f156, %f155, %f326;
	fma.rn.f32 	%f157, %f156, 0f3BBB989D, 0f3F000000;
	cvt.sat.f32.f32 	%f158, %f157;
	fma.rm.f32 	%f159, %f158, %f93, %f92;
	add.f32 	%f160, %f159, 0fCB40007F;
	neg.f32 	%f161, %f160;
	fma.rn.f32 	%f162, %f156, 0f3FB8AA3B, %f161;
	fma.rn.f32 	%f163, %f156, 0f32A57060, %f162;
	mov.b32 	%r15, %f159;
	shl.b32 	%r16, %r15, 23;
	mov.b32 	%f164, %r16;
	ex2.approx.ftz.f32 	%f165, %f163;
	mul.f32 	%f166, %f165, %f164;
	st.global.f32 	[%rd126+4], %f166;
	add.f32 	%f167, %f154, %f166;
	ld.global.f32 	%f168, [%rd124+8];
	sub.f32 	%f169, %f168, %f326;
	fma.rn.f32 	%f170, %f169, 0f3BBB989D, 0f3F000000;
	cvt.sat.f32.f32 	%f171, %f170;
	fma.rm.f32 	%f172, %f171, %f93, %f92;
	add.f32 	%f173, %f172, 0fCB40007F;
	neg.f32 	%f174, %f173;
	fma.rn.f32 	%f175, %f169, 0f3FB8AA3B, %f174;
	fma.rn.f32 	%f176, %f169, 0f32A57060, %f175;
	mov.b32 	%r17, %f172;
	shl.b32 	%r18, %r17, 23;
	mov.b32 	%f177, %r18;
	ex2.approx.ftz.f32 	%f178, %f176;
	mul.f32 	%f179, %f178, %f177;
	st.global.f32 	[%rd126+8], %f179;
	add.f32 	%f180, %f167, %f179;
	ld.global.f32 	%f181, [%rd124+12];
	sub.f32 	%f182, %f181, %f326;
	fma.rn.f32 	%f183, %f182, 0f3BBB989D, 0f3F000000;
	cvt.sat.f32.f32 	%f184, %f183;
	fma.rm.f32 	%f185, %f184, %f93, %f92;
	add.f32 	%f186, %f185, 0fCB40007F;
	neg.f32 	%f187, %f186;
	fma.rn.f32 	%f188, %f182, 0f3FB8AA3B, %f187;
	fma.rn.f32 	%f189, %f182, 0f32A57060, %f188;
	mov.b32 	%r19, %f185;
	shl.b32 	%r20, %r19, 23;
	mov.b32 	%f190, %r20;
	ex2.approx.ftz.f32 	%f191, %f189;
	mul.f32 	%f192, %f191, %f190;
	st.global.f32 	[%rd126+12], %f192;
	add.f32 	%f334, %f180, %f192;
	add.s64 	%rd126, %rd126, 32;
	add.s64 	%rd125, %rd125, -8;
	add.s64 	%rd124, %rd124, 32;
	setp.eq.s64 	%p42, %rd125, 0;
	@%p42 bra 	$L__BB21_18;
	bra.uni 	$L__BB21_17;
$L__BB21_18:
	setp.eq.s64 	%p43, %rd22, 0;
	@%p43 bra 	$L__BB21_26;
	and.b64  	%rd31, %rd58, 3;
	setp.lt.u64 	%p44, %rd22, 4;
	@%p44 bra 	$L__BB21_21;
	add.s64 	%rd82, %rd121, %rd4;
	shl.b64 	%rd83, %rd121, 2;
	add.s64 	%rd84, %rd5, %rd83;
	ld.global.f32 	%f194, [%rd84];
	sub.f32 	%f195, %f194, %f326;
	fma.rn.f32 	%f196, %f195, 0f3BBB989D, 0f3F000000;
	cvt.sat.f32.f32 	%f197, %f196;
	mov.f32 	%f198, 0f4B400001;
	mov.f32 	%f199, 0f437C0000;
	fma.rm.f32 	%f200, %f197, %f199, %f198;
	add.f32 	%f201, %f200, 0fCB40007F;
	neg.f32 	%f202, %f201;
	fma.rn.f32 	%f203, %f195, 0f3FB8AA3B, %f202;
	fma.rn.f32 	%f204, %f195, 0f32A57060, %f203;
	mov.b32 	%r21, %f200;
	shl.b32 	%r22, %r21, 23;
	mov.b32 	%f205, %r22;
	ex2.approx.ftz.f32 	%f206, %f204;
	mul.f32 	%f207, %f206, %f205;
	shl.b64 	%rd85, %rd82, 2;
	add.s64 	%rd86, %rd2, %rd85;
	st.global.f32 	[%rd86], %f207;
	add.f32 	%f208, %f334, %f207;
	ld.global.f32 	%f209, [%rd84+4];
	sub.f32 	%f210, %f209, %f326;
	fma.rn.f32 	%f211, %f210, 0f3BBB989D, 0f3F000000;
	cvt.sat.f32.f32 	%f212, %f211;
	fma.rm.f32 	%f213, %f212, %f199, %f198;
	add.f32 	%f214, %f213, 0fCB40007F;
	neg.f32 	%f215, %f214;
	fma.rn.f32 	%f216, %f210, 0f3FB8AA3B, %f215;
	fma.rn.f32 	%f217, %f210, 0f32A57060, %f216;
	mov.b32 	%r23, %f213;
	shl.b32 	%r24, %r23, 23;
	mov.b32 	%f218, %r24;
	ex2.approx.ftz.f32 	%f219, %f217;
	mul.f32 	%f220, %f219, %f218;
	st.global.f32 	[%rd86+4], %f220;
	add.f32 	%f221, %f208, %f220;
	ld.global.f32 	%f222, [%rd84+8];
	sub.f32 	%f223, %f222, %f326;
	fma.rn.f32 	%f224, %f223, 0f3BBB989D, 0f3F000000;
	cvt.sat.f32.f32 	%f225, %f224;
	fma.rm.f32 	%f226, %f225, %f199, %f198;
	add.f32 	%f227, %f226, 0fCB40007F;
	neg.f32 	%f228, %f227;
	fma.rn.f32 	%f229, %f223, 0f3FB8AA3B, %f228;
	fma.rn.f32 	%f230, %f223, 0f32A57060, %f229;
	mov.b32 	%r25, %f226;
	shl.b32 	%r26, %r25, 23;
	mov.b32 	%f231, %r26;
	ex2.approx.ftz.f32 	%f232, %f230;
	mul.f32 	%f233, %f232, %f231;
	st.global.f32 	[%rd86+8], %f233;
	add.f32 	%f234, %f221, %f233;
	ld.global.f32 	%f235, [%rd84+12];
	sub.f32 	%f236, %f235, %f326;
	fma.rn.f32 	%f237, %f236, 0f3BBB989D, 0f3F000000;
	cvt.sat.f32.f32 	%f238, %f237;
	fma.rm.f32 	%f239, %f238, %f199, %f198;
	add.f32 	%f240, %f239, 0fCB40007F;
	neg.f32 	%f241, %f240;
	fma.rn.f32 	%f242, %f236, 0f3FB8AA3B, %f241;
	fma.rn.f32 	%f243, %f236, 0f32A57060, %f242;
	mov.b32 	%r27, %f239;
	shl.b32 	%r28, %r27, 23;
	mov.b32 	%f244, %r28;
	ex2.approx.ftz.f32 	%f245, %f243;
	mul.f32 	%f246, %f245, %f244;
	st.global.f32 	[%rd86+12], %f246;
	add.f32 	%f334, %f234, %f246;
	add.s64 	%rd121, %rd121, 4;
$L__BB21_21:
	setp.eq.s64 	%p45, %rd31, 0;
	@%p45 bra 	$L__BB21_26;
	setp.eq.s64 	%p46, %rd31, 1;
	@%p46 bra 	$L__BB21_24;
	add.s64 	%rd87, %rd121, %rd4;
	shl.b64 	%rd88, %rd121, 2;
	add.s64 	%rd89, %rd5, %rd88;
	ld.global.f32 	%f248, [%rd89];
	sub.f32 	%f249, %f248, %f326;
	fma.rn.f32 	%f250, %f249, 0f3BBB989D, 0f3F000000;
	cvt.sat.f32.f32 	%f251, %f250;
	mov.f32 	%f252, 0f4B400001;
	mov.f32 	%f253, 0f437C0000;
	fma.rm.f32 	%f254, %f251, %f253, %f252;
	add.f32 	%f255, %f254, 0fCB40007F;
	neg.f32 	%f256, %f255;
	fma.rn.f32 	%f257, %f249, 0f3FB8AA3B, %f256;
	fma.rn.f32 	%f258, %f249, 0f32A57060, %f257;
	mov.b32 	%r29, %f254;
	shl.b32 	%r30, %r29, 23;
	mov.b32 	%f259, %r30;
	ex2.approx.ftz.f32 	%f260, %f258;
	mul.f32 	%f261, %f260, %f259;
	shl.b64 	%rd90, %rd87, 2;
	add.s64 	%rd91, %rd2, %rd90;
	st.global.f32 	[%rd91], %f261;
	add.f32 	%f262, %f334, %f261;
	ld.global.f32 	%f263, [%rd89+4];
	sub.f32 	%f264, %f263, %f326;
	fma.rn.f32 	%f265, %f264, 0f3BBB989D, 0f3F000000;
	cvt.sat.f32.f32 	%f266, %f265;
	fma.rm.f32 	%f267, %f266, %f253, %f252;
	add.f32 	%f268, %f267, 0fCB40007F;
	neg.f32 	%f269, %f268;
	fma.rn.f32 	%f270, %f264, 0f3FB8AA3B, %f269;
	fma.rn.f32 	%f271, %f264, 0f32A57060, %f270;
	mov.b32 	%r31, %f267;
	shl.b32 	%r32, %r31, 23;
	mov.b32 	%f272, %r32;
	ex2.approx.ftz.f32 	%f273, %f271;
	mul.f32 	%f274, %f273, %f272;
	st.global.f32 	[%rd91+4], %f274;
	add.f32 	%f334, %f262, %f274;
	add.s64 	%rd121, %rd121, 2;
$L__BB21_24:
	and.b64  	%rd92, %rd58, 1;
	setp.eq.b64 	%p47, %rd92, 1;
	not.pred 	%p48, %p47;
	@%p48 bra 	$L__BB21_26;
	add.s64 	%rd93, %rd121, %rd4;
	shl.b64 	%rd94, %rd121, 2;
	add.s64 	%rd95, %rd5, %rd94;
	ld.global.f32 	%f275, [%rd95];
	sub.f32 	%f276, %f275, %f326;
	fma.rn.f32 	%f277, %f276, 0f3BBB989D, 0f3F000000;
	cvt.sat.f32.f32 	%f278, %f277;
	mov.f32 	%f279, 0f4B400001;
	mov.f32 	%f280, 0f437C0000;
	fma.rm.f32 	%f281, %f278, %f280, %f279;
	add.f32 	%f282, %f281, 0fCB40007F;
	neg.f32 	%f283, %f282;
	fma.rn.f32 	%f284, %f276, 0f3FB8AA3B, %f283;
	fma.rn.f32 	%f285, %f276, 0f32A57060, %f284;
	mov.b32 	%r33, %f281;
	shl.b32 	%r34, %r33, 23;
	mov.b32 	%f286, %r34;
	ex2.approx.ftz.f32 	%f287, %f285;
	mul.f32 	%f288, %f287, %f286;
	shl.b64 	%rd96, %rd93, 2;
	add.s64 	%rd97, %rd2, %rd96;
	st.global.f32 	[%rd97], %f288;
	add.f32 	%f334, %f334, %f288;
$L__BB21_26:
	setp.lt.s64 	%p49, %rd58, 1;
	@%p49 bra 	$L__BB21_38;
	and.b64  	%rd36, %rd58, 7;
	setp.lt.u64 	%p50, %rd58, 8;
	mov.b64 	%rd130, 0;
	@%p50 bra 	$L__BB21_30;
	and.b64  	%rd130, %rd58, 9223372036854775800;
	add.s64 	%rd100, %rd64, 16;
	add.s64 	%rd128, %rd2, %rd100;
	add.s64 	%rd127, %rd1, %rd100;
	mov.u64 	%rd129, %rd130;
$L__BB21_29:
	.pragma "nounroll";
	ld.global.f32 	%f289, [%rd128+-16];
	div.rn.f32 	%f290, %f289, %f334;
	st.global.f32 	[%rd127+-16], %f290;
	ld.global.f32 	%f291, [%rd128+-12];
	div.rn.f32 	%f292, %f291, %f334;
	st.global.f32 	[%rd127+-12], %f292;
	ld.global.f32 	%f293, [%rd128+-8];
	div.rn.f32 	%f294, %f293, %f334;
	st.global.f32 	[%rd127+-8], %f294;
	ld.global.f32 	%f295, [%rd128+-4];
	div.rn.f32 	%f296, %f295, %f334;
	st.global.f32 	[%rd127+-4], %f296;
	ld.global.f32 	%f297, [%rd128];
	div.rn.f32 	%f298, %f297, %f334;
	st.global.f32 	[%rd127], %f298;
	ld.global.f32 	%f299, [%rd128+4];
	div.rn.f32 	%f300, %f299, %f334;
	st.global.f32 	[%rd127+4], %f300;
	ld.global.f32 	%f301, [%rd128+8];
	div.rn.f32 	%f302, %f301, %f334;
	st.global.f32 	[%rd127+8], %f302;
	ld.global.f32 	%f303, [%rd128+12];
	div.rn.f32 	%f304, %f303, %f334;
	st.global.f32 	[%rd127+12], %f304;
	add.s64 	%rd129, %rd129, -8;
	add.s64 	%rd128, %rd128, 32;
	add.s64 	%rd127, %rd127, 32;
	setp.ne.s64 	%p51, %rd129, 0;
	@%p51 bra 	$L__BB21_29;
$L__BB21_30:
	setp.eq.s64 	%p52, %rd36, 0;
	@%p52 bra 	$L__BB21_38;
	and.b64  	%rd53, %rd58, 3;
	setp.lt.u64 	%p53, %rd36, 4;
	@%p53 bra 	$L__BB21_33;
	add.s64 	%rd101, %rd130, %rd4;
	shl.b64 	%rd102, %rd101, 2;
	add.s64 	%rd103, %rd2, %rd102;
	ld.global.f32 	%f305, [%rd103];
	div.rn.f32 	%f306, %f305, %f334;
	add.s64 	%rd104, %rd1, %rd102;
	st.global.f32 	[%rd104], %f306;
	ld.global.f32 	%f307, [%rd103+4];
	div.rn.f32 	%f308, %f307, %f334;
	st.global.f32 	[%rd104+4], %f308;
	ld.global.f32 	%f309, [%rd103+8];
	div.rn.f32 	%f310, %f309, %f334;
	st.global.f32 	[%rd104+8], %f310;
	ld.global.f32 	%f311, [%rd103+12];
	div.rn.f32 	%f312, %f311, %f334;
	st.global.f32 	[%rd104+12], %f312;
	add.s64 	%rd130, %rd130, 4;
$L__BB21_33:
	setp.eq.s64 	%p54, %rd53, 0;
	@%p54 bra 	$L__BB21_38;
	setp.eq.s64 	%p55, %rd53, 1;
	@%p55 bra 	$L__BB21_36;
	add.s64 	%rd105, %rd130, %rd4;
	shl.b64 	%rd106, %rd105, 2;
	add.s64 	%rd107, %rd2, %rd106;
	ld.global.f32 	%f313, [%rd107];
	div.rn.f32 	%f314, %f313, %f334;
	add.s64 	%rd108, %rd1, %rd106;
	st.global.f32 	[%rd108], %f314;
	ld.global.f32 	%f315, [%rd107+4];
	div.rn.f32 	%f316, %f315, %f334;
	st.global.f32 	[%rd108+4], %f316;
	add.s64 	%rd130, %rd130, 2;
$L__BB21_36:
	and.b64  	%rd109, %rd58, 1;
	setp.eq.b64 	%p56, %rd109, 1;
	not.pred 	%p57, %p56;
	@%p57 bra 	$L__BB21_38;
	add.s64 	%rd110, %rd130, %rd4;
	shl.b64 	%rd111, %rd110, 2;
	add.s64 	%rd112, %rd2, %rd111;
	ld.global.f32 	%f317, [%rd112];
	div.rn.f32 	%f318, %f317, %f334;
	add.s64 	%rd113, %rd1, %rd111;
	st.global.f32 	[%rd113], %f318;
$L__BB21_38:
	ret;

}


// ===== COMPILED SASS (sm_100) =====

	.target	sm_100

	.elftype	@"ET_EXEC"


//--------------------- .note.nv.tkinfo           --------------------------
	.section	.note.nv.tkinfo,"",@"SHT_NOTE"
	.sectionflags	@"SHF_NOTE_NV_TKINFO"
	.tkinfo
        /*0018*/ 	.word	0x00000002
        /*0030*/ 	.string	""
        /*0030*/ 	.string	"ptxas"
        /*0030*/ 	.string	"Cuda compilation tools, release 13.0, V13.0.88"
        /*0030*/ 	.string	"Build cuda_13.0.r13.0/compiler.36424714_0"
        /*0030*/ 	.string	"-arch sm_100 -m 64 "



//--------------------- .note.nv.cuinfo           --------------------------
	.section	.note.nv.cuinfo,"",@"SHT_NOTE"
	.sectionflags	@"SHF_NOTE_NV_CUINFO"
        /*0018*/ 	.short	0x0002
        /*001a*/ 	.short	0x0064
        /*001c*/ 	.short	0x0082
	.zero		2


//--------------------- .nv.info                  --------------------------
	.section	.nv.info,"",@"SHT_CUDA_INFO"
	.align	4


	//----- nvinfo : EIATTR_REGCOUNT
	.align		4
        /*0000*/ 	.byte	0x04, 0x2f
        /*0002*/ 	.short	(.L_1 - .L_0)
	.align		4
.L_0:
        /*0004*/ 	.word	index@(_Z6conv2DPfiiiiS_iiiS_iiiii)
        /*0008*/ 	.word	0x00000020


	//----- nvinfo : EIATTR_FRAME_SIZE
	.align		4
.L_1:
        /*000c*/ 	.byte	0x04, 0x11
        /*000e*/ 	.short	(.L_3 - .L_2)
	.align		4
.L_2:
        /*0010*/ 	.word	index@(_Z6conv2DPfiiiiS_iiiS_iiiii)
        /*0014*/ 	.word	0x00000000


	//----- nvinfo : EIATTR_REGCOUNT
	.align		4
.L_3:
        /*0018*/ 	.byte	0x04, 0x2f
        /*001a*/ 	.short	(.L_5 - .L_4)
	.align		4
.L_4:
        /*001c*/ 	.word	index@(_Z4fillPfS_iiiiiii)
        /*0020*/ 	.word	0x0000000c


	//----- nvinfo : EIATTR_FRAME_SIZE
	.align		4
.L_5:
        /*0024*/ 	.byte	0x04, 0x11
        /*0026*/ 	.short	(.L_7 - .L_6)
	.align		4
.L_6:
        /*0028*/ 	.word	index@(_Z4fillPfS_iiiiiii)
        /*002c*/ 	.word	0x00000000


	//----- nvinfo : EIATTR_REGCOUNT
	.align		4
.L_7:
        /*0030*/ 	.byte	0x04, 0x2f
        /*0032*/ 	.short	(.L_9 - .L_8)
	.align		4
.L_8:
        /*0034*/ 	.word	index@(_Z3setPffll)
        /*0038*/ 	.word	0x00000008


	//----- nvinfo : EIATTR_FRAME_SIZE
	.align		4
.L_9:
        /*003c*/ 	.byte	0x04, 0x11
        /*003e*/ 	.short	(.L_11 - .L_10)
	.align		4
.L_10:
        /*0040*/ 	.word	index@(_Z3setPffll)
        /*0044*/ 	.word	0x00000000


	//----- nvinfo : EIATTR_REGCOUNT
	.align		4
.L_11:
        /*0048*/ 	.byte	0x04, 0x2f
        /*004a*/ 	.short	(.L_13 - .L_12)
	.align		4
.L_12:
        /*004c*/ 	.word	index@(_Z4multPffll)
        /*0050*/ 	.word	0x00000008


	//----- nvinfo : EIATTR_FRAME_SIZE
	.align		4
.L_13:
        /*0054*/ 	.byte	0x04, 0x11
        /*0056*/ 	.short	(.L_15 - .L_14)
	.align		4
.L_14:
        /*0058*/ 	.word	index@(_Z4multPffll)
        /*005c*/ 	.word	0x00000000


	//----- nvinfo : EIATTR_REGCOUNT
	.align		4
.L_15:
        /*0060*/ 	.byte	0x04, 0x2f
        /*0062*/ 	.short	(.L_17 - .L_16)
	.align		4
.L_16:
        /*0064*/ 	.word	index@(_Z3sumPffll)
        /*0068*/ 	.word	0x00000008


	//----- nvinfo : EIATTR_FRAME_SIZE
	.align		4
.L_17:
        /*006c*/ 	.byte	0x04, 0x11
        /*006e*/ 	.short	(.L_19 - .L_18)
	.align		4
.L_18:
        /*0070*/ 	.word	index@(_Z3sumPffll)
        /*0074*/ 	.word	0x00000000


	//----- nvinfo : EIATTR_REGCOUNT
	.align		4
.L_19:
        /*0078*/ 	.byte	0x04, 0x2f
        /*007a*/ 	.short	(.L_21 - .L_20)
	.align		4
.L_20:
        /*007c*/ 	.word	index@(_Z3logPfll)
        /*0080*/ 	.word	0x0000000a


	//----- nvinfo : EIATTR_FRAME_SIZE
	.align		4
.L_21:
        /*0084*/ 	.byte	0x04, 0x11
        /*0086*/ 	.short	(.L_23 - .L_22)
	.align		4
.L_22:
        /*0088*/ 	.word	index@(_Z3logPfll)
        /*008c*/ 	.word	0x00000000


	//----- nvinfo : EIATTR_REGCOUNT
	.align		4
.L_23:
        /*0090*/ 	.byte	0x04, 0x2f
        /*0092*/ 	.short	(.L_25 - .L_24)
	.align		4
.L_24:
        /*0094*/ 	.word	index@(_Z3expPfll)
        /*0098*/ 	.word	0x0000000a


	//----- nvinfo : EIATTR_FRAME_SIZE
	.align		4
.L_25:
        /*009c*/ 	.byte	0x04, 0x11
        /*009e*/ 	.short	(.L_27 - .L_26)
	.align		4
.L_26:
        /*00a0*/ 	.word	index@(_Z3expPfll)
        /*00a4*/ 	.word	0x00000000


	//----- nvinfo : EIATTR_REGCOUNT
	.align		4
.L_27:
        /*00a8*/ 	.byte	0x04, 0x2f
        /*00aa*/ 	.short	(.L_29 - .L_28)
	.align		4
.L_28:
        /*00ac*/ 	.word	index@(_Z4sqrtPfll)
        /*00b0*/ 	.word	0x0000000c


	//----- nvinfo : EIATTR_FRAME_SIZE
	.align		4
.L_29:
        /*00b4*/ 	.byte	0x04, 0x11
        /*00b6*/ 	.short	(.L_31 - .L_30)
	.align		4
.L_30:
        /*00b8*/ 	.word	index@($__internal_6_$__cuda_sm20_sqrt_rn_f32_slowpath)
        /*00bc*/ 	.word	0x00000000


	//----- nvinfo : EIATTR_FRAME_SIZE
	.align		4
.L_31:
        /*00c0*/ 	.byte	0x04, 0x11
        /*00c2*/ 	.short	(.L_33 - .L_32)
	.align		4
.L_32:
        /*00c4*/ 	.word	index@(_Z4sqrtPfll)
        /*00c8*/ 	.word	0x00000000


	//----- nvinfo : EIATTR_REGCOUNT
	.align		4
.L_33:
        /*00cc*/ 	.byte	0x04, 0x2f
        /*00ce*/ 	.short	(.L_35 - .L_34)
	.align		4
.L_34:
        /*00d0*/ 	.word	index@(_Z3sqrPfll)
        /*00d4*/ 	.word	0x00000008


	//----- nvinfo : EIATTR_FRAME_SIZE
	.align		4
.L_35:
        /*00d8*/ 	.byte	0x04, 0x11
        /*00da*/ 	.short	(.L_37 - .L_36)
	.align		4
.L_36:
        /*00dc*/ 	.word	index@(_Z3sqrPfll)
        /*00e0*/ 	.word	0x00000000


	//----- nvinfo : EIATTR_REGCOUNT
	.align		4
.L_37:
        /*00e4*/ 	.byte	0x04, 0x2f
        /*00e6*/ 	.short	(.L_39 - .L_38)
	.align		4
.L_38:
        /*00e8*/ 	.word	index@(_Z4maskPffll)
        /*00ec*/ 	.word	0x00000008


	//----- nvinfo : EIATTR_FRAME_SIZE
	.align		4
.L_39:
        /*00f0*/ 	.byte	0x04, 0x11
        /*00f2*/ 	.short	(.L_41 - .L_40)
	.align		4
.L_40:
        /*00f4*/ 	.word	index@(_Z4maskPffll)
        /*00f8*/ 	.word	0x00000000


	//----- nvinfo : EIATTR_REGCOUNT
	.align		4
.L_41:
        /*00fc*/ 	.byte	0x04, 0x2f
        /*00fe*/ 	.short	(.L_43 - .L_42)
	.align		4
.L_42:
        /*0100*/ 	.word	index@(_Z16reduce_array_sumPfllS_)
        /*0104*/ 	.word	0x00000020


	//----- nvinfo : EIATTR_FRAME_SIZE
	.align		4
.L_43:
        /*0108*/ 	.byte	0x04, 0x11
        /*010a*/ 	.short	(.L_45 - .L_44)
	.align		4
.L_44:
        /*010c*/ 	.word	index@(_Z16reduce_array_sumPfllS_)
        /*0110*/ 	.word	0x00000000


	//----- nvinfo : EIATTR_REGCOUNT
	.align		4
.L_45:
        /*0114*/ 	.byte	0x04, 0x2f
        /*0116*/ 	.short	(.L_47 - .L_46)
	.align		4
.L_46:
        /*0118*/ 	.word	index@(_Z3sumfPffS_S_ll)
        /*011c*/ 	.word	0x0000000c


	//----- nvinfo : EIATTR_FRAME_SIZE
	.align		4
.L_47:
        /*0120*/ 	.byte	0x04, 0x11
        /*0122*/ 	.short	(.L_49 - .L_48)
	.align		4
.L_48:
        /*0124*/ 	.word	index@(_Z3sumfPffS_S_ll)
        /*0128*/ 	.word	0x00000000


	//----- nvinfo : EIATTR_REGCOUNT
	.align		4
.L_49:
        /*012c*/ 	.byte	0x04, 0x2f
        /*012e*/ 	.short	(.L_51 - .L_50)
	.align		4
.L_50:
        /*0130*/ 	.word	index@(_Z7el_multPfS_S_lll)
        /*0134*/ 	.word	0x0000000c


	//----- nvinfo : EIATTR_FRAME_SIZE
	.align		4
.L_51:
        /*0138*/ 	.byte	0x04, 0x11
        /*013a*/ 	.short	(.L_53 - .L_52)
	.align		4
.L_52:
        /*013c*/ 	.word	index@(_Z7el_multPfS_S_lll)
        /*0140*/ 	.word	0x00000000


	//----- nvinfo : EIATTR_REGCOUNT
	.align		4
.L_53:
        /*0144*/ 	.byte	0x04, 0x2f
        /*0146*/ 	.short	(.L_55 - .L_54)
	.align		4
.L_54:
        /*0148*/ 	.word	index@(_Z6el_divPfS_S_lll)
        /*014c*/ 	.word	0x00000011


	//----- nvinfo : EIATTR_FRAME_SIZE
	.align		4
.L_55:
        /*0150*/ 	.byte	0x04, 0x11
        /*0152*/ 	.short	(.L_57 - .L_56)
	.align		4
.L_56:
        /*0154*/ 	.word	index@($__internal_5_$__cuda_sm3x_div_rn_noftz_f32_slowpath)
        /*0158*/ 	.word	0x00000000


	//----- nvinfo : EIATTR_FRAME_SIZE
	.align		4
.L_57:
        /*015c*/ 	.byte	0x04, 0x11
        /*015e*/ 	.short	(.L_59 - .L_58)
	.align		4
.L_58:
        /*0160*/ 	.word	index@(_Z6el_divPfS_S_lll)
        /*0164*/ 	.word	0x00000000


	//----- nvinfo : EIATTR_REGCOUNT
	.align		4
.L_59:
        /*0168*/ 	.byte	0x04, 0x2f
        /*016a*/ 	.short	(.L_61 - .L_60)
	.align		4
.L_60:
        /*016c*/ 	.word	index@(_Z11sum_mat_rowPfS_S_ll)
        /*0170*/ 	.word	0x00000012


	//----- nvinfo : EIATTR_FRAME_SIZE
	.align		4
.L_61:
        /*0174*/ 	.byte	0x04, 0x11
        /*0176*/ 	.short	(.L_63 - .L_62)
	.align		4
.L_62:
        /*0178*/ 	.word	index@($__internal_4_$__cuda_sm20_rem_s64)
        /*017c*/ 	.word	0x00000000


	//----- nvinfo : EIATTR_FRAME_SIZE
	.align		4
.L_63:
        /*0180*/ 	.byte	0x04, 0x11
        /*0182*/ 	.short	(.L_65 - .L_64)
	.align		4
.L_64:
        /*0184*/ 	.word	index@(_Z11sum_mat_rowPfS_S_ll)
        /*0188*/ 	.word	0x00000000


	//----- nvinfo : EIATTR_REGCOUNT
	.align		4
.L_65:
        /*018c*/ 	.byte	0x04, 0x2f
        /*018e*/ 	.short	(.L_67 - .L_66)
	.align		4
.L_66:
        /*0190*/ 	.word	index@(_Z11sum_mat_colPfS_S_ll)
        /*0194*/ 	.word	0x00000014


	//----- nvinfo : EIATTR_FRAME_SIZE
	.align		4
.L_67:
        /*0198*/ 	.byte	0x04, 0x11
        /*019a*/ 	.short	(.L_69 - .L_68)
	.align		4
.L_68:
        /*019c*/ 	.word	index@($__internal_3_$__cuda_sm20_div_s64)
        /*01a0*/ 	.word	0x00000000


	//----- nvinfo : EIATTR_FRAME_SIZE
	.align		4
.L_69:
        /*01a4*/ 	.byte	0x04, 0x11
        /*01a6*/ 	.short	(.L_71 - .L_70)
	.align		4
.L_70:
        /*01a8*/ 	.word	index@(_Z11sum_mat_colPfS_S_ll)
        /*01ac*/ 	.word	0x00000000


	//----- nvinfo : EIATTR_REGCOUNT
	.align		4
.L_71:
        /*01b0*/ 	.byte	0x04, 0x2f
        /*01b2*/ 	.short	(.L_73 - .L_72)
	.align		4
.L_72:
        /*01b4*/ 	.word	index@(_Z12reduce_sum2DPfS_lll)
        /*01b8*/ 	.word	0x00000012


	//----- nvinfo : EIATTR_FRAME_SIZE
	.align		4
.L_73:
        /*01bc*/ 	.byte	0x04, 0x11
        /*01be*/ 	.short	(.L_75 - .L_74)
	.align		4
.L_74:
        /*01c0*/ 	.word	index@($__internal_2_$__cuda_sm20_rem_s64)
        /*01c4*/ 	.word	0x00000000


	//----- nvinfo : EIATTR_FRAME_SIZE
	.align		4
.L_75:
        /*01c8*/ 	.byte	0x04, 0x11
        /*01ca*/ 	.short	(.L_77 - .L_76)
	.align		4
.L_76:
        /*01cc*/ 	.word	index@($__internal_1_$__cuda_sm20_div_s64)
        /*01d0*/ 	.word	0x00000000


	//----- nvinfo : EIATTR_FRAME_SIZE
	.align		4
.L_77:
        /*01d4*/ 	.byte	0x04, 0x11
        /*01d6*/ 	.short	(.L_79 - .L_78)
	.align		4
.L_78:
        /*01d8*/ 	.word	index@(_Z12reduce_sum2DPfS_lll)
        /*01dc*/ 	.word	0x00000000


	//----- nvinfo : EIATTR_REGCOUNT
	.align		4
.L_79:
        /*01e0*/ 	.byte	0x04, 0x2f
        /*01e2*/ 	.short	(.L_81 - .L_80)
	.align		4
.L_80:
        /*01e4*/ 	.word	index@(_Z4centPfS_S_l)
        /*01e8*/ 	.word	0x0000001a


	//----- nvinfo : EIATTR_FRAME_SIZE
	.align		4
.L_81:
        /*01ec*/ 	.byte	0x04, 0x11
        /*01ee*/ 	.short	(.L_83 - .L_82)
	.align		4
.L_82:
        /*01f0*/ 	.word	index@(_Z4centPfS_S_l)
        /*01f4*/ 	.word	0x00000000


	//----- nvinfo : EIATTR_REGCOUNT
	.align		4
.L_83:
        /*01f8*/ 	.byte	0x04, 0x2f
        /*01fa*/ 	.short	(.L_85 - .L_84)
	.align		4
.L_84:
        /*01fc*/ 	.word	index@(_Z8accuracyPfS_S_llPi)
        /*0200*/ 	.word	0x00000020


	//----- nvinfo : EIATTR_FRAME_SIZE
	.align		4
.L_85:
        /*0204*/ 	.byte	0x04, 0x11
        /*0206*/ 	.short	(.L_87 - .L_86)
	.align		4
.L_86:
        /*0208*/ 	.word	index@(_Z8accuracyPfS_S_llPi)
        /*020c*/ 	.word	0x00000000


	//----- nvinfo : EIATTR_REGCOUNT
	.align		4
.L_87:
        /*0210*/ 	.byte	0x04, 0x2f
        /*0212*/ 	.short	(.L_89 - .L_88)
	.align		4
.L_88:
        /*0214*/ 	.word	index@(_Z4reluPfS_l)
        /*0218*/ 	.word	0x0000000a


	//----- nvinfo : EIATTR_FRAME_SIZE
	.align		4
.L_89:
        /*021c*/ 	.byte	0x04, 0x11
        /*021e*/ 	.short	(.L_91 - .L_90)
	.align		4
.L_90:
        /*0220*/ 	.word	index@(_Z4reluPfS_l)
        /*0224*/ 	.word	0x00000000


	//----- nvinfo : EIATTR_REGCOUNT
	.align		4
.L_91:
        /*0228*/ 	.byte	0x04, 0x2f
        /*022a*/ 	.short	(.L_93 - .L_92)
	.align		4
.L_92:
        /*022c*/ 	.word	index@(_Z6d_reluPfS_S_l)
        /*0230*/ 	.word	0x00000008


	//----- nvinfo : EIATTR_FRAME_SIZE
	.align		4
.L_93:
        /*0234*/ 	.byte	0x04, 0x11
        /*0236*/ 	.short	(.L_95 - .L_94)
	.align		4
.L_94:
        /*0238*/ 	.word	index@(_Z6d_reluPfS_S_l)
        /*023c*/ 	.word	0x00000000


	//----- nvinfo : EIATTR_REGCOUNT
	.align		4
.L_95:
        /*0240*/ 	.byte	0x04, 0x2f
        /*0242*/ 	.short	(.L_97 - .L_96)
	.align		4
.L_96:
        /*0244*/ 	.word	index@(_Z7softmaxPfS_S_ll)
        /*0248*/ 	.word	0x00000020


	//----- nvinfo : EIATTR_FRAME_SIZE
	.align		4
.L_97:
        /*024c*/ 	.byte	0x04, 0x11
        /*024e*/ 	.short	(.L_99 - .L_98)
	.align		4
.L_98:
        /*0250*/ 	.word	index@($__internal_0_$__cuda_sm3x_div_rn_noftz_f32_slowpath)
        /*0254*/ 	.word	0x00000000


	//----- nvinfo : EIATTR_FRAME_SIZE
	.align		4
.L_99:
        /*0258*/ 	.byte	0x04, 0x11
        /*025a*/ 	.short	(.L_101 - .L_100)
	.align		4
.L_100:
        /*025c*/ 	.word	index@(_Z7softmaxPfS_S_ll)
        /*0260*/ 	.word	0x00000000


	//----- nvinfo : EIATTR_MIN_STACK_SIZE
	.align		4
.L_101:
        /*0264*/ 	.byte	0x04, 0x12
        /*0266*/ 	.short	(.L_103 - .L_102)
	.align		4
.L_102:
        /*0268*/ 	.word	index@(_Z7softmaxPfS_S_ll)
        /*026c*/ 	.word	0x00000000


	//----- nvinfo : EIATTR_MIN_STACK_SIZE
	.align		4
.L_103:
        /*0270*/ 	.byte	0x04, 0x12
        /*0272*/ 	.short	(.L_105 - .L_104)
	.align		4
.L_104:
        /*0274*/ 	.word	index@(_Z6d_reluPfS_S_l)
        /*0278*/ 	.word	0x00000000


	//----- nvinfo : EIATTR_MIN_STACK_SIZE
	.align		4
.L_105:
        /*027c*/ 	.byte	0x04, 0x12
        /*027e*/ 	.short	(.L_107 - .L_106)
	.align		4
.L_106:
        /*0280*/ 	.word	index@(_Z4reluPfS_l)
        /*0284*/ 	.word	0x00000000


	//----- nvinfo : EIATTR_MIN_STACK_SIZE
	.align		4
.L_107:
        /*0288*/ 	.byte	0x04, 0x12
        /*028a*/ 	.short	(.L_109 - .L_108)
	.align		4
.L_108:
        /*028c*/ 	.word	index@(_Z8accuracyPfS_S_llPi)
        /*0290*/ 	.word	0x00000000


	//----- nvinfo : EIATTR_MIN_STACK_SIZE
	.align		4
.L_109:
        /*0294*/ 	.byte	0x04, 0x12
        /*0296*/ 	.short	(.L_111 - .L_110)
	.align		4
.L_110:
        /*0298*/ 	.word	index@(_Z4centPfS_S_l)
        /*029c*/ 	.word	0x00000000


	//----- nvinfo : EIATTR_MIN_STACK_SIZE
	.align		4
.L_111:
        /*02a0*/ 	.byte	0x04, 0x12
        /*02a2*/ 	.short	(.L_113 - .L_112)
	.align		4
.L_112:
        /*02a4*/ 	.word	index@(_Z12reduce_sum2DPfS_lll)
        /*02a8*/ 	.word	0x00000000


	//----- nvinfo : EIATTR_MIN_STACK_SIZE
	.align		4
.L_113:
        /*02ac*/ 	.byte	0x04, 0x12
        /*02ae*/ 	.short	(.L_115 - .L_114)
	.align		4
.L_114:
        /*02b0*/ 	.word	index@(_Z11sum_mat_colPfS_S_ll)
        /*02b4*/ 	.word	0x00000000


	//----- nvinfo : EIATTR_MIN_STACK_SIZE
	.align		4
.L_115:
        /*02b8*/ 	.byte	0x04, 0x12
        /*02ba*/ 	.short	(.L_117 - .L_116)
	.align		4
.L_116:
        /*02bc*/ 	.word	index@(_Z11sum_mat_rowPfS_S_ll)
        /*02c0*/ 	.word	0x00000000


	//----- nvinfo : EIATTR_MIN_STACK_SIZE
	.align		4
.L_117:
        /*02c4*/ 	.byte	0x04, 0x12
        /*02c6*/ 	.short	(.L_119 - .L_118)
	.align		4
.L_118:
        /*02c8*/ 	.word	index@(_Z6el_divPfS_S_lll)
        /*02cc*/ 	.word	0x00000000


	//----- nvinfo : EIATTR_MIN_STACK_SIZE
	.align		4
.L_119:
        /*02d0*/ 	.byte	0x04, 0x12
        /*02d2*/ 	.short	(.L_121 - .L_120)
	.align		4
.L_120:
        /*02d4*/ 	.word	index@(_Z7el_multPfS_S_lll)
        /*02d8*/ 	.word	0x00000000


	//----- nvinfo : EIATTR_MIN_STACK_SIZE
	.align		4
.L_121:
        /*02dc*/ 	.byte	0x04, 0x12
        /*02de*/ 	.short	(.L_123 - .L_122)
	.align		4
.L_122:
        /*02e0*/ 	.word	index@(_Z3sumfPffS_S_ll)
        /*02e4*/ 	.word	0x00000000


	//----- nvinfo : EIATTR_MIN_STACK_SIZE
	.align		4
.L_123:
        /*02e8*/ 	.byte	0x04, 0x12
        /*02ea*/ 	.short	(.L_125 - .L_124)
	.align		4
.L_124:
        /*02ec*/ 	.word	index@(_Z16reduce_array_sumPfllS_)
        /*02f0*/ 	.word	0x00000000


	//----- nvinfo : EIATTR_MIN_STACK_SIZE
	.align		4
.L_125:
        /*02f4*/ 	.byte	0x04, 0x12
        /*02f6*/ 	.short	(.L_127 - .L_126)
	.align		4
.L_126:
        /*02f8*/ 	.word	index@(_Z4maskPffll)
        /*02fc*/ 	.word	0x00000000


	//----- nvinfo : EIATTR_MIN_STACK_SIZE
	.align		4
.L_127:
        /*0300*/ 	.byte	0x04, 0x12
        /*0302*/ 	.short	(.L_129 - .L_128)
	.align		4
.L_128:
        /*0304*/ 	.word	index@(_Z3sqrPfll)
        /*0308*/ 	.word	0x00000000


	//----- nvinfo : EIATTR_MIN_STACK_SIZE
	.align		4
.L_129:
        /*030c*/ 	.byte	0x04, 0x12
        /*030e*/ 	.short	(.L_131 - .L_130)
	.align		4
.L_130:
        /*0310*/ 	.word	index@(_Z4sqrtPfll)
        /*0314*/ 	.word	0x00000000


	//----- nvinfo : EIATTR_MIN_STACK_SIZE
	.align		4
.L_131:
        /*0318*/ 	.byte	0x04, 0x12
        /*031a*/ 	.short	(.L_133 - .L_132)
	.align		4
.L_132:
        /*031c*/ 	.word	index@(_Z3expPfll)
        /*0320*/ 	.word	0x00000000


	//----- nvinfo : EIATTR_MIN_STACK_SIZE
	.align		4
.L_133:
        /*0324*/ 	.byte	0x04, 0x12
        /*0326*/ 	.short	(.L_135 - .L_134)
	.align		4
.L_134:
        /*0328*/ 	.word	index@(_Z3logPfll)
        /*032c*/ 	.word	0x00000000


	//----- nvinfo : EIATTR_MIN_STACK_SIZE
	.align		4
.L_135:
        /*0330*/ 	.byte	0x04, 0x12
        /*0332*/ 	.short	(.L_137 - .L_136)
	.align		4
.L_136:
        /*0334*/ 	.word	index@(_Z3sumPffll)
        /*0338*/ 	.word	0x00000000


	//----- nvinfo : EIATTR_MIN_STACK_SIZE
	.align		4
.L_137:
        /*033c*/ 	.byte	0x04, 0x12
        /*033e*/ 	.short	(.L_139 - .L_138)
	.align		4
.L_138:
        /*0340*/ 	.word	index@(_Z4multPffll)
        /*0344*/ 	.word	0x00000000


	//----- nvinfo : EIATTR_MIN_STACK_SIZE
	.align		4
.L_139:
        /*0348*/ 	.byte	0x04, 0x12
        /*034a*/ 	.short	(.L_141 - .L_140)
	.align		4
.L_140:
        /*034c*/ 	.word	index@(_Z3setPffll)
        /*0350*/ 	.word	0x00000000


	//----- nvinfo : EIATTR_MIN_STACK_SIZE
	.align		4
.L_141:
        /*0354*/ 	.byte	0x04, 0x12
        /*0356*/ 	.short	(.L_143 - .L_142)
	.align		4
.L_142:
        /*0358*/ 	.word	index@(_Z4fillPfS_iiiiiii)
        /*035c*/ 	.word	0x00000000


	//----- nvinfo : EIATTR_MIN_STACK_SIZE
	.align		4
.L_143:
        /*0360*/ 	.byte	0x04, 0x12
        /*0362*/ 	.short	(.L_145 - .L_144)
	.align		4
.L_144:
        /*0364*/ 	.word	index@(_Z6conv2DPfiiiiS_iiiS_iiiii)
        /*0368*/ 	.word	0x00000000
.L_145:


//--------------------- .nv.compat                --------------------------
	.section	.nv.compat,"",@"SHT_CUDA_COMPAT_INFO"
	.align	4
        /*0000*/ 	.byte	0x02, 0x09, 0x00, 0x00, 0x02, 0x02, 0x01, 0x00, 0x02, 0x05, 0x05, 0x00, 0x03, 0x07, 0x01, 0x01
        /*0010*/ 	.byte	0x02, 0x03, 0x00, 0x00, 0x02, 0x06, 0x01, 0x00, 0x04, 0x0b, 0x08, 0x00, 0x01, 0x00, 0x00, 0x00
        /*0020*/ 	.byte	0x00, 0x00, 0x00, 0x00


//--------------------- .nv.info._Z7softmaxPfS_S_ll --------------------------
	.section	.nv.info._Z7softmaxPfS_S_ll,"",@"SHT_CUDA_INFO"
	.sectionflags	@""
	.align	4


	//----- nvinfo : EIATTR_CUDA_API_VERSION
	.align		4
        /*0000*/ 	.byte	0x04, 0x37
        /*0002*/ 	.short	(.L_147 - .L_146)
.L_146:
        /*0004*/ 	.word	0x00000082


	//----- nvinfo : EIATTR_KPARAM_INFO
	.align		4
.L_147:
        /*0008*/ 	.byte	0x04, 0x17
        /*000a*/ 	.short	(.L_149 - .L_148)
.L_148:
        /*000c*/ 	.word	0x00000000
        /*0010*/ 	.short	0x0004
        /*0012*/ 	.short	0x0020
        /*0014*/ 	.byte	0x00, 0xf0, 0x21, 0x00


	//----- nvinfo : EIATTR_KPARAM_INFO
	.align		4
.L_149:
        /*0018*/ 	.byte	0x04, 0x17
        /*001a*/ 	.short	(.L_151 - .L_150)
.L_150:
        /*001c*/ 	.word	0x00000000
        /*0020*/ 	.short	0x0003
        /*0022*/ 	.short	0x0018
        /*0024*/ 	.byte	0x00, 0xf0, 0x21, 0x00


	//----- nvinfo : EIATTR_KPARAM_INFO
	.align		4
.L_151:
        /*0028*/ 	.byte	0x04, 0x17
        /*002a*/ 	.short	(.L_153 - .L_152)
.L_152:
        /*002c*/ 	.word	0x00000000
        /*0030*/ 	.short	0x0002
        /*0032*/ 	.short	0x0010
        /*0034*/ 	.byte	0x00, 0xf5, 0x21, 0x00


	//----- nvinfo : EIATTR_KPARAM_INFO
	.align		4
.L_153:
        /*0038*/ 	.byte	0x04, 0x17
        /*003a*/ 	.short	(.L_155 - .L_154)
.L_154:
        /*003c*/ 	.word	0x00000000
        /*0040*/ 	.short	0x0001
        /*0042*/ 	.short	0x0008
        /*0044*/ 	.byte	0x00, 0xf5, 0x21, 0x00


	//----- nvinfo : EIATTR_KPARAM_INFO
	.align		4
.L_155:
        /*0048*/ 	.byte	0x04, 0x17
        /*004a*/ 	.short	(.L_157 - .L_156)
.L_156:
        /*004c*/ 	.word	0x00000000
        /*0050*/ 	.short	0x0000
        /*0052*/ 	.short	0x0000
        /*0054*/ 	.byte	0x00, 0xf5, 0x21, 0x00


	//----- nvinfo : EIATTR_SPARSE_MMA_MASK
	.align		4
.L_157:
        /*0058*/ 	.byte	0x03, 0x50
        /*005a*/ 	.short	0x0000


	//----- nvinfo : EIATTR_MAXREG_COUNT
	.align		4
        /*005c*/ 	.byte	0x03, 0x1b
        /*005e*/ 	.short	0x00ff


	//----- nvinfo : EIATTR_MERCURY_ISA_VERSION
	.align		4
        /*0060*/ 	.byte	0x03, 0x5f
        /*0062*/ 	.short	0x0101


	//----- nvinfo : EIATTR_VRC_CTA_INIT_COUNT
	.align		4
        /*0064*/ 	.byte	0x02, 0x4a
	.zero		1
	.zero		1


	//----- nvinfo : EIATTR_EXIT_INSTR_OFFSETS
	.align		4
        /*0068*/ 	.byte	0x04, 0x1c
        /*006a*/ 	.short	(.L_159 - .L_158)


	//   ....[0]....
.L_158:
        /*006c*/ 	.word	0x00000100


	//   ....[1]....
        /*0070*/ 	.word	0x00001ba0


	//   ....[2]....
        /*0074*/ 	.word	0x00002580


	//   ....[3]....
        /*0078*/ 	.word	0x00002ab0


	//   ....[4]....
        /*007c*/ 	.word	0x00002de0


	//   ....[5]....
        /*0080*/ 	.word	0x00002f80


	//----- nvinfo : EIATTR_CRS_STACK_SIZE
	.align		4
.L_159:
        /*0084*/ 	.byte	0x04, 0x1e
        /*0086*/ 	.short	(.L_161 - .L_160)
.L_160:
        /*0088*/ 	.word	0x00000000


	//----- nvinfo : EIATTR_CBANK_PARAM_SIZE
	.align		4
.L_161:
        /*008c*/ 	.byte	0x03, 0x19
        /*008e*/ 	.short	0x0028


	//----- nvinfo : EIATTR_PARAM_CBANK
	.align		4
        /*0090*/ 	.byte	0x04, 0x0a
        /*0092*/ 	.short	(.L_163 - .L_162)
	.align		4
.L_162:
        /*0094*/ 	.word	index@(.nv.constant0._Z7softmaxPfS_S_ll)
        /*0098*/ 	.short	0x0380
        /*009a*/ 	.short	0x0028


	//----- nvinfo : EIATTR_SW_WAR
	.align		4
.L_163:
        /*009c*/ 	.byte	0x04, 0x36
        /*009e*/ 	.short	(.L_165 - .L_164)
.L_164:
        /*00a0*/ 	.word	0x00000008
.L_165:


//--------------------- .nv.info._Z6d_reluPfS_S_l --------------------------
	.section	.nv.info._Z6d_reluPfS_S_l,"",@"SHT_CUDA_INFO"
	.sectionflags	@""
	.align	4


	//----- nvinfo : EIATTR_CUDA_API_VERSION
	.align		4
        /*0000*/ 	.byte	0x04, 0x37
        /*0002*/ 	.short	(.L_167 - .L_166)
.L_166:
        /*0004*/ 	.word	0x00000082


	//----- nvinfo : EIATTR_KPARAM_INFO
	.align		4
.L_167:
        /*0008*/ 	.byte	0x04, 0x17
        /*000a*/ 	.short	(.L_169 - .L_168)
.L_168:
        /*000c*/ 	.word	0x00000000
        /*0010*/ 	.short	0x0003
        /*0012*/ 	.short	0x0018
        /*0014*/ 	.byte	0x00, 0xf0, 0x21, 0x00


	//----- nvinfo : EIATTR_KPARAM_INFO
	.align		4
.L_169:
        /*0018*/ 	.byte	0x04, 0x17
        /*001a*/ 	.short	(.L_171 - .L_170)
.L_170:
        /*001c*/ 	.word	0x00000000
        /*0020*/ 	.short	0x0002
        /*0022*/ 	.short	0x0010
        /*0024*/ 	.byte	0x00, 0xf5, 0x21, 0x00


	//----- nvinfo : EIATTR_KPARAM_INFO
	.align		4
.L_171:
        /*0028*/ 	.byte	0x04, 0x17
        /*002a*/ 	.short	(.L_173 - .L_172)
.L_172:
        /*002c*/ 	.word	0x00000000
        /*0030*/ 	.short	0x0001
        /*0032*/ 	.short	0x0008
        /*0034*/ 	.byte	0x00, 0xf5, 0x21, 0x00


	//----- nvinfo : EIATTR_KPARAM_INFO
	.align		4
.L_173:
        /*0038*/ 	.byte	0x04, 0x17
        /*003a*/ 	.short	(.L_175 - .L_174)
.L_174:
        /*003c*/ 	.word	0x00000000
        /*0040*/ 	.short	0x0000
        /*0042*/ 	.short	0x0000
        /*0044*/ 	.byte	0x00, 0xf5, 0x21, 0x00


	//----- nvinfo : EIATTR_SPARSE_MMA_MASK
	.align		4
.L_175:
        /*0048*/ 	.byte	0x03, 0x50
        /*004a*/ 	.short	0x0000


	//----- nvinfo : EIATTR_MAXREG_COUNT
	.align		4
        /*004c*/ 	.byte	0x03, 0x1b
        /*004e*/ 	.short	0x00ff


	//----- nvinfo : EIATTR_MERCURY_ISA_VERSION
	.align		4
        /*0050*/ 	.byte	0x03, 0x5f
        /*0052*/ 	.short	0x0101


	//----- nvinfo : EIATTR_VRC_CTA_INIT_COUNT
	.align		4
        /*0054*/ 	.byte	0x02, 0x4a
	.zero		1
	.zero		1


	//----- nvinfo : EIATTR_EXIT_INSTR_OFFSETS
	.align		4
        /*0058*/ 	.byte	0x04, 0x1c
        /*005a*/ 	.short	(.L_177 - .L_176)


	//   ....[0]....
.L_176:
        /*005c*/ 	.word	0x00000080


	//   ....[1]....
        /*0060*/ 	.word	0x000001a0


	//   ....[2]....
        /*0064*/ 	.word	0x000001f0


	//----- nvinfo : EIATTR_CRS_STACK_SIZE
	.align		4
.L_177:
        /*0068*/ 	.byte	0x04, 0x1e
        /*006a*/ 	.short	(.L_179 - .L_178)
.L_178:
        /*006c*/ 	.word	0x00000000


	//----- nvinfo : EIATTR_CBANK_PARAM_SIZE
	.align		4
.L_179:
        /*0070*/ 	.byte	0x03, 0x19
        /*0072*/ 	.short	0x0020


	//----- nvinfo : EIATTR_PARAM_CBANK
	.align		4
        /*0074*/ 	.byte	0x04, 0x0a
        /*0076*/ 	.short	(.L_181 - .L_180)
	.align		4
.L_180:
        /*0078*/ 	.word	index@(.nv.constant0._Z6d_reluPfS_S_l)
        /*007c*/ 	.short	0x0380
        /*007e*/ 	.short	0x0020


	//----- nvinfo : EIATTR_SW_WAR
	.align		4
.L_181:
        /*0080*/ 	.byte	0x04, 0x36
        /*0082*/ 	.short	(.L_183 - .L_182)
.L_182:
        /*0084*/ 	.word	0x00000008
.L_183:


//--------------------- .nv.info._Z4reluPfS_l     --------------------------
	.section	.nv.info._Z4reluPfS_l,"",@"SHT_CUDA_INFO"
	.sectionflags	@""
	.align	4


	//----- nvinfo : EIATTR_CUDA_API_VERSION
	.align		4
        /*0000*/ 	.byte	0x04, 0x37
        /*0002*/ 	.short	(.L_185 - .L_184)
.L_184:
        /*0004*/ 	.word	0x00000082


	//----- nvinfo : EIATTR_KPARAM_INFO
	.align		4
.L_185:
        /*0008*/ 	.byte	0x04, 0x17
        /*000a*/ 	.short	(.L_187 - .L_186)
.L_186:
        /*000c*/ 	.word	0x00000000
        /*0010*/ 	.short	0x0002
        /*0012*/ 	.short	0x0010
        /*0014*/ 	.byte	0x00, 0xf0, 0x21, 0x00


	//----- nvinfo : EIATTR_KPARAM_INFO
	.align		4
.L_187:
        /*0018*/ 	.byte	0x04, 0x17
        /*001a*/ 	.short	(.L_189 - .L_188)
.L_188:
        /*001c*/ 	.word	0x00000000
        /*0020*/ 	.short	0x0001
        /*0022*/ 	.short	0x0008
        /*0024*/ 	.byte	0x00, 0xf5, 0x21, 0x00


	//----- nvinfo : EIATTR_KPARAM_INFO
	.align		4
.L_189:
        /*0028*/ 	.byte	0x04, 0x17
        /*002a*/ 	.short	(.L_191 - .L_190)
.L_190:
        /*002c*/ 	.word	0x00000000
        /*0030*/ 	.short	0x0000
        /*0032*/ 	.short	0x0000
        /*0034*/ 	.byte	0x00, 0xf5, 0x21, 0x00


	//----- nvinfo : EIATTR_SPARSE_MMA_MASK
	.align		4
.L_191:
        /*0038*/ 	.byte	0x03, 0x50
        /*003a*/ 	.short	0x0000


	//----- nvinfo : EIATTR_MAXREG_COUNT
	.align		4
        /*003c*/ 	.byte	0x03, 0x1b
        /*003e*/ 	.short	0x00ff


	//----- nvinfo : EIATTR_MERCURY_ISA_VERSION
	.align		4
        /*0040*/ 	.byte	0x03, 0x5f
        /*0042*/ 	.short	0x0101


	//----- nvinfo : EIATTR_VRC_CTA_INIT_COUNT
	.align		4
        /*0044*/ 	.byte	0x02, 0x4a
	.zero		1
	.zero		1


	//----- nvinfo : EIATTR_EXIT_INSTR_OFFSETS
	.align		4
        /*0048*/ 	.byte	0x04, 0x1c
        /*004a*/ 	.short	(.L_193 - .L_192)


	//   ....[0]....
.L_192:
        /*004c*/ 	.word	0x00000080


	//   ....[1]....
        /*0050*/ 	.word	0x00000150


	//   ....[2]....
        /*0054*/ 	.word	0x000001a0


	//----- nvinfo : EIATTR_CBANK_PARAM_SIZE
	.align		4
.L_193:
        /*0058*/ 	.byte	0x03, 0x19
        /*005a*/ 	.short	0x0018


	//----- nvinfo : EIATTR_PARAM_CBANK
	.align		4
        /*005c*/ 	.byte	0x04, 0x0a
        /*005e*/ 	.short	(.L_195 - .L_194)
	.align		4
.L_194:
        /*0060*/ 	.word	index@(.nv.constant0._Z4reluPfS_l)
        /*0064*/ 	.short	0x0380
        /*0066*/ 	.short	0x0018


	//----- nvinfo : EIATTR_SW_WAR
	.align		4
.L_195:
        /*0068*/ 	.byte	0x04, 0x36
        /*006a*/ 	.short	(.L_197 - .L_196)
.L_196:
        /*006c*/ 	.word	0x00000008
.L_197:


//--------------------- .nv.info._Z8accuracyPfS_S_llPi --------------------------
	.section	.nv.info._Z8accuracyPfS_S_llPi,"",@"SHT_CUDA_INFO"
	.sectionflags	@""
	.align	4


	//----- nvinfo : EIATTR_CUDA_API_VERSION
	.align		4
        /*0000*/ 	.byte	0x04, 0x37
        /*0002*/ 	.short	(.L_199 - .L_198)
.L_198:
        /*0004*/ 	.word	0x00000082


	//----- nvinfo : EIATTR_KPARAM_INFO
	.align		4
.L_199:
        /*0008*/ 	.byte	0x04, 0x17
        /*000a*/ 	.short	(.L_201 - .L_200)
.L_200:
        /*000c*/ 	.word	0x00000000
        /*0010*/ 	.short	0x0005
        /*0012*/ 	.short	0x0028
        /*0014*/ 	.byte	0x00, 0xf5, 0x21, 0x00


	//----- nvinfo : EIATTR_KPARAM_INFO
	.align		4
.L_201:
        /*0018*/ 	.byte	0x04, 0x17
        /*001a*/ 	.short	(.L_203 - .L_202)
.L_202:
        /*001c*/ 	.word	0x00000000
        /*0020*/ 	.short	0x0004
        /*0022*/ 	.short	0x0020
        /*0024*/ 	.byte	0x00, 0xf0, 0x21, 0x00


	//----- nvinfo : EIATTR_KPARAM_INFO
	.align		4
.L_203:
        /*0028*/ 	.byte	0x04, 0x17
        /*002a*/ 	.short	(.L_205 - .L_204)
.L_204:
        /*002c*/ 	.word	0x00000000
        /*0030*/ 	.short	0x0003
        /*0032*/ 	.short	0x0018
        /*0034*/ 	.byte	0x00, 0xf0, 0x21, 0x00


	//----- nvinfo : EIATTR_KPARAM_INFO
	.align		4
.L_205:
        /*0038*/ 	.byte	0x04, 0x17
        /*003a*/ 	.short	(.L_207 - .L_206)
.L_206:
        /*003c*/ 	.word	0x00000000
        /*0040*/ 	.short	0x0002
        /*0042*/ 	.short	0x0010
        /*0044*/ 	.byte	0x00, 0xf5, 0x21, 0x00


	//----- nvinfo : EIATTR_KPARAM_INFO
	.align		4
.L_207:
        /*0048*/ 	.byte	0x04, 0x17
        /*004a*/ 	.short	(.L_209 - .L_208)
.L_208:
        /*004c*/ 	.word	0x00000000
        /*0050*/ 	.short	0x0001
        /*0052*/ 	.short	0x0008
        /*0054*/ 	.byte	0x00, 0xf5, 0x21, 0x00


	//----- nvinfo : EIATTR_KPARAM_INFO
	.align		4
.L_209:
        /*0058*/ 	.byte	0x04, 0x17
        /*005a*/ 	.short	(.L_211 - .L_210)
.L_210:
        /*005c*/ 	.word	0x00000000
        /*0060*/ 	.short	0x0000
        /*0062*/ 	.short	0x0000
        /*0064*/ 	.byte	0x00, 0xf5, 0x21, 0x00


	//----- nvinfo : EIATTR_SPARSE_MMA_MASK
	.align		4
.L_211:
        /*0068*/ 	.byte	0x03, 0x50
        /*006a*/ 	.short	0x0000


	//----- nvinfo : EIATTR_MAXREG_COUNT
	.align		4
        /*006c*/ 	.byte	0x03, 0x1b
        /*006e*/ 	.short	0x00ff


	//----- nvinfo : EIATTR_MERCURY_ISA_VERSION
	.align		4
        /*0070*/ 	.byte	0x03, 0x5f
        /*0072*/ 	.short	0x0101


	//----- nvinfo : EIATTR_INT_WARP_WIDE_INSTR_OFFSETS
	.align		4
        /*0074*/ 	.byte	0x04, 0x31
        /*0076*/ 	.short	(.L_213 - .L_212)


	//   ....[0]....
.L_212:
        /*0078*/ 	.word	0x00001340


	//   ....[1]....
        /*007c*/ 	.word	0x00001380


	//----- nvinfo : EIATTR_VRC_CTA_INIT_COUNT
	.align		4
.L_213:
        /*0080*/ 	.byte	0x02, 0x4a
	.zero		1
	.zero		1


	//----- nvinfo : EIATTR_EXIT_INSTR_OFFSETS
	.align		4
        /*0084*/ 	.byte	0x04, 0x1c
        /*0086*/ 	.short	(.L_215 - .L_214)


	//   ....[0]....
.L_214:
        /*0088*/ 	.word	0x00000080


	//   ....[1]....
        /*008c*/ 	.word	0x000013f0


	//----- nvinfo : EIATTR_CBANK_PARAM_SIZE
	.align		4
.L_215:
        /*0090*/ 	.byte	0x03, 0x19
        /*0092*/ 	.short	0x0030


	//----- nvinfo : EIATTR_PARAM_CBANK
	.align		4
        /*0094*/ 	.byte	0x04, 0x0a
        /*0096*/ 	.short	(.L_217 - .L_216)
	.align		4
.L_216:
        /*0098*/ 	.word	index@(.nv.constant0._Z8accuracyPfS_S_llPi)
        /*009c*/ 	.short	0x0380
        /*009e*/ 	.short	0x0030


	//----- nvinfo : EIATTR_SW_WAR
	.align		4
.L_217:
        /*00a0*/ 	.byte	0x04, 0x36
        /*00a2*/ 	.short	(.L_219 - .L_218)
.L_218:
        /*00a4*/ 	.word	0x00000008
.L_219:


//--------------------- .nv.info._Z4centPfS_S_l   --------------------------
	.section	.nv.info._Z4centPfS_S_l,"",@"SHT_CUDA_INFO"
	.sectionflags	@""
	.align	4


	//----- nvinfo : EIATTR_CUDA_API_VERSION
	.align		4
        /*0000*/ 	.byte	0x04, 0x37
        /*0002*/ 	.short	(.L_221 - .L_220)
.L_220:
        /*0004*/ 	.word	0x00000082


	//----- nvinfo : EIATTR_KPARAM_INFO
	.align		4
.L_221:
        /*0008*/ 	.byte	0x04, 0x17
        /*000a*/ 	.short	(.L_223 - .L_222)
.L_222:
        /*000c*/ 	.word	0x00000000
        /*0010*/ 	.short	0x0003
        /*0012*/ 	.short	0x0018
        /*0014*/ 	.byte	0x00, 0xf0, 0x21, 0x00


	//----- nvinfo : EIATTR_KPARAM_INFO
	.align		4
.L_223:
        /*0018*/ 	.byte	0x04, 0x17
        /*001a*/ 	.short	(.L_225 - .L_224)
.L_224:
        /*001c*/ 	.word	0x00000000
        /*0020*/ 	.short	0x0002
        /*0022*/ 	.short	0x0010
        /*0024*/ 	.byte	0x00, 0xf5, 0x21, 0x00


	//----- nvinfo : EIATTR_KPARAM_INFO
	.align		4
.L_225:
        /*0028*/ 	.byte	0x04, 0x17
        /*002a*/ 	.short	(.L_227 - .L_226)
.L_226:
        /*002c*/ 	.word	0x00000000
        /*0030*/ 	.short	0x0001
        /*0032*/ 	.short	0x0008
        /*0034*/ 	.byte	0x00, 0xf5, 0x21, 0x00


	//----- nvinfo : EIATTR_KPARAM_INFO
	.align		4
.L_227:
        /*0038*/ 	.byte	0x04, 0x17
        /*003a*/ 	.short	(.L_229 - .L_228)
.L_228:
        /*003c*/ 	.word	0x00000000
        /*0040*/ 	.short	0x0000
        /*0042*/ 	.short	0x0000
        /*0044*/ 	.byte	0x00, 0xf5, 0x21, 0x00


	//----- nvinfo : EIATTR_SPARSE_MMA_MASK
	.align		4
.L_229:
        /*0048*/ 	.byte	0x03, 0x50
        /*004a*/ 	.short	0x0000


	//----- nvinfo : EIATTR_MAXREG_COUNT
	.align		4
        /*004c*/ 	.byte	0x03, 0x1b
        /*004e*/ 	.short	0x00ff


	//----- nvinfo : EIATTR_MERCURY_ISA_VERSION
	.align		4
        /*0050*/ 	.byte	0x03, 0x5f
        /*0052*/ 	.short	0x0101


	//----- nvinfo : EIATTR_VRC_CTA_INIT_COUNT
	.align		4
        /*0054*/ 	.byte	0x02, 0x4a
	.zero		1
	.zero		1


	//----- nvinfo : EIATTR_EXIT_INSTR_OFFSETS
	.align		4
        /*0058*/ 	.byte	0x04, 0x1c
        /*005a*/ 	.short	(.L_231 - .L_230)


	//   ....[0]....
.L_230:
        /*005c*/ 	.word	0x00000080


	//   ....[1]....
        /*0060*/ 	.word	0x000003b0


	//   ....[2]....
        /*0064*/ 	.word	0x00000990


	//----- nvinfo : EIATTR_CRS_STACK_SIZE
	.align		4
.L_231:
        /*0068*/ 	.byte	0x04, 0x1e
        /*006a*/ 	.short	(.L_233 - .L_232)
.L_232:
        /*006c*/ 	.word	0x00000000


	//----- nvinfo : EIATTR_CBANK_PARAM_SIZE
	.align		4
.L_233:
        /*0070*/ 	.byte	0x03, 0x19
        /*0072*/ 	.short	0x0020


	//----- nvinfo : EIATTR_PARAM_CBANK
	.align		4
        /*0074*/ 	.byte	0x04, 0x0a
        /*0076*/ 	.short	(.L_235 - .L_234)
	.align		4
.L_234:
        /*0078*/ 	.word	index@(.nv.constant0._Z4centPfS_S_l)
        /*007c*/ 	.short	0x0380
        /*007e*/ 	.short	0x0020


	//----- nvinfo : EIATTR_SW_WAR
	.align		4
.L_235:
        /*0080*/ 	.byte	0x04, 0x36
        /*0082*/ 	.short	(.L_237 - .L_236)
.L_236:
        /*0084*/ 	.word	0x00000008
.L_237:


//--------------------- .nv.info._Z12reduce_sum2DPfS_lll --------------------------
	.section	.nv.info._Z12reduce_sum2DPfS_lll,"",@"SHT_CUDA_INFO"
	.sectionflags	@""
	.align	4


	//----- nvinfo : EIATTR_CUDA_API_VERSION
	.align		4
        /*0000*/ 	.byte	0x04, 0x37
        /*0002*/ 	.short	(.L_239 - .L_238)
.L_238:
        /*0004*/ 	.word	0x00000082


	//----- nvinfo : EIATTR_KPARAM_INFO
	.align		4
.L_239:
        /*0008*/ 	.byte	0x04, 0x17
        /*000a*/ 	.short	(.L_241 - .L_240)
.L_240:
        /*000c*/ 	.word	0x00000000
        /*0010*/ 	.short	0x0004
        /*0012*/ 	.short	0x0020
        /*0014*/ 	.byte	0x00, 0xf0, 0x21, 0x00


	//----- nvinfo : EIATTR_KPARAM_INFO
	.align		4
.L_241:
        /*0018*/ 	.byte	0x04, 0x17
        /*001a*/ 	.short	(.L_243 - .L_242)
.L_242:
        /*001c*/ 	.word	0x00000000
        /*0020*/ 	.short	0x0003
        /*0022*/ 	.short	0x0018
        /*0024*/ 	.byte	0x00, 0xf0, 0x21, 0x00


	//----- nvinfo : EIATTR_KPARAM_INFO
	.align		4
.L_243:
        /*0028*/ 	.byte	0x04, 0x17
        /*002a*/ 	.short	(.L_245 - .L_244)
.L_244:
        /*002c*/ 	.word	0x00000000
        /*0030*/ 	.short	0x0002
        /*0032*/ 	.short	0x0010
        /*0034*/ 	.byte	0x00, 0xf0, 0x21, 0x00


	//----- nvinfo : EIATTR_KPARAM_INFO
	.align		4
.L_245:
        /*0038*/ 	.byte	0x04, 0x17
        /*003a*/ 	.short	(.L_247 - .L_246)
.L_246:
        /*003c*/ 	.word	0x00000000
        /*0040*/ 	.short	0x0001
        /*0042*/ 	.short	0x0008
        /*0044*/ 	.byte	0x00, 0xf5, 0x21, 0x00


	//----- nvinfo : EIATTR_KPARAM_INFO
	.align		4
.L_247:
        /*0048*/ 	.byte	0x04, 0x17
        /*004a*/ 	.short	(.L_249 - .L_248)
.L_248:
        /*004c*/ 	.word	0x00000000
        /*0050*/ 	.short	0x0000
        /*0052*/ 	.short	0x0000
        /*0054*/ 	.byte	0x00, 0xf5, 0x21, 0x00


	//----- nvinfo : EIATTR_SPARSE_MMA_MASK
	.align		4
.L_249:
        /*0058*/ 	.byte	0x03, 0x50
        /*005a*/ 	.short	0x0000


	//----- nvinfo : EIATTR_MAXREG_COUNT
	.align		4
        /*005c*/ 	.byte	0x03, 0x1b
        /*005e*/ 	.short	0x00ff


	//----- nvinfo : EIATTR_MERCURY_ISA_VERSION
	.align		4
        /*0060*/ 	.byte	0x03, 0x5f
        /*0062*/ 	.short	0x0101


	//----- nvinfo : EIATTR_VRC_CTA_INIT_COUNT
	.align		4
        /*0064*/ 	.byte	0x02, 0x4a
	.zero		1
	.zero		1


	//----- nvinfo : EIATTR_EXIT_INSTR_OFFSETS
	.align		4
        /*0068*/ 	.byte	0x04, 0x1c
        /*006a*/ 	.short	(.L_251 - .L_250)


	//   ....[0]....
.L_250:
        /*006c*/ 	.word	0x000000d0


	//   ....[1]....
        /*0070*/ 	.word	0x00000370


	//   ....[2]....
        /*0074*/ 	.word	0x000005a0


	//----- nvinfo : EIATTR_CRS_STACK_SIZE
	.align		4
.L_251:
        /*0078*/ 	.byte	0x04, 0x1e
        /*007a*/ 	.short	(.L_253 - .L_252)
.L_252:
        /*007c*/ 	.word	0x00000000


	//----- nvinfo : EIATTR_CBANK_PARAM_SIZE
	.align		4
.L_253:
        /*0080*/ 	.byte	0x03, 0x19
        /*0082*/ 	.short	0x0028


	//----- nvinfo : EIATTR_PARAM_CBANK
	.align		4
        /*0084*/ 	.byte	0x04, 0x0a
        /*0086*/ 	.short	(.L_255 - .L_254)
	.align		4
.L_254:
        /*0088*/ 	.word	index@(.nv.constant0._Z12reduce_sum2DPfS_lll)
        /*008c*/ 	.short	0x0380
        /*008e*/ 	.short	0x0028


	//----- nvinfo : EIATTR_SW_WAR
	.align		4
.L_255:
        /*0090*/ 	.byte	0x04, 0x36
        /*0092*/ 	.short	(.L_257 - .L_256)
.L_256:
        /*0094*/ 	.word	0x00000008
.L_257:


//--------------------- .nv.info._Z11sum_mat_colPfS_S_ll --------------------------
	.section	.nv.info._Z11sum_mat_colPfS_S_ll,"",@"SHT_CUDA_INFO"
	.sectionflags	@""
	.align	4


	//----- nvinfo : EIATTR_CUDA_API_VERSION
	.align		4
        /*0000*/ 	.byte	0x04, 0x37
        /*0002*/ 	.short	(.L_259 - .L_258)
.L_258:
        /*0004*/ 	.word	0x00000082


	//----- nvinfo : EIATTR_KPARAM_INFO
	.align		4
.L_259:
        /*0008*/ 	.byte	0x04, 0x17
        /*000a*/ 	.short	(.L_261 - .L_260)
.L_260:
        /*000c*/ 	.word	0x00000000
        /*0010*/ 	.short	0x0004
        /*0012*/ 	.short	0x0020
        /*0014*/ 	.byte	0x00, 0xf0, 0x21, 0x00


	//----- nvinfo : EIATTR_KPARAM_INFO
	.align		4
.L_261:
        /*0018*/ 	.byte	0x04, 0x17
        /*001a*/ 	.short	(.L_263 - .L_262)
.L_262:
        /*001c*/ 	.word	0x00000000
        /*0020*/ 	.short	0x0003
        /*0022*/ 	.short	0x0018
        /*0024*/ 	.byte	0x00, 0xf0, 0x21, 0x00


	//----- nvinfo : EIATTR_KPARAM_INFO
	.align		4
.L_263:
        /*0028*/ 	.byte	0x04, 0x17
        /*002a*/ 	.short	(.L_265 - .L_264)
.L_264:
        /*002c*/ 	.word	0x00000000
        /*0030*/ 	.short	0x0002
        /*0032*/ 	.short	0x0010
        /*0034*/ 	.byte	0x00, 0xf5, 0x21, 0x00


	//----- nvinfo : EIATTR_KPARAM_INFO
	.align		4
.L_265:
        /*0038*/ 	.byte	0x04, 0x17
        /*003a*/ 	.short	(.L_267 - .L_266)
.L_266:
        /*003c*/ 	.word	0x00000000
        /*0040*/ 	.short	0x0001
        /*0042*/ 	.short	0x0008
        /*0044*/ 	.byte	0x00, 0xf5, 0x21, 0x00


	//----- nvinfo : EIATTR_KPARAM_INFO
	.align		4
.L_267:
        /*0048*/ 	.byte	0x04, 0x17
        /*004a*/ 	.short	(.L_269 - .L_268)
.L_268:
        /*004c*/ 	.word	0x00000000
        /*0050*/ 	.short	0x0000
        /*0052*/ 	.short	0x0000
        /*0054*/ 	.byte	0x00, 0xf5, 0x21, 0x00


	//----- nvinfo : EIATTR_SPARSE_MMA_MASK
	.align		4
.L_269:
        /*0058*/ 	.byte	0x03, 0x50
        /*005a*/ 	.short	0x0000


	//----- nvinfo : EIATTR_MAXREG_COUNT
	.align		4
        /*005c*/ 	.byte	0x03, 0x1b
        /*005e*/ 	.short	0x00ff


	//----- nvinfo : EIATTR_MERCURY_ISA_VERSION
	.align		4
        /*0060*/ 	.byte	0x03, 0x5f
        /*0062*/ 	.short	0x0101


	//----- nvinfo : EIATTR_VRC_CTA_INIT_COUNT
	.align		4
        /*0064*/ 	.byte	0x02, 0x4a
	.zero		1
	.zero		1


	//----- nvinfo : EIATTR_EXIT_INSTR_OFFSETS
	.align		4
        /*0068*/ 	.byte	0x04, 0x1c
        /*006a*/ 	.short	(.L_271 - .L_270)


	//   ....[0]....
.L_270:
        /*006c*/ 	.word	0x000000e0


	//   ....[1]....
        /*0070*/ 	.word	0x00000390


	//----- nvinfo : EIATTR_CRS_STACK_SIZE
	.align		4
.L_271:
        /*0074*/ 	.byte	0x04, 0x1e
        /*0076*/ 	.short	(.L_273 - .L_272)
.L_272:
        /*0078*/ 	.word	0x00000000


	//----- nvinfo : EIATTR_CBANK_PARAM_SIZE
	.align		4
.L_273:
        /*007c*/ 	.byte	0x03, 0x19
        /*007e*/ 	.short	0x0028


	//----- nvinfo : EIATTR_PARAM_CBANK
	.align		4
        /*0080*/ 	.byte	0x04, 0x0a
        /*0082*/ 	.short	(.L_275 - .L_274)
	.align		4
.L_274:
        /*0084*/ 	.word	index@(.nv.constant0._Z11sum_mat_colPfS_S_ll)
        /*0088*/ 	.short	0x0380
        /*008a*/ 	.short	0x0028


	//----- nvinfo : EIATTR_SW_WAR
	.align		4
.L_275:
        /*008c*/ 	.byte	0x04, 0x36
        /*008e*/ 	.short	(.L_277 - .L_276)
.L_276:
        /*0090*/ 	.word	0x00000008
.L_277:


//--------------------- .nv.info._Z11sum_mat_rowPfS_S_ll --------------------------
	.section	.nv.info._Z11sum_mat_rowPfS_S_ll,"",@"SHT_CUDA_INFO"
	.sectionflags	@""
	.align	4


	//----- nvinfo : EIATTR_CUDA_API_VERSION
	.align		4
        /*0000*/ 	.byte	0x04, 0x37
        /*0002*/ 	.short	(.L_279 - .L_278)
.L_278:
        /*0004*/ 	.word	0x00000082


	//----- nvinfo : EIATTR_KPARAM_INFO
	.align		4
.L_279:
        /*0008*/ 	.byte	0x04, 0x17
        /*000a*/ 	.short	(.L_281 - .L_280)
.L_280:
        /*000c*/ 	.word	0x00000000
        /*0010*/ 	.short	0x0004
        /*0012*/ 	.short	0x0020
        /*0014*/ 	.byte	0x00, 0xf0, 0x21, 0x00


	//----- nvinfo : EIATTR_KPARAM_INFO
	.align		4
.L_281:
        /*0018*/ 	.byte	0x04, 0x17
        /*001a*/ 	.short	(.L_283 - .L_282)
.L_282:
        /*001c*/ 	.word	0x00000000
        /*0020*/ 	.short	0x0003
        /*0022*/ 	.short	0x0018
        /*0024*/ 	.byte	0x00, 0xf0, 0x21, 0x00


	//----- nvinfo : EIATTR_KPARAM_INFO
	.align		4
.L_283:
        /*0028*/ 	.byte	0x04, 0x17
        /*002a*/ 	.short	(.L_285 - .L_284)
.L_284:
        /*002c*/ 	.word	0x00000000
        /*0030*/ 	.short	0x0002
        /*0032*/ 	.short	0x0010
        /*0034*/ 	.byte	0x00, 0xf5, 0x21, 0x00


	//----- nvinfo : EIATTR_KPARAM_INFO
	.align		4
.L_285:
        /*0038*/ 	.byte	0x04, 0x17
        /*003a*/ 	.short	(.L_287 - .L_286)
.L_286:
        /*003c*/ 	.word	0x00000000
        /*0040*/ 	.short	0x0001
        /*0042*/ 	.short	0x0008
        /*0044*/ 	.byte	0x00, 0xf5, 0x21, 0x00


	//----- nvinfo : EIATTR_KPARAM_INFO
	.align		4
.L_287:
        /*0048*/ 	.byte	0x04, 0x17
        /*004a*/ 	.short	(.L_289 - .L_288)
.L_288:
        /*004c*/ 	.word	0x00000000
        /*0050*/ 	.short	0x0000
        /*0052*/ 	.short	0x0000
        /*0054*/ 	.byte	0x00, 0xf5, 0x21, 0x00


	//----- nvinfo : EIATTR_SPARSE_MMA_MASK
	.align		4
.L_289:
        /*0058*/ 	.byte	0x03, 0x50
        /*005a*/ 	.short	0x0000


	//----- nvinfo : EIATTR_MAXREG_COUNT
	.align		4
        /*005c*/ 	.byte	0x03, 0x1b
        /*005e*/ 	.short	0x00ff


	//----- nvinfo : EIATTR_MERCURY_ISA_VERSION
	.align		4
        /*0060*/ 	.byte	0x03, 0x5f
        /*0062*/ 	.short	0x0101


	//----- nvinfo : EIATTR_VRC_CTA_INIT_COUNT
	.align		4
        /*0064*/ 	.byte	0x02, 0x4a
	.zero		1
	.zero		1


	//----- nvinfo : EIATTR_EXIT_INSTR_OFFSETS
	.align		4
        /*0068*/ 	.byte	0x04, 0x1c
        /*006a*/ 	.short	(.L_291 - .L_290)


	//   ....[0]....
.L_290:
        /*006c*/ 	.word	0x000000e0


	//   ....[1]....
        /*0070*/ 	.word	0x00000390


	//----- nvinfo : EIATTR_CRS_STACK_SIZE
	.align		4
.L_291:
        /*0074*/ 	.byte	0x04, 0x1e
        /*0076*/ 	.short	(.L_293 - .L_292)
.L_292:
        /*0078*/ 	.word	0x00000000


	//----- nvinfo : EIATTR_CBANK_PARAM_SIZE
	.align		4
.L_293:
        /*007c*/ 	.byte	0x03, 0x19
        /*007e*/ 	.short	0x0028


	//----- nvinfo : EIATTR_PARAM_CBANK
	.align		4
        /*0080*/ 	.byte	0x04, 0x0a
        /*0082*/ 	.short	(.L_295 - .L_294)
	.align		4
.L_294:
        /*0084*/ 	.word	index@(.nv.constant0._Z11sum_mat_rowPfS_S_ll)
        /*0088*/ 	.short	0x0380
        /*008a*/ 	.short	0x0028


	//----- nvinfo : EIATTR_SW_WAR
	.align		4
.L_295:
        /*008c*/ 	.byte	0x04, 0x36
        /*008e*/ 	.short	(.L_297 - .L_296)
.L_296:
        /*0090*/ 	.word	0x00000008
.L_297:


//--------------------- .nv.info._Z6el_divPfS_S_lll --------------------------
	.section	.nv.info._Z6el_divPfS_S_lll,"",@"SHT_CUDA_INFO"
	.sectionflags	@""
	.align	4


	//----- nvinfo : EIATTR_CUDA_API_VERSION
	.align		4
        /*0000*/ 	.byte	0x04, 0x37
        /*0002*/ 	.short	(.L_299 - .L_298)
.L_298:
        /*0004*/ 	.word	0x00000082


	//----- nvinfo : EIATTR_KPARAM_INFO
	.align		4
.L_299:
        /*0008*/ 	.byte	0x04, 0x17
        /*000a*/ 	.short	(.L_301 - .L_300)
.L_300:
        /*000c*/ 	.word	0x00000000
        /*0010*/ 	.short	0x0005
        /*0012*/ 	.short	0x0028
        /*0014*/ 	.byte	0x00, 0xf0, 0x21, 0x00


	//----- nvinfo : EIATTR_KPARAM_INFO
	.align		4
.L_301:
        /*0018*/ 	.byte	0x04, 0x17
        /*001a*/ 	.short	(.L_303 - .L_302)
.L_302:
        /*001c*/ 	.word	0x00000000
        /*0020*/ 	.short	0x0004
        /*0022*/ 	.short	0x0020
        /*0024*/ 	.byte	0x00, 0xf0, 0x21, 0x00


	//----- nvinfo : EIATTR_KPARAM_INFO
	.align		4
.L_303:
        /*0028*/ 	.byte	0x04, 0x17
        /*002a*/ 	.short	(.L_305 - .L_304)
.L_304:
        /*002c*/ 	.word	0x00000000
        /*0030*/ 	.short	0x0003
        /*0032*/ 	.short	0x0018
        /*0034*/ 	.byte	0x00, 0xf0, 0x21, 0x00


	//----- nvinfo : EIATTR_KPARAM_INFO
	.align		4
.L_305:
        /*0038*/ 	.byte	0x04, 0x17
        /*003a*/ 	.short	(.L_307 - .L_306)
.L_306:
        /*003c*/ 	.word	0x00000000
        /*0040*/ 	.short	0x0002
        /*0042*/ 	.short	0x0010
        /*0044*/ 	.byte	0x00, 0xf5, 0x21, 0x00


	//----- nvinfo : EIATTR_KPARAM_INFO
	.align		4
.L_307:
        /*0048*/ 	.byte	0x04, 0x17
        /*004a*/ 	.short	(.L_309 - .L_308)
.L_308:
        /*004c*/ 	.word	0x00000000
        /*0050*/ 	.short	0x0001
        /*0052*/ 	.short	0x0008
        /*0054*/ 	.byte	0x00, 0xf5, 0x21, 0x00


	//----- nvinfo : EIATTR_KPARAM_INFO
	.align		4
.L_309:
        /*0058*/ 	.byte	0x04, 0x17
        /*005a*/ 	.short	(.L_311 - .L_310)
.L_310:
        /*005c*/ 	.word	0x00000000
        /*0060*/ 	.short	0x0000
        /*0062*/ 	.short	0x0000
        /*0064*/ 	.byte	0x00, 0xf5, 0x21, 0x00


	//----- nvinfo : EIATTR_SPARSE_MMA_MASK
	.align		4
.L_311:
        /*0068*/ 	.byte	0x03, 0x50
        /*006a*/ 	.short	0x0000


	//----- nvinfo : EIATTR_MAXREG_COUNT
	.align		4
        /*006c*/ 	.byte	0x03, 0x1b
        /*006e*/ 	.short	0x00ff


	//----- nvinfo : EIATTR_MERCURY_ISA_VERSION
	.align		4
        /*0070*/ 	.byte	0x03, 0x5f
        /*0072*/ 	.short	0x0101


	//----- nvinfo : EIATTR_VRC_CTA_INIT_COUNT
	.align		4
        /*0074*/ 	.byte	0x02, 0x4a
	.zero		1
	.zero		1


	//----- nvinfo : EIATTR_EXIT_INSTR_OFFSETS
	.align		4
        /*0078*/ 	.byte	0x04, 0x1c
        /*007a*/ 	.short	(.L_313 - .L_312)


	//   ....[0]....
.L_312:
        /*007c*/ 	.word	0x000000d0


	//   ....[1]....
        /*0080*/ 	.word	0x000002f0


	//   ....[2]....
        /*0084*/ 	.word	0x000004a0


	//----- nvinfo : EIATTR_CRS_STACK_SIZE
	.align		4
.L_313:
        /*0088*/ 	.byte	0x04, 0x1e
        /*008a*/ 	.short	(.L_315 - .L_314)
.L_314:
        /*008c*/ 	.word	0x00000000


	//----- nvinfo : EIATTR_CBANK_PARAM_SIZE
	.align		4
.L_315:
        /*0090*/ 	.byte	0x03, 0x19
        /*0092*/ 	.short	0x0030


	//----- nvinfo : EIATTR_PARAM_CBANK
	.align		4
        /*0094*/ 	.byte	0x04, 0x0a
        /*0096*/ 	.short	(.L_317 - .L_316)
	.align		4
.L_316:
        /*0098*/ 	.word	index@(.nv.constant0._Z6el_divPfS_S_lll)
        /*009c*/ 	.short	0x0380
        /*009e*/ 	.short	0x0030


	//----- nvinfo : EIATTR_SW_WAR
	.align		4
.L_317:
        /*00a0*/ 	.byte	0x04, 0x36
        /*00a2*/ 	.short	(.L_319 - .L_318)
.L_318:
        /*00a4*/ 	.word	0x00000008
.L_319:


//--------------------- .nv.info._Z7el_multPfS_S_lll --------------------------
	.section	.nv.info._Z7el_multPfS_S_lll,"",@"SHT_CUDA_INFO"
	.sectionflags	@""
	.align	4


	//----- nvinfo : EIATTR_CUDA_API_VERSION
	.align		4
        /*0000*/ 	.byte	0x04, 0x37
        /*0002*/ 	.short	(.L_321 - .L_320)
.L_320:
        /*0004*/ 	.word	0x00000082


	//----- nvinfo : EIATTR_KPARAM_INFO
	.align		4
.L_321:
        /*0008*/ 	.byte	0x04, 0x17
        /*000a*/ 	.short	(.L_323 - .L_322)
.L_322:
        /*000c*/ 	.word	0x00000000
        /*0010*/ 	.short	0x0005
        /*0012*/ 	.short	0x0028
        /*0014*/ 	.byte	0x00, 0xf0, 0x21, 0x00


	//----- nvinfo : EIATTR_KPARAM_INFO
	.align		4
.L_323:
        /*0018*/ 	.byte	0x04, 0x17
        /*001a*/ 	.short	(.L_325 - .L_324)
.L_324:
        /*001c*/ 	.word	0x00000000
        /*0020*/ 	.short	0x0004
        /*0022*/ 	.short	0x0020
        /*0024*/ 	.byte	0x00, 0xf0, 0x21, 0x00


	//----- nvinfo : EIATTR_KPARAM_INFO
	.align		4
.L_325:
        /*0028*/ 	.byte	0x04, 0x17
        /*002a*/ 	.short	(.L_327 - .L_326)
.L_326:
        /*002c*/ 	.word	0x00000000
        /*0030*/ 	.short	0x0003
        /*0032*/ 	.short	0x0018
        /*0034*/ 	.byte	0x00, 0xf0, 0x21, 0x00


	//----- nvinfo : EIATTR_KPARAM_INFO
	.align		4
.L_327:
        /*0038*/ 	.byte	0x04, 0x17
        /*003a*/ 	.short	(.L_329 - .L_328)
.L_328:
        /*003c*/ 	.word	0x00000000
        /*0040*/ 	.short	0x0002
        /*0042*/ 	.short	0x0010
        /*0044*/ 	.byte	0x00, 0xf5, 0x21, 0x00


	//----- nvinfo : EIATTR_KPARAM_INFO
	.align		4
.L_329:
        /*0048*/ 	.byte	0x04, 0x17
        /*004a*/ 	.short	(.L_331 - .L_330)
.L_330:
        /*004c*/ 	.word	0x00000000
        /*0050*/ 	.short	0x0001
        /*0052*/ 	.short	0x0008
        /*0054*/ 	.byte	0x00, 0xf5, 0x21, 0x00


	//----- nvinfo : EIATTR_KPARAM_INFO
	.align		4
.L_331:
        /*0058*/ 	.byte	0x04, 0x17
        /*005a*/ 	.short	(.L_333 - .L_332)
.L_332:
        /*005c*/ 	.word	0x00000000
        /*0060*/ 	.short	0x0000
        /*0062*/ 	.short	0x0000
        /*0064*/ 	.byte	0x00, 0xf5, 0x21, 0x00


	//----- nvinfo : EIATTR_SPARSE_MMA_MASK
	.align		4
.L_333:
        /*0068*/ 	.byte	0x03, 0x50
        /*006a*/ 	.short	0x0000


	//----- nvinfo : EIATTR_MAXREG_COUNT
	.align		4
        /*006c*/ 	.byte	0x03, 0x1b
        /*006e*/ 	.short	0x00ff


	//----- nvinfo : EIATTR_MERCURY_ISA_VERSION
	.align		4
        /*0070*/ 	.byte	0x03, 0x5f
        /*0072*/ 	.short	0x0101


	//----- nvinfo : EIATTR_VRC_CTA_INIT_COUNT
	.align		4
        /*0074*/ 	.byte	0x02, 0x4a
	.zero		1
	.zero		1


	//----- nvinfo : EIATTR_EXIT_INSTR_OFFSETS
	.align		4
        /*0078*/ 	.byte	0x04, 0x1c
        /*007a*/ 	.short	(.L_335 - .L_334)


	//   ....[0]....
.L_334:
        /*007c*/ 	.word	0x000000d0


	//   ....[1]....
        /*0080*/ 	.word	0x00000220


	//   ....[2]....
        /*0084*/ 	.word	0x00000310


	//----- nvinfo : EIATTR_CBANK_PARAM_SIZE
	.align		4
.L_335:
        /*0088*/ 	.byte	0x03, 0x19
        /*008a*/ 	.short	0x0030


	//----- nvinfo : EIATTR_PARAM_CBANK
	.align		4
        /*008c*/ 	.byte	0x04, 0x0a
        /*008e*/ 	.short	(.L_337 - .L_336)
	.align		4
.L_336:
        /*0090*/ 	.word	index@(.nv.constant0._Z7el_multPfS_S_lll)
        /*0094*/ 	.short	0x0380
        /*0096*/ 	.short	0x0030


	//----- nvinfo : EIATTR_SW_WAR
	.align		4
.L_337:
        /*0098*/ 	.byte	0x04, 0x36
        /*009a*/ 	.short	(.L_339 - .L_338)
.L_338:
        /*009c*/ 	.word	0x00000008
.L_339:


//--------------------- .nv.info._Z3sumfPffS_S_ll --------------------------
	.section	.nv.info._Z3sumfPffS_S_ll,"",@"SHT_CUDA_INFO"
	.sectionflags	@""
	.align	4


	//----- nvinfo : EIATTR_CUDA_API_VERSION
	.align		4
        /*0000*/ 	.byte	0x04, 0x37
        /*0002*/ 	.short	(.L_341 - .L_340)
.L_340:
        /*0004*/ 	.word	0x00000082


	//----- nvinfo : EIATTR_KPARAM_INFO
	.align		4
.L_341:
        /*0008*/ 	.byte	0x04, 0x17
        /*000a*/ 	.short	(.L_343 - .L_342)
.L_342:
        /*000c*/ 	.word	0x00000000
        /*0010*/ 	.short	0x0006
        /*0012*/ 	.short	0x0030
        /*0014*/ 	.byte	0x00, 0xf0, 0x21, 0x00


	//----- nvinfo : EIATTR_KPARAM_INFO
	.align		4
.L_343:
        /*0018*/ 	.byte	0x04, 0x17
        /*001a*/ 	.short	(.L_345 - .L_344)
.L_344:
        /*001c*/ 	.word	0x00000000
        /*0020*/ 	.short	0x0005
        /*0022*/ 	.short	0x0028
        /*0024*/ 	.byte	0x00, 0xf0, 0x21, 0x00


	//----- nvinfo : EIATTR_KPARAM_INFO
	.align		4
.L_345:
        /*0028*/ 	.byte	0x04, 0x17
        /*002a*/ 	.short	(.L_347 - .L_346)
.L_346:
        /*002c*/ 	.word	0x00000000
        /*0030*/ 	.short	0x0004
        /*0032*/ 	.short	0x0020
        /*0034*/ 	.byte	0x00, 0xf5, 0x21, 0x00


	//----- nvinfo : EIATTR_KPARAM_INFO
	.align		4
.L_347:
        /*0038*/ 	.byte	0x04, 0x17
        /*003a*/ 	.short	(.L_349 - .L_348)
.L_348:
        /*003c*/ 	.word	0x00000000
        /*0040*/ 	.short	0x0003
        /*0042*/ 	.short	0x0018
        /*0044*/ 	.byte	0x00, 0xf5, 0x21, 0x00


	//----- nvinfo : EIATTR_KPARAM_INFO
	.align		4
.L_349:
        /*0048*/ 	.byte	0x04, 0x17
        /*004a*/ 	.short	(.L_351 - .L_350)
.L_350:
        /*004c*/ 	.word	0x00000000
        /*0050*/ 	.short	0x0002
        /*0052*/ 	.short	0x0010
        /*0054*/ 	.byte	0x00, 0xf0, 0x11, 0x00


	//----- nvinfo : EIATTR_KPARAM_INFO
	.align		4
.L_351:
        /*0058*/ 	.byte	0x04, 0x17
        /*005a*/ 	.short	(.L_353 - .L_352)
.L_352:
        /*005c*/ 	.word	0x00000000
        /*0060*/ 	.short	0x0001
        /*0062*/ 	.short	0x0008
        /*0064*/ 	.byte	0x00, 0xf5, 0x21, 0x00


	//----- nvinfo : EIATTR_KPARAM_INFO
	.align		4
.L_353:
        /*0068*/ 	.byte	0x04, 0x17
        /*006a*/ 	.short	(.L_355 - .L_354)
.L_354:
        /*006c*/ 	.word	0x00000000
        /*0070*/ 	.short	0x0000
        /*0072*/ 	.short	0x0000
        /*0074*/ 	.byte	0x00, 0xf0, 0x11, 0x00


	//----- nvinfo : EIATTR_SPARSE_MMA_MASK
	.align		4
.L_355:
        /*0078*/ 	.byte	0x03, 0x50
        /*007a*/ 	.short	0x0000


	//----- nvinfo : EIATTR_MAXREG_COUNT
	.align		4
        /*007c*/ 	.byte	0x03, 0x1b
        /*007e*/ 	.short	0x00ff


	//----- nvinfo : EIATTR_MERCURY_ISA_VERSION
	.align		4
        /*0080*/ 	.byte	0x03, 0x5f
        /*0082*/ 	.short	0x0101


	//----- nvinfo : EIATTR_VRC_CTA_INIT_COUNT
	.align		4
        /*0084*/ 	.byte	0x02, 0x4a
	.zero		1
	.zero		1


	//----- nvinfo : EIATTR_EXIT_INSTR_OFFSETS
	.align		4
        /*0088*/ 	.byte	0x04, 0x1c
        /*008a*/ 	.short	(.L_357 - .L_356)


	//   ....[0]....
.L_356:
        /*008c*/ 	.word	0x00000080


	//   ....[1]....
        /*0090*/ 	.word	0x00000220


	//   ....[2]....
        /*0094*/ 	.word	0x00000350


	//----- nvinfo : EIATTR_CBANK_PARAM_SIZE
	.align		4
.L_357:
        /*0098*/ 	.byte	0x03, 0x19
        /*009a*/ 	.short	0x0038


	//----- nvinfo : EIATTR_PARAM_CBANK
	.align		4
        /*009c*/ 	.byte	0x04, 0x0a
        /*009e*/ 	.short	(.L_359 - .L_358)
	.align		4
.L_358:
        /*00a0*/ 	.word	index@(.nv.constant0._Z3sumfPffS_S_ll)
        /*00a4*/ 	.short	0x0380
        /*00a6*/ 	.short	0x0038


	//----- nvinfo : EIATTR_SW_WAR
	.align		4
.L_359:
        /*00a8*/ 	.byte	0x04, 0x36
        /*00aa*/ 	.short	(.L_361 - .L_360)
.L_360:
        /*00ac*/ 	.word	0x00000008
.L_361:


//--------------------- .nv.info._Z16reduce_array_sumPfllS_ --------------------------
	.section	.nv.info._Z16reduce_array_sumPfllS_,"",@"SHT_CUDA_INFO"
	.sectionflags	@""
	.align	4


	//----- nvinfo : EIATTR_CUDA_API_VERSION
	.align		4
        /*0000*/ 	.byte	0x04, 0x37
        /*0002*/ 	.short	(.L_363 - .L_362)
.L_362:
        /*0004*/ 	.word	0x00000082


	//----- nvinfo : EIATTR_KPARAM_INFO
	.align		4
.L_363:
        /*0008*/ 	.byte	0x04, 0x17
        /*000a*/ 	.short	(.L_365 - .L_364)
.L_364:
        /*000c*/ 	.word	0x00000000
        /*0010*/ 	.short	0x0003
        /*0012*/ 	.short	0x0018
        /*0014*/ 	.byte	0x00, 0xf5, 0x21, 0x00


	//----- nvinfo : EIATTR_KPARAM_INFO
	.align		4
.L_365:
        /*0018*/ 	.byte	0x04, 0x17
        /*001a*/ 	.short	(.L_367 - .L_366)
.L_366:
        /*001c*/ 	.word	0x00000000
        /*0020*/ 	.short	0x0002
        /*0022*/ 	.short	0x0010
        /*0024*/ 	.byte	0x00, 0xf0, 0x21, 0x00


	//----- nvinfo : EIATTR_KPARAM_INFO
	.align		4
.L_367:
        /*0028*/ 	.byte	0x04, 0x17
        /*002a*/ 	.short	(.L_369 - .L_368)
.L_368:
        /*002c*/ 	.word	0x00000000
        /*0030*/ 	.short	0x0001
        /*0032*/ 	.short	0x0008
        /*0034*/ 	.byte	0x00, 0xf0, 0x21, 0x00


	//----- nvinfo : EIATTR_KPARAM_INFO
	.align		4
.L_369:
        /*0038*/ 	.byte	0x04, 0x17
        /*003a*/ 	.short	(.L_371 - .L_370)
.L_370:
        /*003c*/ 	.word	0x00000000
        /*0040*/ 	.short	0x0000
        /*0042*/ 	.short	0x0000
        /*0044*/ 	.byte	0x00, 0xf5, 0x21, 0x00


	//----- nvinfo : EIATTR_SPARSE_MMA_MASK
	.align		4
.L_371:
        /*0048*/ 	.byte	0x03, 0x50
        /*004a*/ 	.short	0x0000


	//----- nvinfo : EIATTR_MAXREG_COUNT
	.align		4
        /*004c*/ 	.byte	0x03, 0x1b
        /*004e*/ 	.short	0x00ff


	//----- nvinfo : EIATTR_NUM_BARRIERS
	.align		4
        /*0050*/ 	.byte	0x02, 0x4c
        /*0052*/ 	.byte	0x01
	.zero		1


	//----- nvinfo : EIATTR_MERCURY_ISA_VERSION
	.align		4
        /*0054*/ 	.byte	0x03, 0x5f
        /*0056*/ 	.short	0x0101


	//----- nvinfo : EIATTR_VRC_CTA_INIT_COUNT
	.align		4
        /*0058*/ 	.byte	0x02, 0x4a
	.zero		1
	.zero		1


	//----- nvinfo : EIATTR_EXIT_INSTR_OFFSETS
	.align		4
        /*005c*/ 	.byte	0x04, 0x1c
        /*005e*/ 	.short	(.L_373 - .L_372)


	//   ....[0]....
.L_372:
        /*0060*/ 	.word	0x000009e0


	//   ....[1]....
        /*0064*/ 	.word	0x00000fe0


	//----- nvinfo : EIATTR_CRS_STACK_SIZE
	.align		4
.L_373:
        /*0068*/ 	.byte	0x04, 0x1e
        /*006a*/ 	.short	(.L_375 - .L_374)
.L_374:
        /*006c*/ 	.word	0x00000000


	//----- nvinfo : EIATTR_CBANK_PARAM_SIZE
	.align		4
.L_375:
        /*0070*/ 	.byte	0x03, 0x19
        /*0072*/ 	.short	0x0020


	//----- nvinfo : EIATTR_PARAM_CBANK
	.align		4
        /*0074*/ 	.byte	0x04, 0x0a
        /*0076*/ 	.short	(.L_377 - .L_376)
	.align		4
.L_376:
        /*0078*/ 	.word	index@(.nv.constant0._Z16reduce_array_sumPfllS_)
        /*007c*/ 	.short	0x0380
        /*007e*/ 	.short	0x0020


	//----- nvinfo : EIATTR_SW_WAR
	.align		4
.L_377:
        /*0080*/ 	.byte	0x04, 0x36
        /*0082*/ 	.short	(.L_379 - .L_378)
.L_378:
        /*0084*/ 	.word	0x00000008
.L_379:


//--------------------- .nv.info._Z4maskPffll     --------------------------
	.section	.nv.info._Z4maskPffll,"",@"SHT_CUDA_INFO"
	.sectionflags	@""
	.align	4


	//----- nvinfo : EIATTR_CUDA_API_VERSION
	.align		4
        /*0000*/ 	.byte	0x04, 0x37
        /*0002*/ 	.short	(.L_381 - .L_380)
.L_380:
        /*0004*/ 	.word	0x00000082


	//----- nvinfo : EIATTR_KPARAM_INFO
	.align		4
.L_381:
        /*0008*/ 	.byte	0x04, 0x17
        /*000a*/ 	.short	(.L_383 - .L_382)
.L_382:
        /*000c*/ 	.word	0x00000000
        /*0010*/ 	.short	0x0003
        /*0012*/ 	.short	0x0018
        /*0014*/ 	.byte	0x00, 0xf0, 0x21, 0x00


	//----- nvinfo : EIATTR_KPARAM_INFO
	.align		4
.L_383:
        /*0018*/ 	.byte	0x04, 0x17
        /*001a*/ 	.short	(.L_385 - .L_384)
.L_384:
        /*001c*/ 	.word	0x00000000
        /*0020*/ 	.short	0x0002
        /*0022*/ 	.short	0x0010
        /*0024*/ 	.byte	0x00, 0xf0, 0x21, 0x00


	//----- nvinfo : EIATTR_KPARAM_INFO
	.align		4
.L_385:
        /*0028*/ 	.byte	0x04, 0x17
        /*002a*/ 	.short	(.L_387 - .L_386)
.L_386:
        /*002c*/ 	.word	0x00000000
        /*0030*/ 	.short	0x0001
        /*0032*/ 	.short	0x0008
        /*0034*/ 	.byte	0x00, 0xf0, 0x11, 0x00


	//----- nvinfo : EIATTR_KPARAM_INFO
	.align		4
.L_387:
        /*0038*/ 	.byte	0x04, 0x17
        /*003a*/ 	.short	(.L_389 - .L_388)
.L_388:
        /*003c*/ 	.word	0x00000000
        /*0040*/ 	.short	0x0000
        /*0042*/ 	.short	0x0000
        /*0044*/ 	.byte	0x00, 0xf5, 0x21, 0x00


	//----- nvinfo : EIATTR_SPARSE_MMA_MASK
	.align		4
.L_389:
        /*0048*/ 	.byte	0x03, 0x50
        /*004a*/ 	.short	0x0000


	//----- nvinfo : EIATTR_MAXREG_COUNT
	.align		4
        /*004c*/ 	.byte	0x03, 0x1b
        /*004e*/ 	.short	0x00ff


	//----- nvinfo : EIATTR_MERCURY_ISA_VERSION
	.align		4
        /*0050*/ 	.byte	0x03, 0x5f
        /*0052*/ 	.short	0x0101


	//----- nvinfo : EIATTR_VRC_CTA_INIT_COUNT
	.align		4
        /*0054*/ 	.byte	0x02, 0x4a
	.zero		1
	.zero		1


	//----- nvinfo : EIATTR_EXIT_INSTR_OFFSETS
	.align		4
        /*0058*/ 	.byte	0x04, 0x1c
        /*005a*/ 	.short	(.L_391 - .L_390)


	//   ....[0]....
.L_390:
        /*005c*/ 	.word	0x000000d0


	//   ....[1]....
        /*0060*/ 	.word	0x00000160


	//----- nvinfo : EIATTR_CBANK_PARAM_SIZE
	.align		4
.L_391:
        /*0064*/ 	.byte	0x03, 0x19
        /*0066*/ 	.short	0x0020


	//----- nvinfo : EIATTR_PARAM_CBANK
	.align		4
        /*0068*/ 	.byte	0x04, 0x0a
        /*006a*/ 	.short	(.L_393 - .L_392)
	.align		4
.L_392:
        /*006c*/ 	.word	index@(.nv.constant0._Z4maskPffll)
        /*0070*/ 	.short	0x0380
        /*0072*/ 	.short	0x0020


	//----- nvinfo : EIATTR_SW_WAR
	.align		4
.L_393:
        /*0074*/ 	.byte	0x04, 0x36
        /*0076*/ 	.short	(.L_395 - .L_394)
.L_394:
        /*0078*/ 	.word	0x00000008
.L_395:


//--------------------- .nv.info._Z3sqrPfll       --------------------------
	.section	.nv.info._Z3sqrPfll,"",@"SHT_CUDA_INFO"
	.sectionflags	@""
	.align	4


	//----- nvinfo : EIATTR_CUDA_API_VERSION
	.align		4
        /*0000*/ 	.byte	0x04, 0x37
        /*0002*/ 	.short	(.L_397 - .L_396)
.L_396:
        /*0004*/ 	.word	0x00000082


	//----- nvinfo : EIATTR_KPARAM_INFO
	.align		4
.L_397:
        /*0008*/ 	.byte	0x04, 0x17
        /*000a*/ 	.short	(.L_399 - .L_398)
.L_398:
        /*000c*/ 	.word	0x00000000
        /*0010*/ 	.short	0x0002
        /*0012*/ 	.short	0x0010
        /*0014*/ 	.byte	0x00, 0xf0, 0x21, 0x00


	//----- nvinfo : EIATTR_KPARAM_INFO
	.align		4
.L_399:
        /*0018*/ 	.byte	0x04, 0x17
        /*001a*/ 	.short	(.L_401 - .L_400)
.L_400:
        /*001c*/ 	.word	0x00000000
        /*0020*/ 	.short	0x0001
        /*0022*/ 	.short	0x0008
        /*0024*/ 	.byte	0x00, 0xf0, 0x21, 0x00


	//----- nvinfo : EIATTR_KPARAM_INFO
	.align		4
.L_401:
        /*0028*/ 	.byte	0x04, 0x17
        /*002a*/ 	.short	(.L_403 - .L_402)
.L_402:
        /*002c*/ 	.word	0x00000000
        /*0030*/ 	.short	0x0000
        /*0032*/ 	.short	0x0000
        /*0034*/ 	.byte	0x00, 0xf5, 0x21, 0x00


	//----- nvinfo : EIATTR_SPARSE_MMA_MASK
	.align		4
.L_403:
        /*0038*/ 	.byte	0x03, 0x50
        /*003a*/ 	.short	0x0000


	//----- nvinfo : EIATTR_MAXREG_COUNT
	.align		4
        /*003c*/ 	.byte	0x03, 0x1b
        /*003e*/ 	.short	0x00ff


	//----- nvinfo : EIATTR_MERCURY_ISA_VERSION
	.align		4
        /*0040*/ 	.byte	0x03, 0x5f
        /*0042*/ 	.short	0x0101


	//----- nvinfo : EIATTR_VRC_CTA_INIT_COUNT
	.align		4
        /*0044*/ 	.byte	0x02, 0x4a
	.zero		1
	.zero		1


	//----- nvinfo : EIATTR_EXIT_INSTR_OFFSETS
	.align		4
        /*0048*/ 	.byte	0x04, 0x1c
        /*004a*/ 	.short	(.L_405 - .L_404)


	//   ....[0]....
.L_404:
        /*004c*/ 	.word	0x000000e0


	//   ....[1]....
        /*0050*/ 	.word	0x00000160


	//----- nvinfo : EIATTR_CBANK_PARAM_SIZE
	.align		4
.L_405:
        /*0054*/ 	.byte	0x03, 0x19
        /*0056*/ 	.short	0x0018


	//----- nvinfo : EIATTR_PARAM_CBANK
	.align		4
        /*0058*/ 	.byte	0x04, 0x0a
        /*005a*/ 	.short	(.L_407 - .L_406)
	.align		4
.L_406:
        /*005c*/ 	.word	index@(.nv.constant0._Z3sqrPfll)
        /*0060*/ 	.short	0x0380
        /*0062*/ 	.short	0x0018


	//----- nvinfo : EIATTR_SW_WAR
	.align		4
.L_407:
        /*0064*/ 	.byte	0x04, 0x36
        /*0066*/ 	.short	(.L_409 - .L_408)
.L_408:
        /*0068*/ 	.word	0x00000008
.L_409:


//--------------------- .nv.info._Z4sqrtPfll      --------------------------
	.section	.nv.info._Z4sqrtPfll,"",@"SHT_CUDA_INFO"
	.sectionflags	@""
	.align	4


	//----- nvinfo : EIATTR_CUDA_API_VERSION
	.align		4
        /*0000*/ 	.byte	0x04, 0x37
        /*0002*/ 	.short	(.L_411 - .L_410)
.L_410:
        /*0004*/ 	.word	0x00000082


	//----- nvinfo : EIATTR_KPARAM_INFO
	.align		4
.L_411:
        /*0008*/ 	.byte	0x04, 0x17
        /*000a*/ 	.short	(.L_413 - .L_412)
.L_412:
        /*000c*/ 	.word	0x00000000
        /*0010*/ 	.short	0x0002
        /*0012*/ 	.short	0x0010
        /*0014*/ 	.byte	0x00, 0xf0, 0x21, 0x00


	//----- nvinfo : EIATTR_KPARAM_INFO
	.align		4
.L_413:
        /*0018*/ 	.byte	0x04, 0x17
        /*001a*/ 	.short	(.L_415 - .L_414)
.L_414:
        /*001c*/ 	.word	0x00000000
        /*0020*/ 	.short	0x0001
        /*0022*/ 	.short	0x0008
        /*0024*/ 	.byte	0x00, 0xf0, 0x21, 0x00


	//----- nvinfo : EIATTR_KPARAM_INFO
	.align		4
.L_415:
        /*0028*/ 	.byte	0x04, 0x17
        /*002a*/ 	.short	(.L_417 - .L_416)
.L_416:
        /*002c*/ 	.word	0x00000000
        /*0030*/ 	.short	0x0000
        /*0032*/ 	.short	0x0000
        /*0034*/ 	.byte	0x00, 0xf5, 0x21, 0x00


	//----- nvinfo : EIATTR_SPARSE_MMA_MASK
	.align		4
.L_417:
        /*0038*/ 	.byte	0x03, 0x50
        /*003a*/ 	.short	0x0000


	//----- nvinfo : EIATTR_MAXREG_COUNT
	.align		4
        /*003c*/ 	.byte	0x03, 0x1b
        /*003e*/ 	.short	0x00ff


	//----- nvinfo : EIATTR_MERCURY_ISA_VERSION
	.align		4
        /*0040*/ 	.byte	0x03, 0x5f
        /*0042*/ 	.short	0x0101


	//----- nvinfo : EIATTR_VRC_CTA_INIT_COUNT
	.align		4
        /*0044*/ 	.byte	0x02, 0x4a
	.zero		1
	.zero		1


	//----- nvinfo : EIATTR_EXIT_INSTR_OFFSETS
	.align		4
        /*0048*/ 	.byte	0x04, 0x1c
        /*004a*/ 	.short	(.L_419 - .L_418)


	//   ....[0]....
.L_418:
        /*004c*/ 	.word	0x000000e0


	//   ....[1]....
        /*0050*/ 	.word	0x00000230


	//----- nvinfo : EIATTR_CRS_STACK_SIZE
	.align		4
.L_419:
        /*0054*/ 	.byte	0x04, 0x1e
        /*0056*/ 	.short	(.L_421 - .L_420)
.L_420:
        /*0058*/ 	.word	0x00000000


	//----- nvinfo : EIATTR_CBANK_PARAM_SIZE
	.align		4
.L_421:
        /*005c*/ 	.byte	0x03, 0x19
        /*005e*/ 	.short	0x0018


	//----- nvinfo : EIATTR_PARAM_CBANK
	.align		4
        /*0060*/ 	.byte	0x04, 0x0a
        /*0062*/ 	.short	(.L_423 - .L_422)
	.align		4
.L_422:
        /*0064*/ 	.word	index@(.nv.constant0._Z4sqrtPfll)
        /*0068*/ 	.short	0x0380
        /*006a*/ 	.short	0x0018


	//----- nvinfo : EIATTR_SW_WAR
	.align		4
.L_423:
        /*006c*/ 	.byte	0x04, 0x36
        /*006e*/ 	.short	(.L_425 - .L_424)
.L_424:
        /*0070*/ 	.word	0x00000008
.L_425:


//--------------------- .nv.info._Z3expPfll       --------------------------
	.section	.nv.info._Z3expPfll,"",@"SHT_CUDA_INFO"
	.sectionflags	@""
	.align	4


	//----- nvinfo : EIATTR_CUDA_API_VERSION
	.align		4
        /*0000*/ 	.byte	0x04, 0x37
        /*0002*/ 	.short	(.L_427 - .L_426)
.L_426:
        /*0004*/ 	.word	0x00000082


	//----- nvinfo : EIATTR_KPARAM_INFO
	.align		4
.L_427:
        /*0008*/ 	.byte	0x04, 0x17
        /*000a*/ 	.short	(.L_429 - .L_428)
.L_428:
        /*000c*/ 	.word	0x00000000
        /*0010*/ 	.short	0x0002
        /*0012*/ 	.short	0x0010
        /*0014*/ 	.byte	0x00, 0xf0, 0x21, 0x00


	//----- nvinfo : EIATTR_KPARAM_INFO
	.align		4
.L_429:
        /*0018*/ 	.byte	0x04, 0x17
        /*001a*/ 	.short	(.L_431 - .L_430)
.L_430:
        /*001c*/ 	.word	0x00000000
        /*0020*/ 	.short	0x0001
        /*0022*/ 	.short	0x0008
        /*0024*/ 	.byte	0x00, 0xf0, 0x21, 0x00


	//----- nvinfo : EIATTR_KPARAM_INFO
	.align		4
.L_431:
        /*0028*/ 	.byte	0x04, 0x17
        /*002a*/ 	.short	(.L_433 - .L_432)
.L_432:
        /*002c*/ 	.word	0x00000000
        /*0030*/ 	.short	0x0000
        /*0032*/ 	.short	0x0000
        /*0034*/ 	.byte	0x00, 0xf5, 0x21, 0x00


	//----- nvinfo : EIATTR_SPARSE_MMA_MASK
	.align		4
.L_433:
        /*0038*/ 	.byte	0x03, 0x50
        /*003a*/ 	.short	0x0000


	//----- nvinfo : EIATTR_MAXREG_COUNT
	.align		4
        /*003c*/ 	.byte	0x03, 0x1b
        /*003e*/ 	.short	0x00ff


	//----- nvinfo : EIATTR_MERCURY_ISA_VERSION
	.align		4
        /*0040*/ 	.byte	0x03, 0x5f
        /*0042*/ 	.short	0x0101


	//----- nvinfo : EIATTR_VRC_CTA_INIT_COUNT
	.align		4
        /*0044*/ 	.byte	0x02, 0x4a
	.zero		1
	.zero		1


	//----- nvinfo : EIATTR_EXIT_INSTR_OFFSETS
	.align		4
        /*0048*/ 	.byte	0x04, 0x1c
        /*004a*/ 	.short	(.L_435 - .L_434)


	//   ....[0]....
.L_434:
        /*004c*/ 	.word	0x000000e0


	//   ....[1]....
        /*0050*/ 	.word	0x000001f0


	//----- nvinfo : EIATTR_CBANK_PARAM_SIZE
	.align		4
.L_435:
        /*0054*/ 	.byte	0x03, 0x19
        /*0056*/ 	.short	0x0018


	//----- nvinfo : EIATTR_PARAM_CBANK
	.align		4
        /*0058*/ 	.byte	0x04, 0x0a
        /*005a*/ 	.short	(.L_437 - .L_436)
	.align		4
.L_436:
        /*005c*/ 	.word	index@(.nv.constant0._Z3expPfll)
        /*0060*/ 	.short	0x0380
        /*0062*/ 	.short	0x0018


	//----- nvinfo : EIATTR_SW_WAR
	.align		4
.L_437:
        /*0064*/ 	.byte	0x04, 0x36
        /*0066*/ 	.short	(.L_439 - .L_438)
.L_438:
        /*0068*/ 	.word	0x00000008
.L_439:


//--------------------- .nv.info._Z3logPfll       --------------------------
	.section	.nv.info._Z3logPfll,"",@"SHT_CUDA_INFO"
	.sectionflags	@""
	.align	4


	//----- nvinfo : EIATTR_CUDA_API_VERSION
	.align		4
        /*0000*/ 	.byte	0x04, 0x37
        /*0002*/ 	.short	(.L_441 - .L_440)
.L_440:
        /*0004*/ 	.word	0x00000082


	//----- nvinfo : EIATTR_KPARAM_INFO
	.align		4
.L_441:
        /*0008*/ 	.byte	0x04, 0x17
        /*000a*/ 	.short	(.L_443 - .L_442)
.L_442:
        /*000c*/ 	.word	0x00000000
        /*0010*/ 	.short	0x0002
        /*0012*/ 	.short	0x0010
        /*0014*/ 	.byte	0x00, 0xf0, 0x21, 0x00


	//----- nvinfo : EIATTR_KPARAM_INFO
	.align		4
.L_443:
        /*0018*/ 	.byte	0x04, 0x17
        /*001a*/ 	.short	(.L_445 - .L_444)
.L_444:
        /*001c*/ 	.word	0x00000000
        /*0020*/ 	.short	0x0001
        /*0022*/ 	.short	0x0008
        /*0024*/ 	.byte	0x00, 0xf0, 0x21, 0x00


	//----- nvinfo : EIATTR_KPARAM_INFO
	.align		4
.L_445:
        /*0028*/ 	.byte	0x04, 0x17
        /*002a*/ 	.short	(.L_447 - .L_446)
.L_446:
        /*002c*/ 	.word	0x00000000
        /*0030*/ 	.short	0x0000
        /*0032*/ 	.short	0x0000
        /*0034*/ 	.byte	0x00, 0xf5, 0x21, 0x00


	//----- nvinfo : EIATTR_SPARSE_MMA_MASK
	.align		4
.L_447:
        /*0038*/ 	.byte	0x03, 0x50
        /*003a*/ 	.short	0x0000


	//----- nvinfo : EIATTR_MAXREG_COUNT
	.align		4
        /*003c*/ 	.byte	0x03, 0x1b
        /*003e*/ 	.short	0x00ff


	//----- nvinfo : EIATTR_MERCURY_ISA_VERSION
	.align		4
        /*0040*/ 	.byte	0x03, 0x5f
        /*0042*/ 	.short	0x0101


	//----- nvinfo : EIATTR_VRC_CTA_INIT_COUNT
	.align		4
        /*0044*/ 	.byte	0x02, 0x4a
	.zero		1
	.zero		1


	//----- nvinfo : EIATTR_EXIT_INSTR_OFFSETS
	.align		4
        /*0048*/ 	.byte	0x04, 0x1c
        /*004a*/ 	.short	(.L_449 - .L_448)


	//   ....[0]....
.L_448:
        /*004c*/ 	.word	0x000000e0


	//   ....[1]....
        /*0050*/ 	.word	0x000002f0


	//----- nvinfo : EIATTR_CBANK_PARAM_SIZE
	.align		4
.L_449:
        /*0054*/ 	.byte	0x03, 0x19
        /*0056*/ 	.short	0x0018


	//----- nvinfo : EIATTR_PARAM_CBANK
	.align		4
        /*0058*/ 	.byte	0x04, 0x0a
        /*005a*/ 	.short	(.L_451 - .L_450)
	.align		4
.L_450:
        /*005c*/ 	.word	index@(.nv.constant0._Z3logPfll)
        /*0060*/ 	.short	0x0380
        /*0062*/ 	.short	0x0018


	//----- nvinfo : EIATTR_SW_WAR
	.align		4
.L_451:
        /*0064*/ 	.byte	0x04, 0x36
        /*0066*/ 	.short	(.L_453 - .L_452)
.L_452:
        /*0068*/ 	.word	0x00000008
.L_453:


//--------------------- .nv.info._Z3sumPffll      --------------------------
	.section	.nv.info._Z3sumPffll,"",@"SHT_CUDA_INFO"
	.sectionflags	@""
	.align	4


	//----- nvinfo : EIATTR_CUDA_API_VERSION
	.align		4
        /*0000*/ 	.byte	0x04, 0x37
        /*0002*/ 	.short	(.L_455 - .L_454)
.L_454:
        /*0004*/ 	.word	0x00000082


	//----- nvinfo : EIATTR_KPARAM_INFO
	.align		4
.L_455:
        /*0008*/ 	.byte	0x04, 0x17
        /*000a*/ 	.short	(.L_457 - .L_456)
.L_456:
        /*000c*/ 	.word	0x00000000
        /*0010*/ 	.short	0x0003
        /*0012*/ 	.short	0x0018
        /*0014*/ 	.byte	0x00, 0xf0, 0x21, 0x00


	//----- nvinfo : EIATTR_KPARAM_INFO
	.align		4
.L_457:
        /*0018*/ 	.byte	0x04, 0x17
        /*001a*/ 	.short	(.L_459 - .L_458)
.L_458:
        /*001c*/ 	.word	0x00000000
        /*0020*/ 	.short	0x0002
        /*0022*/ 	.short	0x0010
        /*0024*/ 	.byte	0x00, 0xf0, 0x21, 0x00


	//----- nvinfo : EIATTR_KPARAM_INFO
	.align		4
.L_459:
        /*0028*/ 	.byte	0x04, 0x17
        /*002a*/ 	.short	(.L_461 - .L_460)
.L_460:
        /*002c*/ 	.word	0x00000000
        /*0030*/ 	.short	0x0001
        /*0032*/ 	.short	0x0008
        /*0034*/ 	.byte	0x00, 0xf0, 0x11, 0x00


	//----- nvinfo : EIATTR_KPARAM_INFO
	.align		4
.L_461:
        /*0038*/ 	.byte	0x04, 0x17
        /*003a*/ 	.short	(.L_463 - .L_462)
.L_462:
        /*003c*/ 	.word	0x00000000
        /*0040*/ 	.short	0x0000
        /*0042*/ 	.short	0x0000
        /*0044*/ 	.byte	0x00, 0xf5, 0x21, 0x00


	//----- nvinfo : EIATTR_SPARSE_MMA_MASK
	.align		4
.L_463:
        /*0048*/ 	.byte	0x03, 0x50
        /*004a*/ 	.short	0x0000


	//----- nvinfo : EIATTR_MAXREG_COUNT
	.align		4
        /*004c*/ 	.byte	0x03, 0x1b
        /*004e*/ 	.short	0x00ff


	//----- nvinfo : EIATTR_MERCURY_ISA_VERSION
	.align		4
        /*0050*/ 	.byte	0x03, 0x5f
        /*0052*/ 	.short	0x0101


	//----- nvinfo : EIATTR_VRC_CTA_INIT_COUNT
	.align		4
        /*0054*/ 	.byte	0x02, 0x4a
	.zero		1
	.zero		1


	//----- nvinfo : EIATTR_EXIT_INSTR_OFFSETS
	.align		4
        /*0058*/ 	.byte	0x04, 0x1c
        /*005a*/ 	.short	(.L_465 - .L_464)


	//   ....[0]....
.L_464:
        /*005c*/ 	.word	0x000000d0


	//   ....[1]....
        /*0060*/ 	.word	0x00000160


	//----- nvinfo : EIATTR_CBANK_PARAM_SIZE
	.align		4
.L_465:
        /*0064*/ 	.byte	0x03, 0x19
        /*0066*/ 	.short	0x0020


	//----- nvinfo : EIATTR_PARAM_CBANK
	.align		4
        /*0068*/ 	.byte	0x04, 0x0a
        /*006a*/ 	.short	(.L_467 - .L_466)
	.align		4
.L_466:
        /*006c*/ 	.word	index@(.nv.constant0._Z3sumPffll)
        /*0070*/ 	.short	0x0380
        /*0072*/ 	.short	0x0020


	//----- nvinfo : EIATTR_SW_WAR
	.align		4
.L_467:
        /*0074*/ 	.byte	0x04, 0x36
        /*0076*/ 	.short	(.L_469 - .L_468)
.L_468:
        /*0078*/ 	.word	0x00000008
.L_469:


//--------------------- .nv.info._Z4multPffll     --------------------------
	.section	.nv.info._Z4multPffll,"",@"SHT_CUDA_INFO"
	.sectionflags	@""
	.align	4


	//----- nvinfo : EIATTR_CUDA_API_VERSION
	.align		4
        /*0000*/ 	.byte	0x04, 0x37
        /*0002*/ 	.short	(.L_471 - .L_470)
.L_470:
        /*0004*/ 	.word	0x00000082


	//----- nvinfo : EIATTR_KPARAM_INFO
	.align		4
.L_471:
        /*0008*/ 	.byte	0x04, 0x17
        /*000a*/ 	.short	(.L_473 - .L_472)
.L_472:
        /*000c*/ 	.word	0x00000000
        /*0010*/ 	.short	0x0003
        /*0012*/ 	.short	0x0018
        /*0014*/ 	.byte	0x00, 0xf0, 0x21, 0x00


	//----- nvinfo : EIATTR_KPARAM_INFO
	.align		4
.L_473:
        /*0018*/ 	.byte	0x04, 0x17
        /*001a*/ 	.short	(.L_475 - .L_474)
.L_474:
        /*001c*/ 	.word	0x00000000
        /*0020*/ 	.short	0x0002
        /*0022*/ 	.short	0x0010
        /*0024*/ 	.byte	0x00, 0xf0, 0x21, 0x00


	//----- nvinfo : EIATTR_KPARAM_INFO
	.align		4
.L_475:
        /*0028*/ 	.byte	0x04, 0x17
        /*002a*/ 	.short	(.L_477 - .L_476)
.L_476:
        /*002c*/ 	.word	0x00000000
        /*0030*/ 	.short	0x0001
        /*0032*/ 	.short	0x0008
        /*0034*/ 	.byte	0x00, 0xf0, 0x11, 0x00


	//----- nvinfo : EIATTR_KPARAM_INFO
	.align		4
.L_477:
        /*0038*/ 	.byte	0x04, 0x17
        /*003a*/ 	.short	(.L_479 - .L_478)
.L_478:
        /*003c*/ 	.word	0x00000000
        /*0040*/ 	.short	0x0000
        /*0042*/ 	.short	0x0000
        /*0044*/ 	.byte	0x00, 0xf5, 0x21, 0x00


	//----- nvinfo : EIATTR_SPARSE_MMA_MASK
	.align		4
.L_479:
        /*0048*/ 	.byte	0x03, 0x50
        /*004a*/ 	.short	0x0000


	//----- nvinfo : EIATTR_MAXREG_COUNT
	.align		4
        /*004c*/ 	.byte	0x03, 0x1b
        /*004e*/ 	.short	0x00ff


	//----- nvinfo : EIATTR_MERCURY_ISA_VERSION
	.align		4
        /*0050*/ 	.byte	0x03, 0x5f
        /*0052*/ 	.short	0x0101


	//----- nvinfo : EIATTR_VRC_CTA_INIT_COUNT
	.align		4
        /*0054*/ 	.byte	0x02, 0x4a
	.zero		1
	.zero		1


	//----- nvinfo : EIATTR_EXIT_INSTR_OFFSETS
	.align		4
        /*0058*/ 	.byte	0x04, 0x1c
        /*005a*/ 	.short	(.L_481 - .L_480)


	//   ....[0]....
.L_480:
        /*005c*/ 	.word	0x000000d0


	//   ....[1]....
        /*0060*/ 	.word	0x00000160


	//----- nvinfo : EIATTR_CBANK_PARAM_SIZE
	.align		4
.L_481:
        /*0064*/ 	.byte	0x03, 0x19
        /*0066*/ 	.short	0x0020


	//----- nvinfo : EIATTR_PARAM_CBANK
	.align		4
        /*0068*/ 	.byte	0x04, 0x0a
        /*006a*/ 	.short	(.L_483 - .L_482)
	.align		4
.L_482:
        /*006c*/ 	.word	index@(.nv.constant0._Z4multPffll)
        /*0070*/ 	.short	0x0380
        /*0072*/ 	.short	0x0020


	//----- nvinfo : EIATTR_SW_WAR
	.align		4
.L_483:
        /*0074*/ 	.byte	0x04, 0x36
        /*0076*/ 	.short	(.L_485 - .L_484)
.L_484:
        /*0078*/ 	.word	0x00000008
.L_485:


//--------------------- .nv.info._Z3setPffll      --------------------------
	.section	.nv.info._Z3setPffll,"",@"SHT_CUDA_INFO"
	.sectionflags	@""
	.align	4


	//----- nvinfo : EIATTR_CUDA_API_VERSION
	.align		4
        /*0000*/ 	.byte	0x04, 0x37
        /*0002*/ 	.short	(.L_487 - .L_486)
.L_486:
        /*0004*/ 	.word	0x00000082


	//----- nvinfo : EIATTR_KPARAM_INFO
	.align		4
.L_487:
        /*0008*/ 	.byte	0x04, 0x17
        /*000a*/ 	.short	(.L_489 - .L_488)
.L_488:
        /*000c*/ 	.word	0x00000000
        /*0010*/ 	.short	0x0003
        /*0012*/ 	.short	0x0018
        /*0014*/ 	.byte	0x00, 0xf0, 0x21, 0x00


	//----- nvinfo : EIATTR_KPARAM_INFO
	.align		4
.L_489:
        /*0018*/ 	.byte	0x04, 0x17
        /*001a*/ 	.short	(.L_491 - .L_490)
.L_490:
        /*001c*/ 	.word	0x00000000
        /*0020*/ 	.short	0x0002
        /*0022*/ 	.short	0x0010
        /*0024*/ 	.byte	0x00, 0xf0, 0x21, 0x00


	//----- nvinfo : EIATTR_KPARAM_INFO
	.align		4
.L_491:
        /*0028*/ 	.byte	0x04, 0x17
        /*002a*/ 	.short	(.L_493 - .L_492)
.L_492:
        /*002c*/ 	.word	0x00000000
        /*0030*/ 	.short	0x0001
        /*0032*/ 	.short	0x0008
        /*0034*/ 	.byte	0x00, 0xf0, 0x11, 0x00


	//----- nvinfo : EIATTR_KPARAM_INFO
	.align		4
.L_493:
        /*0038*/ 	.byte	0x04, 0x17
        /*003a*/ 	.short	(.L_495 - .L_494)
.L_494:
        /*003c*/ 	.word	0x00000000
        /*0040*/ 	.short	0x0000
        /*0042*/ 	.short	0x0000
        /*0044*/ 	.byte	0x00, 0xf5, 0x21, 0x00


	//----- nvinfo : EIATTR_SPARSE_MMA_MASK
	.align		4
.L_495:
        /*0048*/ 	.byte	0x03, 0x50
        /*004a*/ 	.short	0x0000


	//----- nvinfo : EIATTR_MAXREG_COUNT
	.align		4
        /*004c*/ 	.byte	0x03, 0x1b
        /*004e*/ 	.short	0x00ff


	//----- nvinfo : EIATTR_MERCURY_ISA_VERSION
	.align		4
        /*0050*/ 	.byte	0x03, 0x5f
        /*0052*/ 	.short	0x0101


	//----- nvinfo : EIATTR_VRC_CTA_INIT_COUNT
	.align		4
        /*0054*/ 	.byte	0x02, 0x4a
	.zero		1
	.zero		1


	//----- nvinfo : EIATTR_EXIT_INSTR_OFFSETS
	.align		4
        /*0058*/ 	.byte	0x04, 0x1c
        /*005a*/ 	.short	(.L_497 - .L_496)


	//   ....[0]....
.L_496:
        /*005c*/ 	.word	0x000000d0


	//   ....[1]....
        /*0060*/ 	.word	0x00000140


	//----- nvinfo : EIATTR_CBANK_PARAM_SIZE
	.align		4
.L_497:
        /*0064*/ 	.byte	0x03, 0x19
        /*0066*/ 	.short	0x0020


	//----- nvinfo : EIATTR_PARAM_CBANK
	.align		4
        /*0068*/ 	.byte	0x04, 0x0a
        /*006a*/ 	.short	(.L_499 - .L_498)
	.align		4
.L_498:
        /*006c*/ 	.word	index@(.nv.constant0._Z3setPffll)
        /*0070*/ 	.short	0x0380
        /*0072*/ 	.short	0x0020


	//----- nvinfo : EIATTR_SW_WAR
	.align		4
.L_499:
        /*0074*/ 	.byte	0x04, 0x36
        /*0076*/ 	.short	(.L_501 - .L_500)
.L_500:
        /*0078*/ 	.word	0x00000008
.L_501:


//--------------------- .nv.info._Z4fillPfS_iiiiiii --------------------------
	.section	.nv.info._Z4fillPfS_iiiiiii,"",@"SHT_CUDA_INFO"
	.sectionflags	@""
	.align	4


	//----- nvinfo : EIATTR_CUDA_API_VERSION
	.align		4
        /*0000*/ 	.byte	0x04, 0x37
        /*0002*/ 	.short	(.L_503 - .L_502)
.L_502:
        /*0004*/ 	.word	0x00000082


	//----- nvinfo : EIATTR_KPARAM_INFO
	.align		4
.L_503:
        /*0008*/ 	.byte	0x04, 0x17
        /*000a*/ 	.short	(.L_505 - .L_504)
.L_504:
        /*000c*/ 	.word	0x00000000
        /*0010*/ 	.short	0x0008
        /*0012*/ 	.short	0x0028
        /*0014*/ 	.byte	0x00, 0xf0, 0x11, 0x00


	//----- nvinfo : EIATTR_KPARAM_INFO
	.align		4
.L_505:
        /*0018*/ 	.byte	0x04, 0x17
        /*001a*/ 	.short	(.L_507 - .L_506)
.L_506:
        /*001c*/ 	.word	0x00000000
        /*0020*/ 	.short	0x0007
        /*0022*/ 	.short	0x0024
        /*0024*/ 	.byte	0x00, 0xf0, 0x11, 0x00


	//----- nvinfo : EIATTR_KPARAM_INFO
	.align		4
.L_507:
        /*0028*/ 	.byte	0x04, 0x17
        /*002a*/ 	.short	(.L_509 - .L_508)
.L_508:
        /*002c*/ 	.word	0x00000000
        /*0030*/ 	.short	0x0006
        /*0032*/ 	.short	0x0020
        /*0034*/ 	.byte	0x00, 0xf0, 0x11, 0x00


	//----- nvinfo : EIATTR_KPARAM_INFO
	.align		4
.L_509:
        /*0038*/ 	.byte	0x04, 0x17
        /*003a*/ 	.short	(.L_511 - .L_510)
.L_510:
        /*003c*/ 	.word	0x00000000
        /*0040*/ 	.short	0x0005
        /*0042*/ 	.short	0x001c
        /*0044*/ 	.byte	0x00, 0xf0, 0x11, 0x00


	//----- nvinfo : EIATTR_KPARAM_INFO
	.align		4
.L_511:
        /*0048*/ 	.byte	0x04, 0x17
        /*004a*/ 	.short	(.L_513 - .L_512)
.L_512:
        /*004c*/ 	.word	0x00000000
        /*0050*/ 	.short	0x0004
        /*0052*/ 	.short	0x0018
        /*0054*/ 	.byte	0x00, 0xf0, 0x11, 0x00


	//----- nvinfo : EIATTR_KPARAM_INFO
	.align		4
.L_513:
        /*0058*/ 	.byte	0x04, 0x17
        /*005a*/ 	.short	(.L_515 - .L_514)
.L_514:
        /*005c*/ 	.word	0x00000000
        /*0060*/ 	.short	0x0003
        /*0062*/ 	.short	0x0014
        /*0064*/ 	.byte	0x00, 0xf0, 0x11, 0x00


	//----- nvinfo : EIATTR_KPARAM_INFO
	.align		4
.L_515:
        /*0068*/ 	.byte	0x04, 0x17
        /*006a*/ 	.short	(.L_517 - .L_516)
.L_516:
        /*006c*/ 	.word	0x00000000
        /*0070*/ 	.short	0x0002
        /*0072*/ 	.short	0x0010
        /*0074*/ 	.byte	0x00, 0xf0, 0x11, 0x00


	//----- nvinfo : EIATTR_KPARAM_INFO
	.align		4
.L_517:
        /*0078*/ 	.byte	0x04, 0x17
        /*007a*/ 	.short	(.L_519 - .L_518)
.L_518:
        /*007c*/ 	.word	0x00000000
        /*0080*/ 	.short	0x0001
        /*0082*/ 	.short	0x0008
        /*0084*/ 	.byte	0x00, 0xf5, 0x21, 0x00


	//----- nvinfo : EIATTR_KPARAM_INFO
	.align		4
.L_519:
        /*0088*/ 	.byte	0x04, 0x17
        /*008a*/ 	.short	(.L_521 - .L_520)
.L_520:
        /*008c*/ 	.word	0x00000000
        /*0090*/ 	.short	0x0000
        /*0092*/ 	.short	0x0000
        /*0094*/ 	.byte	0x00, 0xf5, 0x21, 0x00


	//----- nvinfo : EIATTR_SPARSE_MMA_MASK
	.align		4
.L_521:
        /*0098*/ 	.byte	0x03, 0x50
        /*009a*/ 	.short	0x0000


	//----- nvinfo : EIATTR_MAXREG_COUNT
	.align		4
        /*009c*/ 	.byte	0x03, 0x1b
        /*009e*/ 	.short	0x00ff


	//----- nvinfo : EIATTR_MERCURY_ISA_VERSION
	.align		4
        /*00a0*/ 	.byte	0x03, 0x5f
        /*00a2*/ 	.short	0x0101


	//----- nvinfo : EIATTR_VRC_CTA_INIT_COUNT
	.align		4
        /*00a4*/ 	.byte	0x02, 0x4a
	.zero		1
	.zero		1


	//----- nvinfo : EIATTR_EXIT_INSTR_OFFSETS
	.align		4
        /*00a8*/ 	.byte	0x04, 0x1c
        /*00aa*/ 	.short	(.L_523 - .L_522)


	//   ....[0]....
.L_522:
        /*00ac*/ 	.word	0x000000e0


	//   ....[1]....
        /*00b0*/ 	.word	0x000001b0


	//   ....[2]....
        /*00b4*/ 	.word	0x00000220


	//----- nvinfo : EIATTR_CBANK_PARAM_SIZE
	.align		4
.L_523:
        /*00b8*/ 	.byte	0x03, 0x19
        /*00ba*/ 	.short	0x002c


	//----- nvinfo : EIATTR_PARAM_CBANK
	.align		4
        /*00bc*/ 	.byte	0x04, 0x0a
        /*00be*/ 	.short	(.L_525 - .L_524)
	.align		4
.L_524:
        /*00c0*/ 	.word	index@(.nv.constant0._Z4fillPfS_iiiiiii)
        /*00c4*/ 	.short	0x0380
        /*00c6*/ 	.short	0x002c


	//----- nvinfo : EIATTR_SW_WAR
	.align		4
.L_525:
        /*00c8*/ 	.byte	0x04, 0x36
        /*00ca*/ 	.short	(.L_527 - .L_526)
.L_526:
        /*00cc*/ 	.word	0x00000008
.L_527:


//--------------------- .nv.info._Z6conv2DPfiiiiS_iiiS_iiiii --------------------------
	.section	.nv.info._Z6conv2DPfiiiiS_iiiS_iiiii,"",@"SHT_CUDA_INFO"
	.sectionflags	@""
	.align	4


	//----- nvinfo : EIATTR_CUDA_API_VERSION
	.align		4
        /*0000*/ 	.byte	0x04, 0x37
        /*0002*/ 	.short	(.L_529 - .L_528)
.L_528:
        /*0004*/ 	.word	0x00000082


	//----- nvinfo : EIATTR_KPARAM_INFO
	.align		4
.L_529:
        /*0008*/ 	.byte	0x04, 0x17
        /*000a*/ 	.short	(.L_531 - .L_530)
.L_530:
        /*000c*/ 	.word	0x00000000
        /*0010*/ 	.short	0x000e
        /*0012*/ 	.short	0x0048
        /*0014*/ 	.byte	0x00, 0xf0, 0x11, 0x00


	//----- nvinfo : EIATTR_KPARAM_INFO
	.align		4
.L_531:
        /*0018*/ 	.byte	0x04, 0x17
        /*001a*/ 	.short	(.L_533 - .L_532)
.L_532:
        /*001c*/ 	.word	0x00000000
        /*0020*/ 	.short	0x000d
        /*0022*/ 	.short	0x0044
        /*0024*/ 	.byte	0x00, 0xf0, 0x11, 0x00


	//----- nvinfo : EIATTR_KPARAM_INFO
	.align		4
.L_533:
        /*0028*/ 	.byte	0x04, 0x17
        /*002a*/ 	.short	(.L_535 - .L_534)
.L_534:
        /*002c*/ 	.word	0x00000000
        /*0030*/ 	.short	0x000c
        /*0032*/ 	.short	0x0040
        /*0034*/ 	.byte	0x00, 0xf0, 0x11, 0x00


	//----- nvinfo : EIATTR_KPARAM_INFO
	.align		4
.L_535:
        /*0038*/ 	.byte	0x04, 0x17
        /*003a*/ 	.short	(.L_537 - .L_536)
.L_536:
        /*003c*/ 	.word	0x00000000
        /*0040*/ 	.short	0x000b
        /*0042*/ 	.short	0x003c
        /*0044*/ 	.byte	0x00, 0xf0, 0x11, 0x00


	//----- nvinfo : EIATTR_KPARAM_INFO
	.align		4
.L_537:
        /*0048*/ 	.byte	0x04, 0x17
        /*004a*/ 	.short	(.L_539 - .L_538)
.L_538:
        /*004c*/ 	.word	0x00000000
        /*0050*/ 	.short	0x000a
        /*0052*/ 	.short	0x0038
        /*0054*/ 	.byte	0x00, 0xf0, 0x11, 0x00


	//----- nvinfo : EIATTR_KPARAM_INFO
	.align		4
.L_539:
        /*0058*/ 	.byte	0x04, 0x17
        /*005a*/ 	.short	(.L_541 - .L_540)
.L_540:
        /*005c*/ 	.word	0x00000000
        /*0060*/ 	.short	0x0009
        /*0062*/ 	.short	0x0030
        /*0064*/ 	.byte	0x00, 0xf5, 0x21, 0x00


	//----- nvinfo : EIATTR_KPARAM_INFO
	.align		4
.L_541:
        /*0068*/ 	.byte	0x04, 0x17
        /*006a*/ 	.short	(.L_543 - .L_542)
.L_542:
        /*006c*/ 	.word	0x00000000
        /*0070*/ 	.short	0x0008
        /*0072*/ 	.short	0x0028
        /*0074*/ 	.byte	0x00, 0xf0, 0x11, 0x00


	//----- nvinfo : EIATTR_KPARAM_INFO
	.align		4
.L_543:
        /*0078*/ 	.byte	0x04, 0x17
        /*007a*/ 	.short	(.L_545 - .L_544)
.L_544:
        /*007c*/ 	.word	0x00000000
        /*0080*/ 	.short	0x0007
        /*0082*/ 	.short	0x0024
        /*0084*/ 	.byte	0x00, 0xf0, 0x11, 0x00


	//----- nvinfo : EIATTR_KPARAM_INFO
	.align		4
.L_545:
        /*0088*/ 	.byte	0x04, 0x17
        /*008a*/ 	.short	(.L_547 - .L_546)
.L_546:
        /*008c*/ 	.word	0x00000000
        /*0090*/ 	.short	0x0006
        /*0092*/ 	.short	0x0020
        /*0094*/ 	.byte	0x00, 0xf0, 0x11, 0x00


	//----- nvinfo : EIATTR_KPARAM_INFO
	.align		4
.L_547:
        /*0098*/ 	.byte	0x04, 0x17
        /*009a*/ 	.short	(.L_549 - .L_548)
.L_548:
        /*009c*/ 	.word	0x00000000
        /*00a0*/ 	.short	0x0005
        /*00a2*/ 	.short	0x0018
        /*00a4*/ 	.byte	0x00, 0xf5, 0x21, 0x00


	//----- nvinfo : EIATTR_KPARAM_INFO
	.align		4
.L_549:
        /*00a8*/ 	.byte	0x04, 0x17
        /*00aa*/ 	.short	(.L_551 - .L_550)
.L_550:
        /*00ac*/ 	.word	0x00000000
        /*00b0*/ 	.short	0x0004
        /*00b2*/ 	.short	0x0014
        /*00b4*/ 	.byte	0x00, 0xf0, 0x11, 0x00


	//----- nvinfo : EIATTR_KPARAM_INFO
	.align		4
.L_551:
        /*00b8*/ 	.byte	0x04, 0x17
        /*00ba*/ 	.short	(.L_553 - .L_552)
.L_552:
        /*00bc*/ 	.word	0x00000000
        /*00c0*/ 	.short	0x0003
        /*00c2*/ 	.short	0x0010
        /*00c4*/ 	.byte	0x00, 0xf0, 0x11, 0x00


	//----- nvinfo : EIATTR_KPARAM_INFO
	.align		4
.L_553:
        /*00c8*/ 	.byte	0x04, 0x17
        /*00ca*/ 	.short	(.L_555 - .L_554)
.L_554:
        /*00cc*/ 	.word	0x00000000
        /*00d0*/ 	.short	0x0002
        /*00d2*/ 	.short	0x000c
        /*00d4*/ 	.byte	0x00, 0xf0, 0x11, 0x00


	//----- nvinfo : EIATTR_KPARAM_INFO
	.align		4
.L_555:
        /*00d8*/ 	.byte	0x04, 0x17
        /*00da*/ 	.short	(.L_557 - .L_556)
.L_556:
        /*00dc*/ 	.word	0x00000000
        /*00e0*/ 	.short	0x0001
        /*00e2*/ 	.short	0x0008
        /*00e4*/ 	.byte	0x00, 0xf0, 0x11, 0x00


	//----- nvinfo : EIATTR_KPARAM_INFO
	.align		4
.L_557:
        /*00e8*/ 	.byte	0x04, 0x17
        /*00ea*/ 	.short	(.L_559 - .L_558)
.L_558:
        /*00ec*/ 	.word	0x00000000
        /*00f0*/ 	.short	0x0000
        /*00f2*/ 	.short	0x0000
        /*00f4*/ 	.byte	0x00, 0xf5, 0x21, 0x00


	//----- nvinfo : EIATTR_SPARSE_MMA_MASK
	.align		4
.L_559:
        /*00f8*/ 	.byte	0x03, 0x50
        /*00fa*/ 	.short	0x0000


	//----- nvinfo : EIATTR_MAXREG_COUNT
	.align		4
        /*00fc*/ 	.byte	0x03, 0x1b
        /*00fe*/ 	.short	0x00ff


	//----- nvinfo : EIATTR_MERCURY_ISA_VERSION
	.align		4
        /*0100*/ 	.byte	0x03, 0x5f
        /*0102*/ 	.short	0x0101


	//----- nvinfo : EIATTR_VRC_CTA_INIT_COUNT
	.align		4
        /*0104*/ 	.byte	0x02, 0x4a
	.zero		1
	.zero		1


	//----- nvinfo : EIATTR_EXIT_INSTR_OFFSETS
	.align		4
        /*0108*/ 	.byte	0x04, 0x1c
        /*010a*/ 	.short	(.L_561 - .L_560)


	//   ....[0]....
.L_560:
        /*010c*/ 	.word	0x000000e0


	//   ....[1]....
        /*0110*/ 	.word	0x00001630


	//----- nvinfo : EIATTR_CRS_STACK_SIZE
	.align		4
.L_561:
        /*0114*/ 	.byte	0x04, 0x1e
        /*0116*/ 	.short	(.L_563 - .L_562)
.L_562:
        /*0118*/ 	.word	0x00000000


	//----- nvinfo : EIATTR_CBANK_PARAM_SIZE
	.align		4
.L_563:
        /*011c*/ 	.byte	0x03, 0x19
        /*011e*/ 	.short	0x004c


	//----- nvinfo : EIATTR_PARAM_CBANK
	.align		4
        /*0120*/ 	.byte	0x04, 0x0a
        /*0122*/ 	.short	(.L_565 - .L_564)
	.align		4
.L_564:
        /*0124*/ 	.word	index@(.nv.constant0._Z6conv2DPfiiiiS_iiiS_iiiii)
        /*0128*/ 	.short	0x0380
        /*012a*/ 	.short	0x004c


	//----- nvinfo : EIATTR_SW_WAR
	.align		4
.L_565:
        /*012c*/ 	.byte	0x04, 0x36
        /*012e*/ 	.short	(.L_567 - .L_566)
.L_566:
        /*0130*/ 	.word	0x00000008
.L_567:


//--------------------- .nv.callgraph             --------------------------
	.section	.nv.callgraph,"",@"SHT_CUDA_CALLGRAPH"
	.align	4
	.sectionentsize	8
	.align		4
        /*0000*/ 	.word	0x00000000
	.align		4
        /*0004*/ 	.word	0xffffffff
	.align		4
        /*0008*/ 	.word	0x00000000
	.align		4
        /*000c*/ 	.word	0xfffffffe
	.align		4
        /*0010*/ 	.word	0x00000000
	.align		4
        /*0014*/ 	.word	0xfffffffd
	.align		4
        /*0018*/ 	.word	0x00000000
	.align		4
        /*001c*/ 	.word	0xfffffffc


//--------------------- .text._Z7softmaxPfS_S_ll  --------------------------
	.section	.text._Z7softmaxPfS_S_ll,"ax",@progbits
	.align	128
        .global         _Z7softmaxPfS_S_ll
        .type           _Z7softmaxPfS_S_ll,@function
        .size           _Z7softmaxPfS_S_ll,(.L_x_146 - _Z7softmaxPfS_S_ll)
        .other          _Z7softmaxPfS_S_ll,@"STO_CUDA_ENTRY STV_DEFAULT"
_Z7softmaxPfS_S_ll:
.text._Z7softmaxPfS_S_ll:
[----:B------:R-:W-:Y:S01]  /*0000*/  LDC R1, c[0x0][0x37c] ;  /* 0x0000df00ff017b82 */ /* 0x000fe20000000800 */
[----:B------:R-:W0:Y:S07]  /*0010*/  S2R R3, SR_TID.X ;  /* 0x0000000000037919 */ /* 0x000e2e0000002100 */
[----:B------:R-:W0:Y:S01]  /*0020*/  S2UR UR4, SR_CTAID.X ;  /* 0x00000000000479c3 */ /* 0x000e220000002500 */
[----:B------:R-:W1:Y:S01]  /*0030*/  LDCU.64 UR8, c[0x0][0x3a0] ;  /* 0x00007400ff0877ac */ /* 0x000e620008000a00 */
[----:B------:R-:W2:Y:S06]  /*0040*/  LDCU.64 UR6, c[0x0][0x380] ;  /* 0x00007000ff0677ac */ /* 0x000eac0008000a00 */
[----:B------:R-:W0:Y:S08]  /*0050*/  LDC R0, c[0x0][0x360] ;  /* 0x0000d800ff007b82 */ /* 0x000e300000000800 */
[----:B------:R-:W3:Y:S01]  /*0060*/  LDC.64 R14, c[0x0][0x398] ;  /* 0x0000e600ff0e7b82 */ /* 0x000ee20000000a00 */
[----:B0-----:R-:W-:-:S05]  /*0070*/  IMAD R3, R0, UR4, R3 ;  /* 0x0000000400037c24 */ /* 0x001fca000f8e0203 */
[C---:B-1----:R-:W-:Y:S01]  /*0080*/  ISETP.GE.U32.AND P0, PT, R3.reuse, UR8, PT ;  /* 0x0000000803007c0c */ /* 0x042fe2000bf06070 */
[----:B---3--:R-:W-:-:S03]  /*0090*/  IMAD.WIDE.U32 R10, R3, R14, RZ ;  /* 0x0000000e030a7225 */ /* 0x008fc600078e00ff */
[----:B------:R-:W-:Y:S01]  /*00a0*/  ISETP.GE.AND.EX P0, PT, RZ, UR9, PT, P0 ;  /* 0x00000009ff007c0c */ /* 0x000fe2000bf06300 */
[----:B------:R-:W-:Y:S02]  /*00b0*/  IMAD R4, R3, R15, R11 ;  /* 0x0000000f03047224 */ /* 0x000fe400078e020b */
[----:B------:R-:W-:-:S03]  /*00c0*/  IMAD.SHL.U32 R0, R10, 0x4, RZ ;  /* 0x000000040a007824 */ /* 0x000fc600078e00ff */
[----:B------:R-:W-:Y:S02]  /*00d0*/  SHF.L.U64.HI R8, R10, 0x2, R4 ;  /* 0x000000020a087819 */ /* 0x000fe40000010204 */
[----:B--2---:R-:W-:-:S04]  /*00e0*/  IADD3 R6, P1, PT, R0, UR6, RZ ;  /* 0x0000000600067c10 */ /* 0x004fc8000ff3e0ff */
[----:B------:R-:W-:Y:S01]  /*00f0*/  IADD3.X R7, PT, PT, R8, UR7, RZ, P1, !PT ;  /* 0x0000000708077c10 */ /* 0x000fe20008ffe4ff */
[----:B------:R-:W-:Y:S08]  /*0100*/  @P0 EXIT ;  /* 0x000000000000094d */ /* 0x000ff00003800000 */
[----:B------:R-:W0:Y:S02]  /*0110*/  LDCU.64 UR6, c[0x0][0x358] ;  /* 0x00006b00ff0677ac */ /* 0x000e240008000a00 */
[----:B0-----:R0:W5:Y:S01]  /*0120*/  LDG.E R5, desc[UR6][R6.64] ;  /* 0x0000000606057981 */ /* 0x001162000c1e1900 */
[----:B------:R-:W-:-:S04]  /*0130*/  ISETP.GE.U32.AND P0, PT, R14, 0x2, PT ;  /* 0x000000020e00780c */ /* 0x000fc80003f06070 */
[----:B------:R-:W-:-:S13]  /*0140*/  ISETP.GE.AND.EX P0, PT, R15, RZ, PT, P0 ;  /* 0x000000ff0f00720c */ /* 0x000fda0003f06300 */
[----:B0-----:R-:W-:Y:S05]  /*0150*/  @!P0 BRA `(.L_x_0) ;  /* 0x0000000800588947 */ /* 0x001fea0003800000 */
[C---:B------:R-:W-:Y:S01]  /*0160*/  IADD3 R2, P0, PT, R14.reuse, -0x2, RZ ;  /* 0xfffffffe0e027810 */ /* 0x040fe20007f1e0ff */
[----:B------:R-:W-:Y:S01]  /*0170*/  HFMA2 R9, -RZ, RZ, 0, 0 ;  /* 0x00000000ff097431 */ /* 0x000fe200000001ff */
[----:B------:R-:W-:Y:S01]  /*0180*/  IADD3 R12, P2, PT, R14, -0x1, RZ ;  /* 0xffffffff0e0c7810 */ /* 0x000fe20007f5e0ff */
[----:B------:R-:W-:Y:S01]  /*0190*/  IMAD.MOV.U32 R13, RZ, RZ, 0x1 ;  /* 0x00000001ff0d7424 */ /* 0x000fe200078e00ff */
[----:B------:R-:W-:Y:S02]  /*01a0*/  ISETP.GE.U32.AND P1, PT, R2, 0xf, PT ;  /* 0x0000000f0200780c */ /* 0x000fe40003f26070 */
[----:B------:R-:W-:Y:S02]  /*01b0*/  IADD3.X R2, PT, PT, R15, -0x1, RZ, P0, !PT ;  /* 0xffffffff0f027810 */ /* 0x000fe400007fe4ff */
[----:B------:R-:W-:Y:S02]  /*01c0*/  LOP3.LUT R25, R12, 0xf, RZ, 0xc0, !PT ;  /* 0x0000000f0c197812 */ /* 0x000fe400078ec0ff */
[----:B------:R-:W-:-:S02]  /*01d0*/  ISETP.GE.U32.AND.EX P1, PT, R2, RZ, PT, P1 ;  /* 0x000000ff0200720c */ /* 0x000fc40003f26110 */
[----:B------:R-:W-:Y:S02]  /*01e0*/  ISETP.NE.U32.AND P0, PT, R25, RZ, PT ;  /* 0x000000ff1900720c */ /* 0x000fe40003f05070 */
[----:B------:R-:W-:Y:S02]  /*01f0*/  IADD3.X R14, PT, PT, R15, -0x1, RZ, P2, !PT ;  /* 0xffffffff0f0e7810 */ /* 0x000fe400017fe4ff */
[----:B------:R-:W-:-:S07]  /*0200*/  ISETP.NE.AND.EX P0, PT, RZ, RZ, PT, P0 ;  /* 0x000000ffff00720c */ /* 0x000fce0003f05300 */
[----:B------:R-:W-:Y:S06]  /*0210*/  @!P1 BRA `(.L_x_1) ;  /* 0x0000000000f89947 */ /* 0x000fec0003800000 */
[----:B------:R-:W-:Y:S01]  /*0220*/  IADD3 R2, P1, PT, R6, 0x20, RZ ;  /* 0x0000002006027810 */ /* 0x000fe20007f3e0ff */
[----:B------:R-:W-:Y:S01]  /*0230*/  IMAD.MOV.U32 R13, RZ, RZ, 0x1 ;  /* 0x00000001ff0d7424 */ /* 0x000fe200078e00ff */
[----:B------:R-:W-:Y:S01]  /*0240*/  LOP3.LUT R16, R12, 0xfffffff0, RZ, 0xc0, !PT ;  /* 0xfffffff00c107812 */ /* 0x000fe200078ec0ff */
[----:B------:R-:W-:Y:S01]  /*0250*/  IMAD.MOV.U32 R9, RZ, RZ, RZ ;  /* 0x000000ffff097224 */ /* 0x000fe200078e00ff */
[----:B------:R-:W-:-:S09]  /*0260*/  IADD3.X R3, PT, PT, RZ, R7, RZ, P1, !PT ;  /* 0x00000007ff037210 */ /* 0x000fd20000ffe4ff */
.L_x_2:
[----:B------:R-:W2:Y:S04]  /*0270*/  LDG.E R24, desc[UR6][R2.64+-0x1c] ;  /* 0xffffe40602187981 */ /* 0x000ea8000c1e1900 */
[----:B------:R-:W3:Y:S04]  /*0280*/  LDG.E R27, desc[UR6][R2.64+-0x18] ;  /* 0xffffe806021b7981 */ /* 0x000ee8000c1e1900 */
[----:B------:R-:W4:Y:S04]  /*0290*/  LDG.E R23, desc[UR6][R2.64+-0x14] ;  /* 0xffffec0602177981 */ /* 0x000f28000c1e1900 */
[----:B------:R-:W4:Y:S04]  /*02a0*/  LDG.E R22, desc[UR6][R2.64+-0x10] ;  /* 0xfffff00602167981 */ /* 0x000f28000c1e1900 */
[----:B------:R-:W4:Y:S04]  /*02b0*/  LDG.E R21, desc[UR6][R2.64+-0xc] ;  /* 0xfffff40602157981 */ /* 0x000f28000c1e1900 */
[----:B------:R-:W4:Y:S04]  /*02c0*/  LDG.E R20, desc[UR6][R2.64+-0x8] ;  /* 0xfffff80602147981 */ /* 0x000f28000c1e1900 */
[----:B------:R-:W4:Y:S04]  /*02d0*/  LDG.E R19, desc[UR6][R2.64+-0x4] ;  /* 0xfffffc0602137981 */ /* 0x000f28000c1e1900 */
[----:B------:R-:W4:Y:S04]  /*02e0*/  LDG.E R18, desc[UR6][R2.64] ;  /* 0x0000000602127981 */ /* 0x000f28000c1e1900 */
[----:B------:R-:W4:Y:S04]  /*02f0*/  LDG.E R17, desc[UR6][R2.64+0x4] ;  /* 0x0000040602117981 */ /* 0x000f28000c1e1900 */
[----:B------:R-:W4:Y:S01]  /*0300*/  LDG.E R15, desc[UR6][R2.64+0x8] ;  /* 0x00000806020f7981 */ /* 0x000f22000c1e1900 */
[----:B--2--5:R-:W-:-:S04]  /*0310*/  FSETP.GT.AND P1, PT, R24, R5, PT ;  /* 0x000000051800720b */ /* 0x024fc80003f24000 */
[----:B------:R-:W-:Y:S02]  /*0320*/  FSEL R24, R24, R5, P1 ;  /* 0x0000000518187208 */ /* 0x000fe40000800000 */
[----:B------:R-:W2:Y:S02]  /*0330*/  LDG.E R5, desc[UR6][R2.64+0xc] ;  /* 0x00000c0602057981 */ /* 0x000ea4000c1e1900 */
[----:B---3--:R-:W-:-:S04]  /*0340*/  FSETP.GT.AND P1, PT, R27, R24, PT ;  /* 0x000000181b00720b */ /* 0x008fc80003f24000 */
[----:B------:R-:W-:Y:S02]  /*0350*/  FSEL R26, R27, R24, P1 ;  /* 0x000000181b1a7208 */ /* 0x000fe40000800000 */
[----:B------:R-:W3:Y:S02]  /*0360*/  LDG.E R24, desc[UR6][R2.64+0x10] ;  /* 0x0000100602187981 */ /* 0x000ee4000c1e1900 */
[----:B----4-:R-:W-:-:S04]  /*0370*/  FSETP.GT.AND P1, PT, R23, R26, PT ;  /* 0x0000001a1700720b */ /* 0x010fc80003f24000 */
[----:B------:R-:W-:Y:S02]  /*0380*/  FSEL R27, R23, R26, P1 ;  /* 0x0000001a171b7208 */ /* 0x000fe40000800000 */
[----:B------:R-:W4:Y:S02]  /*0390*/  LDG.E R23, desc[UR6][R2.64+0x14] ;  /* 0x0000140602177981 */ /* 0x000f24000c1e1900 */
[----:B------:R-:W-:-:S04]  /*03a0*/  FSETP.GT.AND P1, PT, R22, R27, PT ;  /* 0x0000001b1600720b */ /* 0x000fc80003f24000 */
[----:B------:R-:W-:Y:S02]  /*03b0*/  FSEL R26, R22, R27, P1 ;  /* 0x0000001b161a7208 */ /* 0x000fe40000800000 */
[----:B------:R-:W4:Y:S02]  /*03c0*/  LDG.E R22, desc[UR6][R2.64+0x18] ;  /* 0x0000180602167981 */ /* 0x000f24000c1e1900 */
[----:B------:R-:W-:-:S04]  /*03d0*/  FSETP.GT.AND P1, PT, R21, R26, PT ;  /* 0x0000001a1500720b */ /* 0x000fc80003f24000 */
[----:B------:R-:W-:Y:S02]  /*03e0*/  FSEL R27, R21, R26, P1 ;  /* 0x0000001a151b7208 */ /* 0x000fe40000800000 */
[----:B------:R-:W4:Y:S02]  /*03f0*/  LDG.E R21, desc[UR6][R2.64+0x1c] ;  /* 0x00001c0602157981 */ /* 0x000f24000c1e1900 */
[----:B------:R-:W-:-:S04]  /*0400*/  FSETP.GT.AND P1, PT, R20, R27, PT ;  /* 0x0000001b1400720b */ /* 0x000fc80003f24000 */
[----:B------:R-:W-:Y:S02]  /*0410*/  FSEL R26, R20, R27, P1 ;  /* 0x0000001b141a7208 */ /* 0x000fe40000800000 */
[----:B------:R0:W4:Y:S01]  /*0420*/  LDG.E R20, desc[UR6][R2.64+0x20] ;  /* 0x0000200602147981 */ /* 0x000122000c1e1900 */
[----:B------:R-:W-:Y:S02]  /*0430*/  IADD3 R13, P3, PT, R13, 0x10, RZ ;  /* 0x000000100d0d7810 */ /* 0x000fe40007f7e0ff */
[----:B------:R-:W-:-:S03]  /*0440*/  FSETP.GT.AND P1, PT, R19, R26, PT ;  /* 0x0000001a1300720b */ /* 0x000fc60003f24000 */
[----:B------:R-:W-:Y:S01]  /*0450*/  IMAD.X R9, RZ, RZ, R9, P3 ;  /* 0x000000ffff097224 */ /* 0x000fe200018e0609 */
[----:B------:R-:W-:-:S04]  /*0460*/  FSEL R19, R19, R26, P1 ;  /* 0x0000001a13137208 */ /* 0x000fc80000800000 */
[----:B------:R-:W-:-:S04]  /*0470*/  FSETP.GT.AND P1, PT, R18, R19, PT ;  /* 0x000000131200720b */ /* 0x000fc80003f24000 */
[----:B------:R-:W-:-:S04]  /*0480*/  FSEL R18, R18, R19, P1 ;  /* 0x0000001312127208 */ /* 0x000fc80000800000 */
[----:B------:R-:W-:-:S04]  /*0490*/  FSETP.GT.AND P1, PT, R17, R18, PT ;  /* 0x000000121100720b */ /* 0x000fc80003f24000 */
[----:B------:R-:W-:-:S04]  /*04a0*/  FSEL R18, R17, R18, P1 ;  /* 0x0000001211127208 */ /* 0x000fc80000800000 */
[----:B------:R-:W-:-:S04]  /*04b0*/  FSETP.GT.AND P1, PT, R15, R18, PT ;  /* 0x000000120f00720b */ /* 0x000fc80003f24000 */
[----:B------:R-:W-:-:S04]  /*04c0*/  FSEL R18, R15, R18, P1 ;  /* 0x000000120f127208 */ /* 0x000fc80000800000 */
[----:B--2---:R-:W-:-:S04]  /*04d0*/  FSETP.GT.AND P1, PT, R5, R18, PT ;  /* 0x000000120500720b */ /* 0x004fc80003f24000 */
[----:B------:R-:W-:-:S04]  /*04e0*/  FSEL R5, R5, R18, P1 ;  /* 0x0000001205057208 */ /* 0x000fc80000800000 */
[----:B---3--:R-:W-:-:S04]  /*04f0*/  FSETP.GT.AND P1, PT, R24, R5, PT ;  /* 0x000000051800720b */ /* 0x008fc80003f24000 */
[----:B------:R-:W-:Y:S02]  /*0500*/  FSEL R24, R24, R5, P1 ;  /* 0x0000000518187208 */ /* 0x000fe40000800000 */
[----:B------:R-:W-:Y:S02]  /*0510*/  IADD3 R5, P2, PT, R13, -R16, RZ ;  /* 0x800000100d057210 */ /* 0x000fe40007f5e0ff */
[----:B----4-:R-:W-:-:S03]  /*0520*/  FSETP.GT.AND P1, PT, R23, R24, PT ;  /* 0x000000181700720b */ /* 0x010fc60003f24000 */
[----:B------:R-:W-:Y:S01]  /*0530*/  IMAD.X R15, R9, 0x1, ~R14, P2 ;  /* 0x00000001090f7824 */ /* 0x000fe200010e0e0e */
[----:B------:R-:W-:-:S04]  /*0540*/  FSEL R23, R23, R24, P1 ;  /* 0x0000001817177208 */ /* 0x000fc80000800000 */
[----:B------:R-:W-:-:S04]  /*0550*/  FSETP.GT.AND P1, PT, R22, R23, PT ;  /* 0x000000171600720b */ /* 0x000fc80003f24000 */
[----:B------:R-:W-:Y:S02]  /*0560*/  FSEL R22, R22, R23, P1 ;  /* 0x0000001716167208 */ /* 0x000fe40000800000 */
[----:B------:R-:W-:Y:S02]  /*0570*/  ISETP.NE.U32.AND P1, PT, R5, 0x1, PT ;  /* 0x000000010500780c */ /* 0x000fe40003f25070 */
[-C--:B------:R-:W-:Y:S02]  /*0580*/  FSETP.GT.AND P3, PT, R21, R22.reuse, PT ;  /* 0x000000161500720b */ /* 0x080fe40003f64000 */
[----:B------:R-:W-:Y:S02]  /*0590*/  ISETP.NE.AND.EX P1, PT, R15, RZ, PT, P1 ;  /* 0x000000ff0f00720c */ /* 0x000fe40003f25310 */
[----:B------:R-:W-:Y:S02]  /*05a0*/  FSEL R5, R21, R22, P3 ;  /* 0x0000001615057208 */ /* 0x000fe40001800000 */
[----:B0-----:R-:W-:-:S02]  /*05b0*/  IADD3 R2, P3, PT, R2, 0x40, RZ ;  /* 0x0000004002027810 */ /* 0x001fc40007f7e0ff */
[C---:B------:R-:W-:Y:S02]  /*05c0*/  FSETP.GT.AND P2, PT, R20.reuse, R5, PT ;  /* 0x000000051400720b */ /* 0x040fe40003f44000 */
[----:B------:R-:W-:Y:S02]  /*05d0*/  IADD3.X R3, PT, PT, RZ, R3, RZ, P3, !PT ;  /* 0x00000003ff037210 */ /* 0x000fe40001ffe4ff */
[----:B------:R-:W-:-:S03]  /*05e0*/  FSEL R5, R20, R5, P2 ;  /* 0x0000000514057208 */ /* 0x000fc60001000000 */
[----:B------:R-:W-:Y:S06]  /*05f0*/  @P1 BRA `(.L_x_2) ;  /* 0xfffffffc001c1947 */ /* 0x000fec000383ffff */
.L_x_1:
[----:B------:R-:W-:Y:S05]  /*0600*/  @!P0 BRA `(.L_x_0) ;  /* 0x00000004002c8947 */ /* 0x000fea0003800000 */
[----:B------:R-:W-:Y:S02]  /*0610*/  ISETP.GE.U32.AND P1, PT, R25, 0x8, PT ;  /* 0x000000081900780c */ /* 0x000fe40003f26070 */
[----:B------:R-:W-:Y:S02]  /*0620*/  LOP3.LUT R15, R12, 0x7, RZ, 0xc0, !PT ;  /* 0x000000070c0f7812 */ /* 0x000fe400078ec0ff */
[----:B------:R-:W-:Y:S02]  /*0630*/  ISETP.GE.U32.AND.EX P1, PT, RZ, RZ, PT, P1 ;  /* 0x000000ffff00720c */ /* 0x000fe40003f26110 */
[----:B------:R-:W-:-:S04]  /*0640*/  ISETP.NE.U32.AND P0, PT, R15, RZ, PT ;  /* 0x000000ff0f00720c */ /* 0x000fc80003f05070 */
[----:B------:R-:W-:-:S07]  /*0650*/  ISETP.NE.AND.EX P0, PT, RZ, RZ, PT, P0 ;  /* 0x000000ffff00720c */ /* 0x000fce0003f05300 */
[----:B------:R-:W-:Y:S06]  /*0660*/  @!P1 BRA `(.L_x_3) ;  /* 0x0000000000709947 */ /* 0x000fec0003800000 */
[----:B------:R-:W-:-:S04]  /*0670*/  LEA R2, P1, R13, R6, 0x2 ;  /* 0x000000060d027211 */ /* 0x000fc800078210ff */
[----:B------:R-:W-:-:S05]  /*0680*/  LEA.HI.X R3, R13, R7, R9, 0x2, P1 ;  /* 0x000000070d037211 */ /* 0x000fca00008f1409 */
[----:B------:R-:W2:Y:S04]  /*0690*/  LDG.E R14, desc[UR6][R2.64] ;  /* 0x00000006020e7981 */ /* 0x000ea8000c1e1900 */
[----:B------:R-:W3:Y:S04]  /*06a0*/  LDG.E R16, desc[UR6][R2.64+0x4] ;  /* 0x0000040602107981 */ /* 0x000ee8000c1e1900 */
[----:B------:R-:W4:Y:S04]  /*06b0*/  LDG.E R18, desc[UR6][R2.64+0x8] ;  /* 0x0000080602127981 */ /* 0x000f28000c1e1900 */
[----:B------:R-:W4:Y:S04]  /*06c0*/  LDG.E R20, desc[UR6][R2.64+0xc] ;  /* 0x00000c0602147981 */ /* 0x000f28000c1e1900 */
[----:B------:R-:W4:Y:S04]  /*06d0*/  LDG.E R22, desc[UR6][R2.64+0x10] ;  /* 0x0000100602167981 */ /* 0x000f28000c1e1900 */
[----:B------:R-:W4:Y:S04]  /*06e0*/  LDG.E R24, desc[UR6][R2.64+0x14] ;  /* 0x0000140602187981 */ /* 0x000f28000c1e1900 */
[----:B------:R-:W4:Y:S04]  /*06f0*/  LDG.E R26, desc[UR6][R2.64+0x18] ;  /* 0x00001806021a7981 */ /* 0x000f28000c1e1900 */
[----:B------:R-:W4:Y:S01]  /*0700*/  LDG.E R28, desc[UR6][R2.64+0x1c] ;  /* 0x00001c06021c7981 */ /* 0x000f22000c1e1900 */
[----:B------:R-:W-:-:S05]  /*0710*/  IADD3 R13, P2, PT, R13, 0x8, RZ ;  /* 0x000000080d0d7810 */ /* 0x000fca0007f5e0ff */
[----:B------:R-:W-:Y:S01]  /*0720*/  IMAD.X R9, RZ, RZ, R9, P2 ;  /* 0x000000ffff097224 */ /* 0x000fe200010e0609 */
[----:B--2--5:R-:W-:-:S04]  /*0730*/  FSETP.GT.AND P1, PT, R14, R5, PT ;  /* 0x000000050e00720b */ /* 0x024fc80003f24000 */
[----:B------:R-:W-:-:S04]  /*0740*/  FSEL R5, R14, R5, P1 ;  /* 0x000000050e057208 */ /* 0x000fc80000800000 */
[----:B---3--:R-:W-:-:S04]  /*0750*/  FSETP.GT.AND P1, PT, R16, R5, PT ;  /* 0x000000051000720b */ /* 0x008fc80003f24000 */
[----:B------:R-:W-:-:S04]  /*0760*/  FSEL R5, R16, R5, P1 ;  /* 0x0000000510057208 */ /* 0x000fc80000800000 */
[----:B----4-:R-:W-:-:S04]  /*0770*/  FSETP.GT.AND P1, PT, R18, R5, PT ;  /* 0x000000051200720b */ /* 0x010fc80003f24000 */
[----:B------:R-:W-:-:S04]  /*0780*/  FSEL R5, R18, R5, P1 ;  /* 0x0000000512057208 */ /* 0x000fc80000800000 */
[----:B------:R-:W-:-:S04]  /*0790*/  FSETP.GT.AND P1, PT, R20, R5, PT ;  /* 0x000000051400720b */ /* 0x000fc80003f24000 */
        /* <DEDUP_REMOVED lines=8> */
[----:B------:R-:W-:-:S09]  /*0820*/  FSEL R5, R28, R5, P1 ;  /* 0x000000051c057208 */ /* 0x000fd20000800000 */
.L_x_3:
[----:B------:R-:W-:Y:S05]  /*0830*/  @!P0 BRA `(.L_x_0) ;  /* 0x0000000000a08947 */ /* 0x000fea0003800000 */
[----:B------:R-:W-:-:S04]  /*0840*/  ISETP.GE.U32.AND P0, PT, R15, 0x4, PT ;  /* 0x000000040f00780c */ /* 0x000fc80003f06070 */
[----:B------:R-:W-:-:S13]  /*0850*/  ISETP.GE.U32.AND.EX P0, PT, RZ, RZ, PT, P0 ;  /* 0x000000ffff00720c */ /* 0x000fda0003f06100 */
[----:B------:R-:W-:-:S04]  /*0860*/  @P0 LEA R2, P1, R13, R6, 0x2 ;  /* 0x000000060d020211 */ /* 0x000fc800078210ff */
[----:B------:R-:W-:-:S05]  /*0870*/  @P0 LEA.HI.X R3, R13, R7, R9, 0x2, P1 ;  /* 0x000000070d030211 */ /* 0x000fca00008f1409 */
[----:B------:R-:W2:Y:S04]  /*0880*/  @P0 LDG.E R14, desc[UR6][R2.64] ;  /* 0x00000006020e0981 */ /* 0x000ea8000c1e1900 */
[----:B------:R-:W3:Y:S04]  /*0890*/  @P0 LDG.E R15, desc[UR6][R2.64+0x4] ;  /* 0x00000406020f0981 */ /* 0x000ee8000c1e1900 */
[----:B------:R-:W4:Y:S04]  /*08a0*/  @P0 LDG.E R17, desc[UR6][R2.64+0x8] ;  /* 0x0000080602110981 */ /* 0x000f28000c1e1900 */
[----:B------:R-:W4:Y:S01]  /*08b0*/  @P0 LDG.E R19, desc[UR6][R2.64+0xc] ;  /* 0x00000c0602130981 */ /* 0x000f22000c1e1900 */
[----:B--2--5:R-:W-:-:S04]  /*08c0*/  @P0 FSETP.GT.AND P1, PT, R14, R5, PT ;  /* 0x000000050e00020b */ /* 0x024fc80003f24000 */
[----:B------:R-:W-:-:S04]  /*08d0*/  @P0 FSEL R14, R14, R5, P1 ;  /* 0x000000050e0e0208 */ /* 0x000fc80000800000 */
[----:B---3--:R-:W-:-:S04]  /*08e0*/  @P0 FSETP.GT.AND P1, PT, R15, R14, PT ;  /* 0x0000000e0f00020b */ /* 0x008fc80003f24000 */
[----:B------:R-:W-:Y:S01]  /*08f0*/  @P0 FSEL R16, R15, R14, P1 ;  /* 0x0000000e0f100208 */ /* 0x000fe20000800000 */
[----:B------:R-:W-:Y:S01]  /*0900*/  IMAD.MOV.U32 R15, RZ, RZ, RZ ;  /* 0x000000ffff0f7224 */ /* 0x000fe200078e00ff */
[----:B------:R-:W-:Y:S02]  /*0910*/  LOP3.LUT R14, R12, 0x3, RZ, 0xc0, !PT ;  /* 0x000000030c0e7812 */ /* 0x000fe400078ec0ff */
[CC--:B----4-:R-:W-:Y:S02]  /*0920*/  @P0 FSETP.GT.AND P2, PT, R17.reuse, R16.reuse, PT ;  /* 0x000000101100020b */ /* 0x0d0fe40003f44000 */
[----:B------:R-:W-:Y:S02]  /*0930*/  ISETP.NE.U32.AND P1, PT, R14, RZ, PT ;  /* 0x000000ff0e00720c */ /* 0x000fe40003f25070 */
[----:B------:R-:W-:Y:S02]  /*0940*/  @P0 FSEL R16, R17, R16, P2 ;  /* 0x0000001011100208 */ /* 0x000fe40001000000 */
[----:B------:R-:W-:-:S02]  /*0950*/  ISETP.NE.AND.EX P1, PT, R15, RZ, PT, P1 ;  /* 0x000000ff0f00720c */ /* 0x000fc40003f25310 */
[----:B------:R-:W-:Y:S02]  /*0960*/  @P0 IADD3 R13, P2, PT, R13, 0x4, RZ ;  /* 0x000000040d0d0810 */ /* 0x000fe40007f5e0ff */
[CC--:B------:R-:W-:Y:S02]  /*0970*/  @P0 FSETP.GT.AND P3, PT, R19.reuse, R16.reuse, PT ;  /* 0x000000101300020b */ /* 0x0c0fe40003f64000 */
[----:B------:R-:W-:Y:S02]  /*0980*/  @P0 IADD3.X R9, PT, PT, RZ, R9, RZ, P2, !PT ;  /* 0x00000009ff090210 */ /* 0x000fe400017fe4ff */
[----:B------:R-:W-:-:S05]  /*0990*/  @P0 FSEL R5, R19, R16, P3 ;  /* 0x0000001013050208 */ /* 0x000fca0001800000 */
[----:B------:R-:W-:Y:S05]  /*09a0*/  @!P1 BRA `(.L_x_0) ;  /* 0x0000000000449947 */ /* 0x000fea0003800000 */
[----:B------:R-:W0:Y:S01]  /*09b0*/  LDCU.64 UR4, c[0x0][0x380] ;  /* 0x00007000ff0477ac */ /* 0x000e220008000a00 */
[----:B------:R-:W-:-:S04]  /*09c0*/  LEA R12, P0, R13, R0, 0x2 ;  /* 0x000000000d0c7211 */ /* 0x000fc800078010ff */
[----:B------:R-:W-:Y:S02]  /*09d0*/  LEA.HI.X R13, R13, R8, R9, 0x2, P0 ;  /* 0x000000080d0d7211 */ /* 0x000fe400000f1409 */
[----:B0-----:R-:W-:-:S04]  /*09e0*/  IADD3 R12, P1, PT, R12, UR4, RZ ;  /* 0x000000040c0c7c10 */ /* 0x001fc8000ff3e0ff */
[----:B------:R-:W-:-:S09]  /*09f0*/  IADD3.X R13, PT, PT, R13, UR5, RZ, P1, !PT ;  /* 0x000000050d0d7c10 */ /* 0x000fd20008ffe4ff */
.L_x_4:
[----:B------:R-:W-:Y:S02]  /*0a00*/  IMAD.MOV.U32 R2, RZ, RZ, R12 ;  /* 0x000000ffff027224 */ /* 0x000fe400078e000c */
[----:B------:R-:W-:-:S05]  /*0a10*/  IMAD.MOV.U32 R3, RZ, RZ, R13 ;  /* 0x000000ffff037224 */ /* 0x000fca00078e000d */
[----:B------:R-:W2:Y:S01]  /*0a20*/  LDG.E R2, desc[UR6][R2.64] ;  /* 0x0000000602027981 */ /* 0x000ea2000c1e1900 */
[----:B------:R-:W-:Y:S02]  /*0a30*/  IADD3 R14, P0, PT, R14, -0x1, RZ ;  /* 0xffffffff0e0e7810 */ /* 0x000fe40007f1e0ff */
[----:B------:R-:W-:Y:S02]  /*0a40*/  IADD3 R12, P2, PT, R12, 0x4, RZ ;  /* 0x000000040c0c7810 */ /* 0x000fe40007f5e0ff */
[----:B------:R-:W-:Y:S02]  /*0a50*/  IADD3.X R15, PT, PT, R15, -0x1, RZ, P0, !PT ;  /* 0xffffffff0f0f7810 */ /* 0x000fe400007fe4ff */
[----:B------:R-:W-:Y:S02]  /*0a60*/  ISETP.NE.U32.AND P0, PT, R14, RZ, PT ;  /* 0x000000ff0e00720c */ /* 0x000fe40003f05070 */
[----:B------:R-:W-:Y:S02]  /*0a70*/  IADD3.X R13, PT, PT, RZ, R13, RZ, P2, !PT ;  /* 0x0000000dff0d7210 */ /* 0x000fe400017fe4ff */
[----:B------:R-:W-:-:S02]  /*0a80*/  ISETP.NE.AND.EX P0, PT, R15, RZ, PT, P0 ;  /* 0x000000ff0f00720c */ /* 0x000fc40003f05300 */
[----:B--2---:R-:W-:-:S04]  /*0a90*/  FSETP.GT.AND P1, PT, R2, R5, PT ;  /* 0x000000050200720b */ /* 0x004fc80003f24000 */
[----:B------:R-:W-:-:S07]  /*0aa0*/  FSEL R5, R2, R5, P1 ;  /* 0x0000000502057208 */ /* 0x000fce0000800000 */
[----:B------:R-:W-:Y:S05]  /*0ab0*/  @P0 BRA `(.L_x_4) ;  /* 0xfffffffc00d00947 */ /* 0x000fea000383ffff */
.L_x_0:
[----:B------:R-:W0:Y:S01]  /*0ac0*/  LDCU.64 UR4, c[0x0][0x398] ;  /* 0x00007300ff0477ac */ /* 0x000e220008000a00 */
[----:B------:R-:W-:Y:S01]  /*0ad0*/  IMAD.MOV.U32 R3, RZ, RZ, RZ ;  /* 0x000000ffff037224 */ /* 0x000fe200078e00ff */
[----:B0-----:R-:W-:-:S04]  /*0ae0*/  UISETP.GE.U32.AND UP0, UPT, UR4, 0x1, UPT ;  /* 0x000000010400788c */ /* 0x001fc8000bf06070 */
[----:B------:R-:W-:-:S09]  /*0af0*/  UISETP.GE.AND.EX UP0, UPT, UR5, URZ, UPT, UP0 ;  /* 0x000000ff0500728c */ /* 0x000fd2000bf06300 */
[----:B------:R-:W-:Y:S05]  /*0b00*/  BRA.U !UP0, `(.L_x_5) ;  /* 0x0000001108187547 */ /* 0x000fea000b800000 */
[----:B------:R-:W-:Y:S01]  /*0b10*/  UISETP.GE.U32.AND UP1, UPT, UR4, 0x8, UPT ;  /* 0x000000080400788c */ /* 0x000fe2000bf26070 */
[----:B------:R-:W-:Y:S01]  /*0b20*/  IMAD.MOV.U32 R3, RZ, RZ, RZ ;  /* 0x000000ffff037224 */ /* 0x000fe200078e00ff */
[----:B------:R-:W-:Y:S01]  /*0b30*/  ULOP3.LUT UR8, UR4, 0x7, URZ, 0xc0, !UPT ;  /* 0x0000000704087892 */ /* 0x000fe2000f8ec0ff */
[----:B------:R-:W-:Y:S01]  /*0b40*/  MOV R9, RZ ;  /* 0x000000ff00097202 */ /* 0x000fe20000000f00 */
[----:B------:R-:W-:Y:S01]  /*0b50*/  UISETP.GE.U32.AND.EX UP1, UPT, UR5, URZ, UPT, UP1 ;  /* 0x000000ff0500728c */ /* 0x000fe2000bf26110 */
[----:B------:R-:W-:Y:S01]  /*0b60*/  IMAD.MOV.U32 R17, RZ, RZ, RZ ;  /* 0x000000ffff117224 */ /* 0x000fe200078e00ff */
[----:B------:R-:W-:-:S04]  /*0b70*/  UISETP.NE.U32.AND UP0, UPT, UR8, URZ, UPT ;  /* 0x000000ff0800728c */ /* 0x000fc8000bf05070 */
[----:B------:R-:W-:-:S03]  /*0b80*/  UISETP.NE.AND.EX UP0, UPT, URZ, URZ, UPT, UP0 ;  /* 0x000000ffff00728c */ /* 0x000fc6000bf05300 */
[----:B------:R-:W-:Y:S08]  /*0b90*/  BRA.U !UP1, `(.L_x_6) ;  /* 0x0000000509e87547 */ /* 0x000ff0000b800000 */
[----:B------:R-:W0:Y:S01]  /*0ba0*/  LDCU.64 UR10, c[0x0][0x390] ;  /* 0x00007200ff0a77ac */ /* 0x000e220008000a00 */
[----:B------:R-:W-:Y:S01]  /*0bb0*/  IADD3 R12, P0, PT, R0, 0x10, RZ ;  /* 0x00000010000c7810 */ /* 0x000fe20007f1e0ff */
[----:B------:R-:W-:Y:S01]  /*0bc0*/  HFMA2 R3, -RZ, RZ, 0, 0 ;  /* 0x00000000ff037431 */ /* 0x000fe200000001ff */
[----:B------:R-:W1:Y:S03]  /*0bd0*/  LDCU.64 UR12, c[0x0][0x380] ;  /* 0x00007000ff0c77ac */ /* 0x000e660008000a00 */
[----:B------:R-:W-:Y:S01]  /*0be0*/  IMAD.X R13, RZ, RZ, R8, P0 ;  /* 0x000000ffff0d7224 */ /* 0x000fe200000e0608 */
[----:B------:R-:W-:Y:S02]  /*0bf0*/  ULOP3.LUT UR4, UR4, 0xfffffff8, URZ, 0xc0, !UPT ;  /* 0xfffffff804047892 */ /* 0x000fe4000f8ec0ff */
[----:B------:R-:W-:-:S04]  /*0c00*/  ULOP3.LUT UR5, UR5, 0x7fffffff, URZ, 0xc0, !UPT ;  /* 0x7fffffff05057892 */ /* 0x000fc8000f8ec0ff */
[----:B------:R-:W-:Y:S02]  /*0c10*/  IMAD.U32 R9, RZ, RZ, UR4 ;  /* 0x00000004ff097e24 */ /* 0x000fe4000f8e00ff */
[----:B------:R-:W-:Y:S01]  /*0c20*/  IMAD.U32 R17, RZ, RZ, UR5 ;  /* 0x00000005ff117e24 */ /* 0x000fe2000f8e00ff */
[C---:B0-----:R-:W-:Y:S02]  /*0c30*/  IADD3 R18, P1, PT, R12.reuse, UR10, RZ ;  /* 0x0000000a0c127c10 */ /* 0x041fe4000ff3e0ff */
[----:B-1----:R-:W-:Y:S02]  /*0c40*/  IADD3 R12, P0, PT, R12, UR12, RZ ;  /* 0x0000000c0c0c7c10 */ /* 0x002fe4000ff1e0ff */
[C---:B------:R-:W-:Y:S02]  /*0c50*/  IADD3.X R21, PT, PT, R13.reuse, UR11, RZ, P1, !PT ;  /* 0x0000000b0d157c10 */ /* 0x040fe40008ffe4ff */
[----:B------:R-:W-:-:S09]  /*0c60*/  IADD3.X R13, PT, PT, R13, UR13, RZ, P0, !PT ;  /* 0x0000000d0d0d7c10 */ /* 0x000fd200087fe4ff */
.L_x_7:
[----:B------:R-:W2:Y:S01]  /*0c70*/  LDG.E R14, desc[UR6][R12.64+-0x10] ;  /* 0xfffff0060c0e7981 */ /* 0x000ea2000c1e1900 */
[----:B------:R-:W-:Y:S01]  /*0c80*/  MOV R2, 0x3bbb989d ;  /* 0x3bbb989d00027802 */ /* 0x000fe20000000f00 */
[----:B------:R-:W-:Y:S02]  /*0c90*/  IMAD.MOV.U32 R16, RZ, RZ, 0x437c0000 ;  /* 0x437c0000ff107424 */ /* 0x000fe400078e00ff */
[----:B--2--5:R-:W-:-:S04]  /*0ca0*/  FADD R15, R14, -R5 ;  /* 0x800000050e0f7221 */ /* 0x024fc80000000000 */
[----:B------:R-:W-:-:S04]  /*0cb0*/  FFMA.SAT R19, R15, R2, 0.5 ;  /* 0x3f0000000f137423 */ /* 0x000fc80000002002 */
[----:B------:R-:W-:-:S04]  /*0cc0*/  FFMA.RM R19, R19, R16, 12582913 ;  /* 0x4b40000113137423 */ /* 0x000fc80000004010 */
[C---:B------:R-:W-:Y:S01]  /*0cd0*/  FADD R14, R19.reuse, -12583039 ;  /* 0xcb40007f130e7421 */ /* 0x040fe20000000000 */
[----:B------:R-:W-:-:S03]  /*0ce0*/  IMAD.SHL.U32 R19, R19, 0x800000, RZ ;  /* 0x0080000013137824 */ /* 0x000fc600078e00ff */
[----:B------:R-:W-:-:S04]  /*0cf0*/  FFMA R14, R15, 1.4426950216293334961, -R14 ;  /* 0x3fb8aa3b0f0e7823 */ /* 0x000fc8000000080e */
[----:B------:R-:W-:Y:S01]  /*0d00*/  FFMA R14, R15, 1.925963033500011079e-08, R14 ;  /* 0x32a570600f0e7823 */ /* 0x000fe2000000000e */
[----:B------:R-:W-:-:S05]  /*0d10*/  IMAD.MOV.U32 R15, RZ, RZ, R21 ;  /* 0x000000ffff0f7224 */ /* 0x000fca00078e0015 */
[----:B------:R-:W0:Y:S02]  /*0d20*/  MUFU.EX2 R14, R14 ;  /* 0x0000000e000e7308 */ /* 0x000e240000000800 */
[----:B0-----:R-:W-:Y:S01]  /*0d30*/  FMUL R19, R19, R14 ;  /* 0x0000000e13137220 */ /* 0x001fe20000400000 */
[----:B------:R-:W-:-:S05]  /*0d40*/  MOV R14, R18 ;  /* 0x00000012000e7202 */ /* 0x000fca0000000f00 */
[----:B------:R-:W-:Y:S04]  /*0d50*/  STG.E desc[UR6][R14.64+-0x10], R19 ;  /* 0xfffff0130e007986 */ /* 0x000fe8000c101906 */
[----:B------:R-:W2:Y:S02]  /*0d60*/  LDG.E R18, desc[UR6][R12.64+-0xc] ;  /* 0xfffff4060c127981 */ /* 0x000ea4000c1e1900 */
[----:B--2---:R-:W-:-:S04]  /*0d70*/  FADD R21, R18, -R5 ;  /* 0x8000000512157221 */ /* 0x004fc80000000000 */
[----:B------:R-:W-:-:S04]  /*0d80*/  FFMA.SAT R23, R21, R2, 0.5 ;  /* 0x3f00000015177423 */ /* 0x000fc80000002002 */
[----:B------:R-:W-:-:S04]  /*0d90*/  FFMA.RM R23, R23, R16, 12582913 ;  /* 0x4b40000117177423 */ /* 0x000fc80000004010 */
[----:B------:R-:W-:-:S04]  /*0da0*/  FADD R18, R23, -12583039 ;  /* 0xcb40007f17127421 */ /* 0x000fc80000000000 */
[----:B------:R-:W-:-:S04]  /*0db0*/  FFMA R18, R21, 1.4426950216293334961, -R18 ;  /* 0x3fb8aa3b15127823 */ /* 0x000fc80000000812 */
[----:B------:R-:W-:Y:S01]  /*0dc0*/  FFMA R18, R21, 1.925963033500011079e-08, R18 ;  /* 0x32a5706015127823 */ /* 0x000fe20000000012 */
[----:B------:R-:W-:-:S05]  /*0dd0*/  IMAD.SHL.U32 R21, R23, 0x800000, RZ ;  /* 0x0080000017157824 */ /* 0x000fca00078e00ff */
[----:B------:R-:W0:Y:S02]  /*0de0*/  MUFU.EX2 R18, R18 ;  /* 0x0000001200127308 */ /* 0x000e240000000800 */
[----:B0-----:R-:W-:-:S05]  /*0df0*/  FMUL R21, R21, R18 ;  /* 0x0000001215157220 */ /* 0x001fca0000400000 */
        /* <DEDUP_REMOVED lines=8> */
[----:B------:R-:W-:-:S05]  /*0e80*/  SHF.L.U32 R23, R25, 0x17, RZ ;  /* 0x0000001719177819 */ /* 0x000fca00000006ff */
[----:B------:R-:W0:Y:S02]  /*0e90*/  MUFU.EX2 R20, R20 ;  /* 0x0000001400147308 */ /* 0x000e240000000800 */
[----:B0-----:R-:W-:-:S05]  /*0ea0*/  FMUL R23, R23, R20 ;  /* 0x0000001417177220 */ /* 0x001fca0000400000 */
[----:B------:R-:W-:Y:S04]  /*0eb0*/  STG.E desc[UR6][R14.64+-0x8], R23 ;  /* 0xfffff8170e007986 */ /* 0x000fe8000c101906 */
[----:B------:R-:W2:Y:S02]  /*0ec0*/  LDG.E R18, desc[UR6][R12.64+-0x4] ;  /* 0xfffffc060c127981 */ /* 0x000ea4000c1e1900 */
[----:B--2---:R-:W-:-:S04]  /*0ed0*/  FADD R25, R18, -R5 ;  /* 0x8000000512197221 */ /* 0x004fc80000000000 */
[----:B------:R-:W-:-:S04]  /*0ee0*/  FFMA.SAT R27, R25, R2, 0.5 ;  /* 0x3f000000191b7423 */ /* 0x000fc80000002002 */
[----:B------:R-:W-:-:S04]  /*0ef0*/  FFMA.RM R27, R27, R16, 12582913 ;  /* 0x4b4000011b1b7423 */ /* 0x000fc80000004010 */
[C---:B------:R-:W-:Y:S01]  /*0f00*/  FADD R18, R27.reuse, -12583039 ;  /* 0xcb40007f1b127421 */ /* 0x040fe20000000000 */
[----:B------:R-:W-:-:S03]  /*0f10*/  IMAD.SHL.U32 R27, R27, 0x800000, RZ ;  /* 0x008000001b1b7824 */ /* 0x000fc600078e00ff */
[----:B------:R-:W-:-:S04]  /*0f20*/  FFMA R18, R25, 1.4426950216293334961, -R18 ;  /* 0x3fb8aa3b19127823 */ /* 0x000fc80000000812 */
[----:B------:R-:W-:-:S06]  /*0f30*/  FFMA R18, R25, 1.925963033500011079e-08, R18 ;  /* 0x32a5706019127823 */ /* 0x000fcc0000000012 */
[----:B------:R-:W0:Y:S02]  /*0f40*/  MUFU.EX2 R18, R18 ;  /* 0x0000001200127308 */ /* 0x000e240000000800 */
[----:B0-----:R-:W-:-:S05]  /*0f50*/  FMUL R27, R27, R18 ;  /* 0x000000121b1b7220 */ /* 0x001fca0000400000 */
[----:B------:R0:W-:Y:S04]  /*0f60*/  STG.E desc[UR6][R14.64+-0x4], R27 ;  /* 0xfffffc1b0e007986 */ /* 0x0001e8000c101906 */
[----:B------:R-:W2:Y:S02]  /*0f70*/  LDG.E R20, desc[UR6][R12.64] ;  /* 0x000000060c147981 */ /* 0x000ea4000c1e1900 */
[----:B--2---:R-:W-:-:S04]  /*0f80*/  FADD R25, R20, -R5 ;  /* 0x8000000514197221 */ /* 0x004fc80000000000 */
[----:B------:R-:W-:-:S04]  /*0f90*/  FFMA.SAT R29, R25, R2, 0.5 ;  /* 0x3f000000191d7423 */ /* 0x000fc80000002002 */
[----:B------:R-:W-:-:S04]  /*0fa0*/  FFMA.RM R29, R29, R16, 12582913 ;  /* 0x4b4000011d1d7423 */ /* 0x000fc80000004010 */
[C---:B------:R-:W-:Y:S01]  /*0fb0*/  FADD R20, R29.reuse, -12583039 ;  /* 0xcb40007f1d147421 */ /* 0x040fe20000000000 */
[----:B------:R-:W-:-:S03]  /*0fc0*/  IMAD.SHL.U32 R18, R29, 0x800000, RZ ;  /* 0x008000001d127824 */ /* 0x000fc600078e00ff */
[----:B------:R-:W-:-:S04]  /*0fd0*/  FFMA R20, R25, 1.4426950216293334961, -R20 ;  /* 0x3fb8aa3b19147823 */ /* 0x000fc80000000814 */
[----:B------:R-:W-:-:S04]  /*0fe0*/  FFMA R20, R25, 1.925963033500011079e-08, R20 ;  /* 0x32a5706019147823 */ /* 0x000fc80000000014 */
[----:B------:R-:W1:Y:S02]  /*0ff0*/  MUFU.EX2 R25, R20 ;  /* 0x0000001400197308 */ /* 0x000e640000000800 */
[----:B-1----:R-:W-:-:S05]  /*1000*/  FMUL R18, R18, R25 ;  /* 0x0000001912127220 */ /* 0x002fca0000400000 */
[----:B------:R1:W-:Y:S04]  /*1010*/  STG.E desc[UR6][R14.64], R18 ;  /* 0x000000120e007986 */ /* 0x0003e8000c101906 */
[----:B------:R-:W2:Y:S02]  /*1020*/  LDG.E R22, desc[UR6][R12.64+0x4] ;  /* 0x000004060c167981 */ /* 0x000ea4000c1e1900 */
[----:B--2---:R-:W-:-:S04]  /*1030*/  FADD R25, R22, -R5 ;  /* 0x8000000516197221 */ /* 0x004fc80000000000 */
[----:B------:R-:W-:-:S04]  /*1040*/  FFMA.SAT R29, R25, R2, 0.5 ;  /* 0x3f000000191d7423 */ /* 0x000fc80000002002 */
[----:B------:R-:W-:-:S04]  /*1050*/  FFMA.RM R29, R29, R16, 12582913 ;  /* 0x4b4000011d1d7423 */ /* 0x000fc80000004010 */
[C---:B------:R-:W-:Y:S01]  /*1060*/  FADD R22, R29.reuse, -12583039 ;  /* 0xcb40007f1d167421 */ /* 0x040fe20000000000 */
[----:B------:R-:W-:-:S03]  /*1070*/  SHF.L.U32 R29, R29, 0x17, RZ ;  /* 0x000000171d1d7819 */ /* 0x000fc600000006ff */
[----:B------:R-:W-:-:S04]  /*1080*/  FFMA R22, R25, 1.4426950216293334961, -R22 ;  /* 0x3fb8aa3b19167823 */ /* 0x000fc80000000816 */
[----:B------:R-:W-:-:S06]  /*1090*/  FFMA R22, R25, 1.925963033500011079e-08, R22 ;  /* 0x32a5706019167823 */ /* 0x000fcc0000000016 */
[----:B------:R-:W2:Y:S02]  /*10a0*/  MUFU.EX2 R22, R22 ;  /* 0x0000001600167308 */ /* 0x000ea40000000800 */
[----:B--2---:R-:W-:-:S05]  /*10b0*/  FMUL R29, R29, R22 ;  /* 0x000000161d1d7220 */ /* 0x004fca0000400000 */
        /* <DEDUP_REMOVED lines=9> */
[----:B------:R-:W2:Y:S02]  /*1150*/  MUFU.EX2 R24, R24 ;  /* 0x0000001800187308 */ /* 0x000ea40000000800 */
[----:B--2---:R-:W-:-:S05]  /*1160*/  FMUL R25, R25, R24 ;  /* 0x0000001819197220 */ /* 0x004fca0000400000 */
[----:B------:R-:W-:Y:S04]  /*1170*/  STG.E desc[UR6][R14.64+0x8], R25 ;  /* 0x000008190e007986 */ /* 0x000fe8000c101906 */
[----:B------:R2:W3:Y:S01]  /*1180*/  LDG.E R20, desc[UR6][R12.64+0xc] ;  /* 0x00000c060c147981 */ /* 0x0004e2000c1e1900 */
[----:B------:R-:W-:-:S04]  /*1190*/  UIADD3 UR4, UP1, UPT, UR4, -0x8, URZ ;  /* 0xfffffff804047890 */ /* 0x000fc8000ff3e0ff */
[----:B------:R-:W-:Y:S02]  /*11a0*/  UIADD3.X UR5, UPT, UPT, UR5, -0x1, URZ, UP1, !UPT ;  /* 0xffffffff05057890 */ /* 0x000fe40008ffe4ff */
[----:B------:R-:W-:Y:S01]  /*11b0*/  UISETP.NE.U32.AND UP1, UPT, UR4, URZ, UPT ;  /* 0x000000ff0400728c */ /* 0x000fe2000bf25070 */
[----:B--2---:R-:W-:-:S03]  /*11c0*/  IADD3 R12, P1, PT, R12, 0x20, RZ ;  /* 0x000000200c0c7810 */ /* 0x004fc60007f3e0ff */
[----:B------:R-:W-:Y:S02]  /*11d0*/  UISETP.NE.AND.EX UP1, UPT, UR5, URZ, UPT, UP1 ;  /* 0x000000ff0500728c */ /* 0x000fe4000bf25310 */
[----:B------:R-:W-:Y:S02]  /*11e0*/  IMAD.X R13, RZ, RZ, R13, P1 ;  /* 0x000000ffff0d7224 */ /* 0x000fe400008e060d */
[----:B---3--:R-:W-:-:S04]  /*11f0*/  FADD R20, R20, -R5 ;  /* 0x8000000514147221 */ /* 0x008fc80000000000 */
[----:B------:R-:W-:-:S04]  /*1200*/  FFMA.SAT R2, R20, R2, 0.5 ;  /* 0x3f00000014027423 */ /* 0x000fc80000002002 */
[----:B------:R-:W-:-:S04]  /*1210*/  FFMA.RM R16, R2, R16, 12582913 ;  /* 0x4b40000102107423 */ /* 0x000fc80000004010 */
[C---:B------:R-:W-:Y:S01]  /*1220*/  FADD R2, R16.reuse, -12583039 ;  /* 0xcb40007f10027421 */ /* 0x040fe20000000000 */
[----:B------:R-:W-:-:S03]  /*1230*/  IMAD.SHL.U32 R16, R16, 0x800000, RZ ;  /* 0x0080000010107824 */ /* 0x000fc600078e00ff */
[----:B------:R-:W-:-:S04]  /*1240*/  FFMA R2, R20, 1.4426950216293334961, -R2 ;  /* 0x3fb8aa3b14027823 */ /* 0x000fc80000000802 */
[----:B------:R-:W-:Y:S01]  /*1250*/  FFMA R20, R20, 1.925963033500011079e-08, R2 ;  /* 0x32a5706014147823 */ /* 0x000fe20000000002 */
[----:B------:R-:W-:-:S04]  /*1260*/  FADD R2, R19, R3 ;  /* 0x0000000313027221 */ /* 0x000fc80000000000 */
[----:B------:R-:W-:Y:S01]  /*1270*/  FADD R2, R2, R21 ;  /* 0x0000001502027221 */ /* 0x000fe20000000000 */
[----:B------:R-:W2:Y:S03]  /*1280*/  MUFU.EX2 R20, R20 ;  /* 0x0000001400147308 */ /* 0x000ea60000000800 */
[----:B------:R-:W-:-:S04]  /*1290*/  FADD R2, R2, R23 ;  /* 0x0000001702027221 */ /* 0x000fc80000000000 */
[----:B0-----:R-:W-:-:S04]  /*12a0*/  FADD R27, R2, R27 ;  /* 0x0000001b021b7221 */ /* 0x001fc80000000000 */
[----:B-1----:R-:W-:-:S04]  /*12b0*/  FADD R18, R27, R18 ;  /* 0x000000121b127221 */ /* 0x002fc80000000000 */
[----:B------:R-:W-:Y:S01]  /*12c0*/  FADD R2, R18, R29 ;  /* 0x0000001d12027221 */ /* 0x000fe20000000000 */
[----:B------:R-:W-:Y:S01]  /*12d0*/  IADD3 R18, P0, PT, R14, 0x20, RZ ;  /* 0x000000200e127810 */ /* 0x000fe20007f1e0ff */
[----:B--2---:R-:W-:Y:S02]  /*12e0*/  FMUL R3, R16, R20 ;  /* 0x0000001410037220 */ /* 0x004fe40000400000 */
[----:B------:R-:W-:Y:S01]  /*12f0*/  FADD R2, R2, R25 ;  /* 0x0000001902027221 */ /* 0x000fe20000000000 */
[----:B------:R-:W-:Y:S02]  /*1300*/  IADD3.X R21, PT, PT, RZ, R15, RZ, P0, !PT ;  /* 0x0000000fff157210 */ /* 0x000fe400007fe4ff */
[----:B------:R0:W-:Y:S02]  /*1310*/  STG.E desc[UR6][R14.64+0xc], R3 ;  /* 0x00000c030e007986 */ /* 0x0001e4000c101906 */
[----:B0-----:R-:W-:Y:S01]  /*1320*/  FADD R3, R2, R3 ;  /* 0x0000000302037221 */ /* 0x001fe20000000000 */
[----:B------:R-:W-:Y:S06]  /*1330*/  BRA.U UP1, `(.L_x_7) ;  /* 0xfffffff9014c7547 */ /* 0x000fec000b83ffff */
.L_x_6:
[----:B------:R-:W-:Y:S05]  /*1340*/  BRA.U !UP0, `(.L_x_5) ;  /* 0x0000000908087547 */ /* 0x000fea000b800000 */
[----:B------:R-:W0:Y:S01]  /*1350*/  LDCU UR4, c[0x0][0x398] ;  /* 0x00007300ff0477ac */ /* 0x000e220008000800 */
[----:B------:R-:W-:-:S04]  /*1360*/  UISETP.GE.U32.AND UP1, UPT, UR8, 0x4, UPT ;  /* 0x000000040800788c */ /* 0x000fc8000bf26070 */
[----:B------:R-:W-:Y:S02]  /*1370*/  UISETP.GE.U32.AND.EX UP1, UPT, URZ, URZ, UPT, UP1 ;  /* 0x000000ffff00728c */ /* 0x000fe4000bf26110 */
[----:B0-----:R-:W-:-:S04]  /*1380*/  ULOP3.LUT UR5, UR4, 0x3, URZ, 0xc0, !UPT ;  /* 0x0000000304057892 */ /* 0x001fc8000f8ec0ff */
[----:B------:R-:W-:-:S04]  /*1390*/  UISETP.NE.U32.AND UP0, UPT, UR5, URZ, UPT ;  /* 0x000000ff0500728c */ /* 0x000fc8000bf05070 */
[----:B------:R-:W-:Y:S01]  /*13a0*/  UISETP.NE.AND.EX UP0, UPT, URZ, URZ, UPT, UP0 ;  /* 0x000000ffff00728c */ /* 0x000fe2000bf05300 */
[----:B------:R-:W-:Y:S10]  /*13b0*/  BRA.U !UP1, `(.L_x_8) ;  /* 0x0000000109ec7547 */ /* 0x000ff4000b800000 */
[C---:B------:R-:W-:Y:S01]  /*13c0*/  LEA R14, P0, R9.reuse, R6, 0x2 ;  /* 0x00000006090e7211 */ /* 0x040fe200078010ff */
[----:B------:R-:W-:Y:S01]  /*13d0*/  IMAD.MOV.U32 R2, RZ, RZ, 0x3bbb989d ;  /* 0x3bbb989dff027424 */ /* 0x000fe200078e00ff */
[----:B------:R-:W-:Y:S01]  /*13e0*/  MOV R16, 0x437c0000 ;  /* 0x437c000000107802 */ /* 0x000fe20000000f00 */
[----:B------:R-:W0:Y:S01]  /*13f0*/  LDCU.64 UR8, c[0x0][0x390] ;  /* 0x00007200ff0877ac */ /* 0x000e220008000a00 */
[----:B------:R-:W-:-:S05]  /*1400*/  LEA.HI.X R15, R9, R7, R17, 0x2, P0 ;  /* 0x00000007090f7211 */ /* 0x000fca00000f1411 */
[----:B------:R-:W2:Y:S02]  /*1410*/  LDG.E R12, desc[UR6][R14.64] ;  /* 0x000000060e0c7981 */ /* 0x000ea4000c1e1900 */
[----:B--2--5:R-:W-:-:S04]  /*1420*/  FADD R13, R12, -R5 ;  /* 0x800000050c0d7221 */ /* 0x024fc80000000000 */
[----:B------:R-:W-:-:S04]  /*1430*/  FFMA.SAT R19, R13, R2, 0.5 ;  /* 0x3f0000000d137423 */ /* 0x000fc80000002002 */
[----:B------:R-:W-:-:S04]  /*1440*/  FFMA.RM R19, R19, R16, 12582913 ;  /* 0x4b40000113137423 */ /* 0x000fc80000004010 */
[C---:B------:R-:W-:Y:S01]  /*1450*/  FADD R12, R19.reuse, -12583039 ;  /* 0xcb40007f130c7421 */ /* 0x040fe20000000000 */
[----:B------:R-:W-:-:S03]  /*1460*/  IMAD.SHL.U32 R18, R19, 0x800000, RZ ;  /* 0x0080000013127824 */ /* 0x000fc600078e00ff */
[----:B------:R-:W-:-:S04]  /*1470*/  FFMA R12, R13, 1.4426950216293334961, -R12 ;  /* 0x3fb8aa3b0d0c7823 */ /* 0x000fc8000000080c */
[----:B------:R-:W-:Y:S01]  /*1480*/  FFMA R20, R13, 1.925963033500011079e-08, R12 ;  /* 0x32a570600d147823 */ /* 0x000fe2000000000c */
[----:B------:R-:W-:-:S03]  /*1490*/  IADD3 R13, P0, PT, R9, R10, RZ ;  /* 0x0000000a090d7210 */ /* 0x000fc60007f1e0ff */
[----:B------:R-:W1:Y:S02]  /*14a0*/  MUFU.EX2 R21, R20 ;  /* 0x0000001400157308 */ /* 0x000e640000000800 */
[----:B------:R-:W-:Y:S01]  /*14b0*/  IMAD.X R22, R17, 0x1, R4, P0 ;  /* 0x0000000111167824 */ /* 0x000fe200000e0604 */
[----:B0-----:R-:W-:-:S04]  /*14c0*/  LEA R12, P0, R13, UR8, 0x2 ;  /* 0x000000080d0c7c11 */ /* 0x001fc8000f8010ff */
[----:B------:R-:W-:Y:S01]  /*14d0*/  LEA.HI.X R13, R13, UR9, R22, 0x2, P0 ;  /* 0x000000090d0d7c11 */ /* 0x000fe200080f1416 */
[----:B-1----:R-:W-:-:S05]  /*14e0*/  FMUL R18, R18, R21 ;  /* 0x0000001512127220 */ /* 0x002fca0000400000 */
[----:B------:R0:W-:Y:S04]  /*14f0*/  STG.E desc[UR6][R12.64], R18 ;  /* 0x000000120c007986 */ /* 0x0001e8000c101906 */
        /* <DEDUP_REMOVED lines=8> */
[----:B------:R-:W1:Y:S02]  /*1580*/  MUFU.EX2 R20, R20 ;  /* 0x0000001400147308 */ /* 0x000e640000000800 */
        /* <DEDUP_REMOVED lines=12> */
[----:B------:R1:W-:Y:S04]  /*1650*/  STG.E desc[UR6][R12.64+0x8], R21 ;  /* 0x000008150c007986 */ /* 0x0003e8000c101906 */
[----:B------:R-:W2:Y:S01]  /*1660*/  LDG.E R14, desc[UR6][R14.64+0xc] ;  /* 0x00000c060e0e7981 */ /* 0x000ea2000c1e1900 */
[----:B0-----:R-:W-:Y:S01]  /*1670*/  FADD R18, R3, R18 ;  /* 0x0000001203127221 */ /* 0x001fe20000000000 */
[----:B------:R-:W-:-:S03]  /*1680*/  IADD3 R9, P0, PT, R9, 0x4, RZ ;  /* 0x0000000409097810 */ /* 0x000fc60007f1e0ff */
[----:B------:R-:W-:Y:S01]  /*1690*/  FADD R18, R18, R19 ;  /* 0x0000001312127221 */ /* 0x000fe20000000000 */
[----:B------:R-:W-:-:S03]  /*16a0*/  IADD3.X R17, PT, PT, RZ, R17, RZ, P0, !PT ;  /* 0x00000011ff117210 */ /* 0x000fc600007fe4ff */
[----:B------:R-:W-:Y:S01]  /*16b0*/  FADD R18, R18, R21 ;  /* 0x0000001512127221 */ /* 0x000fe20000000000 */
        /* <DEDUP_REMOVED lines=8> */
[----:B0-----:R-:W-:-:S04]  /*1740*/  FMUL R25, R25, R2 ;  /* 0x0000000219197220 */ /* 0x001fc80000400000 */
[----:B------:R-:W-:Y:S01]  /*1750*/  FADD R3, R18, R25 ;  /* 0x0000001912037221 */ /* 0x000fe20000000000 */
[----:B------:R1:W-:Y:S06]  /*1760*/  STG.E desc[UR6][R12.64+0xc], R25 ;  /* 0x00000c190c007986 */ /* 0x0003ec000c101906 */
.L_x_8:
[----:B------:R-:W-:Y:S05]  /*1770*/  BRA.U !UP0, `(.L_x_5) ;  /* 0x0000000108fc7547 */ /* 0x000fea000b800000 */
[----:B------:R-:W-:Y:S02]  /*1780*/  UISETP.NE.U32.AND UP1, UPT, UR5, 0x1, UPT ;  /* 0x000000010500788c */ /* 0x000fe4000bf25070 */
[----:B------:R-:W-:Y:S02]  /*1790*/  ULOP3.LUT UR4, UR4, 0x1, URZ, 0xc0, !UPT ;  /* 0x0000000104047892 */ /* 0x000fe4000f8ec0ff */
[----:B------:R-:W-:Y:S02]  /*17a0*/  UISETP.NE.AND.EX UP1, UPT, URZ, URZ, UPT, UP1 ;  /* 0x000000ffff00728c */ /* 0x000fe4000bf25310 */
[----:B------:R-:W-:-:S04]  /*17b0*/  UISETP.NE.U32.AND UP0, UPT, UR4, 0x1, UPT ;  /* 0x000000010400788c */ /* 0x000fc8000bf05070 */
[----:B------:R-:W-:-:S03]  /*17c0*/  UISETP.NE.U32.AND.EX UP0, UPT, URZ, URZ, UPT, UP0 ;  /* 0x000000ffff00728c */ /* 0x000fc6000bf05100 */
[----:B------:R-:W-:Y:S08]  /*17d0*/  BRA.U !UP1, `(.L_x_9) ;  /* 0x00000001098c7547 */ /* 0x000ff0000b800000 */
[C---:B-1----:R-:W-:Y:S01]  /*17e0*/  LEA R12, P0, R9.reuse, R6, 0x2 ;  /* 0x00000006090c7211 */ /* 0x042fe200078010ff */
[----:B------:R-:W-:Y:S01]  /*17f0*/  IMAD.MOV.U32 R2, RZ, RZ, 0x3bbb989d ;  /* 0x3bbb989dff027424 */ /* 0x000fe200078e00ff */
[----:B------:R-:W0:Y:S02]  /*1800*/  LDCU.64 UR4, c[0x0][0x390] ;  /* 0x00007200ff0477ac */ /* 0x000e240008000a00 */
[----:B------:R-:W-:-:S05]  /*1810*/  LEA.HI.X R13, R9, R7, R17, 0x2, P0 ;  /* 0x00000007090d7211 */ /* 0x000fca00000f1411 */
[----:B------:R-:W2:Y:S01]  /*1820*/  LDG.E R14, desc[UR6][R12.64] ;  /* 0x000000060c0e7981 */ /* 0x000ea2000c1e1900 */
        /* <DEDUP_REMOVED lines=8> */
[----:B------:R-:W-:-:S04]  /*18b0*/  IADD3 R15, P0, PT, R9, R10, RZ ;  /* 0x0000000a090f7210 */ /* 0x000fc80007f1e0ff */
[----:B------:R-:W-:Y:S01]  /*18c0*/  IADD3.X R20, PT, PT, R17, R4, RZ, P0, !PT ;  /* 0x0000000411147210 */ /* 0x000fe200007fe4ff */
[----:B------:R-:W1:Y:S01]  /*18d0*/  MUFU.EX2 R18, R18 ;  /* 0x0000001200127308 */ /* 0x000e620000000800 */
[----:B0-----:R-:W-:-:S04]  /*18e0*/  LEA R14, P0, R15, UR4, 0x2 ;  /* 0x000000040f0e7c11 */ /* 0x001fc8000f8010ff */
[----:B------:R-:W-:Y:S01]  /*18f0*/  LEA.HI.X R15, R15, UR5, R20, 0x2, P0 ;  /* 0x000000050f0f7c11 */ /* 0x000fe200080f1414 */
[----:B-1----:R-:W-:-:S05]  /*1900*/  FMUL R19, R19, R18 ;  /* 0x0000001213137220 */ /* 0x002fca0000400000 */
[----:B------:R0:W-:Y:S04]  /*1910*/  STG.E desc[UR6][R14.64], R19 ;  /* 0x000000130e007986 */ /* 0x0001e8000c101906 */
[----:B------:R-:W2:Y:S01]  /*1920*/  LDG.E R12, desc[UR6][R12.64+0x4] ;  /* 0x000004060c0c7981 */ /* 0x000ea2000c1e1900 */
[----:B------:R-:W-:Y:S01]  /*1930*/  IADD3 R9, P0, PT, R9, 0x2, RZ ;  /* 0x0000000209097810 */ /* 0x000fe20007f1e0ff */
[----:B------:R-:W-:-:S03]  /*1940*/  FADD R3, R3, R19 ;  /* 0x0000001303037221 */ /* 0x000fc60000000000 */
[----:B------:R-:W-:Y:S01]  /*1950*/  IADD3.X R17, PT, PT, RZ, R17, RZ, P0, !PT ;  /* 0x00000011ff117210 */ /* 0x000fe200007fe4ff */
[----:B--2---:R-:W-:-:S04]  /*1960*/  FADD R21, R12, -R5 ;  /* 0x800000050c157221 */ /* 0x004fc80000000000 */
[----:B------:R-:W-:-:S04]  /*1970*/  FFMA.SAT R23, R21, R2, 0.5 ;  /* 0x3f00000015177423 */ /* 0x000fc80000002002 */
[----:B------:R-:W-:-:S04]  /*1980*/  FFMA.RM R23, R23, R16, 12582913 ;  /* 0x4b40000117177423 */ /* 0x000fc80000004010 */
[C---:B------:R-:W-:Y:S01]  /*1990*/  FADD R2, R23.reuse, -12583039 ;  /* 0xcb40007f17027421 */ /* 0x040fe20000000000 */
[----:B------:R-:W-:-:S03]  /*19a0*/  IMAD.SHL.U32 R23, R23, 0x800000, RZ ;  /* 0x0080000017177824 */ /* 0x000fc600078e00ff */
[----:B------:R-:W-:-:S04]  /*19b0*/  FFMA R2, R21, 1.4426950216293334961, -R2 ;  /* 0x3fb8aa3b15027823 */ /* 0x000fc80000000802 */
[----:B------:R-:W-:-:S06]  /*19c0*/  FFMA R2, R21, 1.925963033500011079e-08, R2 ;  /* 0x32a5706015027823 */ /* 0x000fcc0000000002 */
[----:B------:R-:W1:Y:S02]  /*19d0*/  MUFU.EX2 R2, R2 ;  /* 0x0000000200027308 */ /* 0x000e640000000800 */
[----:B-1----:R-:W-:-:S04]  /*19e0*/  FMUL R23, R23, R2 ;  /* 0x0000000217177220 */ /* 0x002fc80000400000 */
[----:B------:R-:W-:Y:S01]  /*19f0*/  FADD R3, R3, R23 ;  /* 0x0000001703037221 */ /* 0x000fe20000000000 */
[----:B------:R0:W-:Y:S06]  /*1a00*/  STG.E desc[UR6][R14.64+0x4], R23 ;  /* 0x000004170e007986 */ /* 0x0001ec000c101906 */
.L_x_9:
[----:B------:R-:W-:Y:S05]  /*1a10*/  BRA.U UP0, `(.L_x_5) ;  /* 0x0000000100547547 */ /* 0x000fea000b800000 */
[C---:B------:R-:W-:Y:S01]  /*1a20*/  LEA R6, P0, R9.reuse, R6, 0x2 ;  /* 0x0000000609067211 */ /* 0x040fe200078010ff */
[----:B------:R-:W-:Y:S01]  /*1a30*/  IMAD.MOV.U32 R2, RZ, RZ, 0x3bbb989d ;  /* 0x3bbb989dff027424 */ /* 0x000fe200078e00ff */
[----:B------:R-:W2:Y:S02]  /*1a40*/  LDCU.64 UR4, c[0x0][0x390] ;  /* 0x00007200ff0477ac */ /* 0x000ea40008000a00 */
[----:B------:R-:W-:-:S05]  /*1a50*/  LEA.HI.X R7, R9, R7, R17, 0x2, P0 ;  /* 0x0000000709077211 */ /* 0x000fca00000f1411 */
[----:B------:R-:W3:Y:S01]  /*1a60*/  LDG.E R6, desc[UR6][R6.64] ;  /* 0x0000000606067981 */ /* 0x000ee2000c1e1900 */
[----:B-1----:R-:W-:Y:S01]  /*1a70*/  IMAD.MOV.U32 R13, RZ, RZ, 0x437c0000 ;  /* 0x437c0000ff0d7424 */ /* 0x002fe200078e00ff */
[----:B------:R-:W-:-:S04]  /*1a80*/  IADD3 R9, P0, PT, R9, R10, RZ ;  /* 0x0000000a09097210 */ /* 0x000fc80007f1e0ff */
[----:B0-----:R-:W-:Y:S01]  /*1a90*/  IADD3.X R14, PT, PT, R17, R4, RZ, P0, !PT ;  /* 0x00000004110e7210 */ /* 0x001fe200007fe4ff */
[----:B---3-5:R-:W-:Y:S01]  /*1aa0*/  FADD R5, R6, -R5 ;  /* 0x8000000506057221 */ /* 0x028fe20000000000 */
[----:B--2---:R-:W-:-:S03]  /*1ab0*/  LEA R6, P0, R9, UR4, 0x2 ;  /* 0x0000000409067c11 */ /* 0x004fc6000f8010ff */
[----:B------:R-:W-:Y:S01]  /*1ac0*/  FFMA.SAT R2, R5, R2, 0.5 ;  /* 0x3f00000005027423 */ /* 0x000fe20000002002 */
[----:B------:R-:W-:-:S03]  /*1ad0*/  LEA.HI.X R7, R9, UR5, R14, 0x2, P0 ;  /* 0x0000000509077c11 */ /* 0x000fc600080f140e */
[----:B------:R-:W-:-:S04]  /*1ae0*/  FFMA.RM R2, R2, R13, 12582913 ;  /* 0x4b40000102027423 */ /* 0x000fc8000000400d */
[C---:B------:R-:W-:Y:S01]  /*1af0*/  FADD R12, R2.reuse, -12583039 ;  /* 0xcb40007f020c7421 */ /* 0x040fe20000000000 */
[----:B------:R-:W-:-:S03]  /*1b00*/  IMAD.SHL.U32 R2, R2, 0x800000, RZ ;  /* 0x0080000002027824 */ /* 0x000fc600078e00ff */
[----:B------:R-:W-:-:S04]  /*1b10*/  FFMA R12, R5, 1.4426950216293334961, -R12 ;  /* 0x3fb8aa3b050c7823 */ /* 0x000fc8000000080c */
[----:B------:R-:W-:-:S04]  /*1b20*/  FFMA R12, R5, 1.925963033500011079e-08, R12 ;  /* 0x32a57060050c7823 */ /* 0x000fc8000000000c */
[----:B------:R-:W0:Y:S02]  /*1b30*/  MUFU.EX2 R5, R12 ;  /* 0x0000000c00057308 */ /* 0x000e240000000800 */
[----:B0-----:R-:W-:-:S04]  /*1b40*/  FMUL R2, R2, R5 ;  /* 0x0000000502027220 */ /* 0x001fc80000400000 */
[----:B------:R-:W-:Y:S01]  /*1b50*/  FADD R3, R3, R2 ;  /* 0x0000000203037221 */ /* 0x000fe20000000000 */
[----:B------:R2:W-:Y:S06]  /*1b60*/  STG.E desc[UR6][R6.64], R2 ;  /* 0x0000000206007986 */ /* 0x0005ec000c101906 */
.L_x_5:
[----:B-1----:R-:W1:Y:S02]  /*1b70*/  LDC.64 R12, c[0x0][0x398] ;  /* 0x0000e600ff0c7b82 */ /* 0x002e640000000a00 */
[----:B-1----:R-:W-:-:S04]  /*1b80*/  ISETP.GE.U32.AND P0, PT, R12, 0x1, PT ;  /* 0x000000010c00780c */ /* 0x002fc80003f06070 */
[----:B------:R-:W-:-:S13]  /*1b90*/  ISETP.GE.AND.EX P0, PT, R13, RZ, PT, P0 ;  /* 0x000000ff0d00720c */ /* 0x000fda0003f06300 */
[----:B------:R-:W-:Y:S05]  /*1ba0*/  @!P0 EXIT ;  /* 0x000000000000894d */ /* 0x000fea0003800000 */
[C---:B------:R-:W-:Y:S01]  /*1bb0*/  ISETP.GE.U32.AND P0, PT, R12.reuse, 0x8, PT ;  /* 0x000000080c00780c */ /* 0x040fe20003f06070 */
[----:B--2---:R-:W-:Y:S01]  /*1bc0*/  HFMA2 R7, -RZ, RZ, 0, 0 ;  /* 0x00000000ff077431 */ /* 0x004fe200000001ff */
[----:B------:R-:W-:Y:S01]  /*1bd0*/  LOP3.LUT R18, R12, 0x7, RZ, 0xc0, !PT ;  /* 0x000000070c127812 */ /* 0x000fe200078ec0ff */
[----:B-----5:R-:W-:Y:S01]  /*1be0*/  IMAD.MOV.U32 R5, RZ, RZ, RZ ;  /* 0x000000ffff057224 */ /* 0x020fe200078e00ff */
[----:B------:R-:W-:-:S13]  /*1bf0*/  ISETP.GE.U32.AND.EX P0, PT, R13, RZ, PT, P0 ;  /* 0x000000ff0d00720c */ /* 0x000fda0003f06100 */
[----:B------:R-:W-:Y:S05]  /*1c00*/  @!P0 BRA `(.L_x_10) ;  /* 0x0000000800548947 */ /* 0x000fea0003800000 */
[----:B------:R-:W0:Y:S01]  /*1c10*/  LDCU.64 UR8, c[0x0][0x390] ;  /* 0x00007200ff0877ac */ /* 0x000e220008000a00 */
[----:B------:R-:W-:Y:S02]  /*1c20*/  IADD3 R0, P0, PT, R0, 0x10, RZ ;  /* 0x0000001000007810 */ /* 0x000fe40007f1e0ff */
[----:B------:R-:W-:Y:S01]  /*1c30*/  LOP3.LUT R5, R12, 0xfffffff8, RZ, 0xc0, !PT ;  /* 0xfffffff80c057812 */ /* 0x000fe200078ec0ff */
[----:B------:R-:W1:Y:S01]  /*1c40*/  LDCU.64 UR4, c[0x0][0x388] ;  /* 0x00007100ff0477ac */ /* 0x000e620008000a00 */
[----:B------:R-:W-:Y:S01]  /*1c50*/  LOP3.LUT R7, R13, 0x7fffffff, RZ, 0xc0, !PT ;  /* 0x7fffffff0d077812 */ /* 0x000fe200078ec0ff */
[----:B------:R-:W-:Y:S02]  /*1c60*/  IMAD.X R17, RZ, RZ, R8, P0 ;  /* 0x000000ffff117224 */ /* 0x000fe400000e0608 */
[----:B------:R-:W-:Y:S01]  /*1c70*/  IMAD.MOV.U32 R20, RZ, RZ, R5 ;  /* 0x000000ffff147224 */ /* 0x000fe200078e0005 */
[----:B------:R-:W-:Y:S02]  /*1c80*/  MOV R21, R7 ;  /* 0x0000000700157202 */ /* 0x000fe40000000f00 */
[----:B0-----:R-:W-:-:S02]  /*1c90*/  IADD3 R14, P1, PT, R0, UR8, RZ ;  /* 0x00000008000e7c10 */ /* 0x001fc4000ff3e0ff */
[----:B-1----:R-:W-:Y:S02]  /*1ca0*/  IADD3 R8, P0, PT, R0, UR4, RZ ;  /* 0x0000000400087c10 */ /* 0x002fe4000ff1e0ff */
[C---:B------:R-:W-:Y:S02]  /*1cb0*/  IADD3.X R15, PT, PT, R17.reuse, UR9, RZ, P1, !PT ;  /* 0x00000009110f7c10 */ /* 0x040fe40008ffe4ff */
[----:B------:R-:W-:-:S09]  /*1cc0*/  IADD3.X R17, PT, PT, R17, UR5, RZ, P0, !PT ;  /* 0x0000000511117c10 */ /* 0x000fd200087fe4ff */
.L_x_27:
[----:B-1----:R-:W2:Y:S01]  /*1cd0*/  LDG.E R0, desc[UR6][R14.64+-0x10] ;  /* 0xfffff0060e007981 */ /* 0x002ea2000c1e1900 */
[----:B------:R-:W0:Y:S01]  /*1ce0*/  MUFU.RCP R2, R3 ;  /* 0x0000000300027308 */ /* 0x000e220000001000 */
[----:B------:R-:W-:Y:S01]  /*1cf0*/  IADD3 R20, P0, PT, R20, -0x8, RZ ;  /* 0xfffffff814147810 */ /* 0x000fe20007f1e0ff */
[----:B------:R-:W-:Y:S01]  /*1d00*/  BSSY.RECONVERGENT B2, `(.L_x_11) ;  /* 0x0000010000027945 */ /* 0x000fe20003800200 */
[----:B------:R-:W-:Y:S02]  /*1d10*/  IMAD.MOV.U32 R12, RZ, RZ, R8 ;  /* 0x000000ffff0c7224 */ /* 0x000fe400078e0008 */
[----:B------:R-:W-:Y:S01]  /*1d20*/  IADD3.X R21, PT, PT, R21, -0x1, RZ, P0, !PT ;  /* 0xffffffff15157810 */ /* 0x000fe200007fe4ff */
[----:B------:R-:W-:Y:S01]  /*1d30*/  IMAD.MOV.U32 R13, RZ, RZ, R17 ;  /* 0x000000ffff0d7224 */ /* 0x000fe200078e0011 */
[----:B------:R-:W-:-:S04]  /*1d40*/  ISETP.NE.U32.AND P0, PT, R20, RZ, PT ;  /* 0x000000ff1400720c */ /* 0x000fc80003f05070 */
[----:B------:R-:W-:Y:S01]  /*1d50*/  ISETP.NE.AND.EX P0, PT, R21, RZ, PT, P0 ;  /* 0x000000ff1500720c */ /* 0x000fe20003f05300 */
[----:B0-----:R-:W-:-:S04]  /*1d60*/  FFMA R9, R2, -R3, 1 ;  /* 0x3f80000002097423 */ /* 0x001fc80000000803 */
[----:B------:R-:W-:Y:S01]  /*1d70*/  FFMA R9, R2, R9, R2 ;  /* 0x0000000902097223 */ /* 0x000fe20000000002 */
[----:B--2---:R-:W0:Y:S03]  /*1d80*/  FCHK P1, R0, R3 ;  /* 0x0000000300007302 */ /* 0x004e260000020000 */
[----:B------:R-:W-:-:S04]  /*1d90*/  FFMA R2, R0, R9, RZ ;  /* 0x0000000900027223 */ /* 0x000fc800000000ff */
[----:B------:R-:W-:-:S04]  /*1da0*/  FFMA R6, R2, -R3, R0 ;  /* 0x8000000302067223 */ /* 0x000fc80000000000 */
[----:B------:R-:W-:Y:S01]  /*1db0*/  FFMA R9, R9, R6, R2 ;  /* 0x0000000609097223 */ /* 0x000fe20000000002 */
[----:B0-----:R-:W-:Y:S06]  /*1dc0*/  @!P1 BRA `(.L_x_12) ;  /* 0x00000000000c9947 */ /* 0x001fec0003800000 */
[----:B------:R-:W-:-:S07]  /*1dd0*/  MOV R2, 0x1df0 ;  /* 0x00001df000027802 */ /* 0x000fce0000000f00 */
[----:B------:R-:W-:Y:S05]  /*1de0*/  CALL.REL.NOINC `($__internal_0_$__cuda_sm3x_div_rn_noftz_f32_slowpath) ;  /* 0x0000001000687944 */ /* 0x000fea0003c00000 */
[----:B------:R-:W-:-:S07]  /*1df0*/  MOV R9, R0 ;  /* 0x0000000000097202 */ /* 0x000fce0000000f00 */
.L_x_12:
[----:B------:R-:W-:Y:S05]  /*1e00*/  BSYNC.RECONVERGENT B2 ;  /* 0x0000000000027941 */ /* 0x000fea0003800200 */
.L_x_11:
[----:B------:R0:W-:Y:S04]  /*1e10*/  STG.E desc[UR6][R12.64+-0x10], R9 ;  /* 0xfffff0090c007986 */ /* 0x0001e8000c101906 */
[----:B------:R-:W2:Y:S01]  /*1e20*/  LDG.E R19, desc[UR6][R14.64+-0xc] ;  /* 0xfffff4060e137981 */ /* 0x000ea2000c1e1900 */
[----:B------:R-:W1:Y:S01]  /*1e30*/  MUFU.RCP R0, R3 ;  /* 0x0000000300007308 */ /* 0x000e620000001000 */
[----:B------:R-:W-:Y:S01]  /*1e40*/  BSSY.RECONVERGENT B2, `(.L_x_13) ;  /* 0x000000c000027945 */ /* 0x000fe20003800200 */
[----:B-1----:R-:W-:-:S04]  /*1e50*/  FFMA R17, R0, -R3, 1 ;  /* 0x3f80000000117423 */ /* 0x002fc80000000803 */
[----:B------:R-:W-:Y:S02]  /*1e60*/  FFMA R0, R0, R17, R0 ;  /* 0x0000001100007223 */ /* 0x000fe40000000000 */
[----:B--2---:R-:W1:Y:S02]  /*1e70*/  FCHK P1, R19, R3 ;  /* 0x0000000313007302 */ /* 0x004e640000020000 */
[----:B------:R-:W-:-:S04]  /*1e80*/  FFMA R2, R0, R19, RZ ;  /* 0x0000001300027223 */ /* 0x000fc800000000ff */
[----:B------:R-:W-:-:S04]  /*1e90*/  FFMA R17, R2, -R3, R19 ;  /* 0x8000000302117223 */ /* 0x000fc80000000013 */
[----:B------:R-:W-:Y:S01]  /*1ea0*/  FFMA R17, R0, R17, R2 ;  /* 0x0000001100117223 */ /* 0x000fe20000000002 */
[----:B01----:R-:W-:Y:S06]  /*1eb0*/  @!P1 BRA `(.L_x_14) ;  /* 0x0000000000109947 */ /* 0x003fec0003800000 */
[----:B------:R-:W-:Y:S01]  /*1ec0*/  IMAD.MOV.U32 R0, RZ, RZ, R19 ;  /* 0x000000ffff007224 */ /* 0x000fe200078e0013 */
[----:B------:R-:W-:-:S07]  /*1ed0*/  MOV R2, 0x1ef0 ;  /* 0x00001ef000027802 */ /* 0x000fce0000000f00 */
[----:B------:R-:W-:Y:S05]  /*1ee0*/  CALL.REL.NOINC `($__internal_0_$__cuda_sm3x_div_rn_noftz_f32_slowpath) ;  /* 0x0000001000287944 */ /* 0x000fea0003c00000 */
[----:B------:R-:W-:-:S07]  /*1ef0*/  IMAD.MOV.U32 R17, RZ, RZ, R0 ;  /* 0x000000ffff117224 */ /* 0x000fce00078e0000 */
.L_x_14:
[----:B------:R-:W-:Y:S05]  /*1f00*/  BSYNC.RECONVERGENT B2 ;  /* 0x0000000000027941 */ /* 0x000fea0003800200 */
.L_x_13:
        /* <DEDUP_REMOVED lines=11> */
[----:B------:R-:W-:Y:S02]  /*1fc0*/  MOV R0, R19 ;  /* 0x0000001300007202 */ /* 0x000fe40000000f00 */
[----:B------:R-:W-:-:S07]  /*1fd0*/  MOV R2, 0x1ff0 ;  /* 0x00001ff000027802 */ /* 0x000fce0000000f00 */
[----:B------:R-:W-:Y:S05]  /*1fe0*/  CALL.REL.NOINC `($__internal_0_$__cuda_sm3x_div_rn_noftz_f32_slowpath) ;  /* 0x0000000c00e87944 */ /* 0x000fea0003c00000 */
[----:B------:R-:W-:-:S07]  /*1ff0*/  IMAD.MOV.U32 R9, RZ, RZ, R0 ;  /* 0x000000ffff097224 */ /* 0x000fce00078e0000 */
.L_x_16:
[----:B------:R-:W-:Y:S05]  /*2000*/  BSYNC.RECONVERGENT B2 ;  /* 0x0000000000027941 */ /* 0x000fea0003800200 */
.L_x_15:
        /* <DEDUP_REMOVED lines=14> */
[----:B------:R-:W-:-:S07]  /*20f0*/  MOV R17, R0 ;  /* 0x0000000000117202 */ /* 0x000fce0000000f00 */
.L_x_18:
[----:B------:R-:W-:Y:S05]  /*2100*/  BSYNC.RECONVERGENT B2 ;  /* 0x0000000000027941 */ /* 0x000fea0003800200 */
.L_x_17:
        /* <DEDUP_REMOVED lines=15> */
.L_x_20:
[----:B------:R-:W-:Y:S05]  /*2200*/  BSYNC.RECONVERGENT B2 ;  /* 0x0000000000027941 */ /* 0x000fea0003800200 */
.L_x_19:
        /* <DEDUP_REMOVED lines=15> */
.L_x_22:
[----:B------:R-:W-:Y:S05]  /*2300*/  BSYNC.RECONVERGENT B2 ;  /* 0x0000000000027941 */ /* 0x000fea0003800200 */
.L_x_21:
        /* <DEDUP_REMOVED lines=15> */
.L_x_24:
[----:B------:R-:W-:Y:S05]  /*2400*/  BSYNC.RECONVERGENT B2 ;  /* 0x0000000000027941 */ /* 0x000fea0003800200 */
.L_x_23:
        /* <DEDUP_REMOVED lines=14> */
.L_x_26:
[----:B------:R-:W-:Y:S05]  /*24f0*/  BSYNC.RECONVERGENT B2 ;  /* 0x0000000000027941 */ /* 0x000fea0003800200 */
.L_x_25:
[----:B------:R1:W-:Y:S01]  /*2500*/  STG.E desc[UR6][R12.64+0xc], R0 ;  /* 0x00000c000c007986 */ /* 0x0003e2000c101906 */
[----:B------:R-:W-:Y:S02]  /*2510*/  IADD3 R8, P2, PT, R12, 0x20, RZ ;  /* 0x000000200c087810 */ /* 0x000fe40007f5e0ff */
[----:B------:R-:W-:-:S03]  /*2520*/  IADD3 R14, P1, PT, R14, 0x20, RZ ;  /* 0x000000200e0e7810 */ /* 0x000fc60007f3e0ff */
[----:B------:R-:W-:Y:S01]  /*2530*/  IMAD.X R17, RZ, RZ, R13, P2 ;  /* 0x000000ffff117224 */ /* 0x000fe200010e060d */
[----:B------:R-:W-:Y:S01]  /*2540*/  IADD3.X R15, PT, PT, RZ, R15, RZ, P1, !PT ;  /* 0x0000000fff0f7210 */ /* 0x000fe20000ffe4ff */
[----:B------:R-:W-:Y:S08]  /*2550*/  @P0 BRA `(.L_x_27) ;  /* 0xfffffff400dc0947 */ /* 0x000ff0000383ffff */
.L_x_10:
[----:B------:R-:W-:-:S04]  /*2560*/  ISETP.NE.U32.AND P0, PT, R18, RZ, PT ;  /* 0x000000ff1200720c */ /* 0x000fc80003f05070 */
[----:B------:R-:W-:-:S13]  /*2570*/  ISETP.NE.AND.EX P0, PT, RZ, RZ, PT, P0 ;  /* 0x000000ffff00720c */ /* 0x000fda0003f05300 */
[----:B------:R-:W-:Y:S05]  /*2580*/  @!P0 EXIT ;  /* 0x000000000000894d */ /* 0x000fea0003800000 */
[----:B------:R-:W2:Y:S01]  /*2590*/  LDCU UR4, c[0x0][0x398] ;  /* 0x00007300ff0477ac */ /* 0x000ea20008000800 */
[----:B------:R-:W-:-:S04]  /*25a0*/  ISETP.GE.U32.AND P0, PT, R18, 0x4, PT ;  /* 0x000000041200780c */ /* 0x000fc80003f06070 */
[----:B------:R-:W-:Y:S01]  /*25b0*/  ISETP.GE.U32.AND.EX P0, PT, RZ, RZ, PT, P0 ;  /* 0x000000ffff00720c */ /* 0x000fe20003f06100 */
[----:B--2---:R-:W-:-:S12]  /*25c0*/  ULOP3.LUT UR4, UR4, 0x3, URZ, 0xc0, !UPT ;  /* 0x0000000304047892 */ /* 0x004fd8000f8ec0ff */
[----:B------:R-:W-:Y:S05]  /*25d0*/  @!P0 BRA `(.L_x_28) ;  /* 0x00000004002c8947 */ /* 0x000fea0003800000 */
[----:B------:R-:W0:Y:S01]  /*25e0*/  LDCU.64 UR8, c[0x0][0x390] ;  /* 0x00007200ff0877ac */ /* 0x000e220008000a00 */
[----:B-1----:R-:W-:-:S04]  /*25f0*/  IADD3 R12, P0, PT, R5, R10, RZ ;  /* 0x0000000a050c7210 */ /* 0x002fc80007f1e0ff */
[----:B------:R-:W-:Y:S01]  /*2600*/  IADD3.X R9, PT, PT, R7, R4, RZ, P0, !PT ;  /* 0x0000000407097210 */ /* 0x000fe200007fe4ff */
[----:B------:R-:W-:-:S03]  /*2610*/  IMAD.SHL.U32 R13, R12, 0x4, RZ ;  /* 0x000000040c0d7824 */ /* 0x000fc600078e00ff */
[----:B------:R-:W-:Y:S02]  /*2620*/  SHF.L.U64.HI R12, R12, 0x2, R9 ;  /* 0x000000020c0c7819 */ /* 0x000fe40000010209 */
[----:B0-----:R-:W-:-:S04]  /*2630*/  IADD3 R14, P0, PT, R13, UR8, RZ ;  /* 0x000000080d0e7c10 */ /* 0x001fc8000ff1e0ff */
[----:B------:R-:W-:-:S05]  /*2640*/  IADD3.X R15, PT, PT, R12, UR9, RZ, P0, !PT ;  /* 0x000000090c0f7c10 */ /* 0x000fca00087fe4ff */
[----:B------:R-:W2:Y:S01]  /*2650*/  LDG.E R17, desc[UR6][R14.64] ;  /* 0x000000060e117981 */ /* 0x000ea2000c1e1900 */
[----:B------:R-:W0:Y:S01]  /*2660*/  MUFU.RCP R0, R3 ;  /* 0x0000000300007308 */ /* 0x000e220000001000 */
[----:B------:R-:W-:Y:S01]  /*2670*/  BSSY.RECONVERGENT B2, `(.L_x_29) ;  /* 0x000000c000027945 */ /* 0x000fe20003800200 */
[----:B0-----:R-:W-:-:S04]  /*2680*/  FFMA R9, R0, -R3, 1 ;  /* 0x3f80000000097423 */ /* 0x001fc80000000803 */
[----:B------:R-:W-:Y:S02]  /*2690*/  FFMA R0, R0, R9, R0 ;  /* 0x0000000900007223 */ /* 0x000fe40000000000 */
[----:B--2---:R-:W0:Y:S02]  /*26a0*/  FCHK P0, R17, R3 ;  /* 0x0000000311007302 */ /* 0x004e240000000000 */
[----:B------:R-:W-:-:S04]  /*26b0*/  FFMA R2, R0, R17, RZ ;  /* 0x0000001100027223 */ /* 0x000fc800000000ff */
[----:B------:R-:W-:-:S04]  /*26c0*/  FFMA R9, R2, -R3, R17 ;  /* 0x8000000302097223 */ /* 0x000fc80000000011 */
[----:B------:R-:W-:Y:S01]  /*26d0*/  FFMA R9, R0, R9, R2 ;  /* 0x0000000900097223 */ /* 0x000fe20000000002 */
[----:B0-----:R-:W-:Y:S06]  /*26e0*/  @!P0 BRA `(.L_x_30) ;  /* 0x0000000000108947 */ /* 0x001fec0003800000 */
[----:B------:R-:W-:Y:S02]  /*26f0*/  MOV R0, R17 ;  /* 0x0000001100007202 */ /* 0x000fe40000000f00 */
[----:B------:R-:W-:-:S07]  /*2700*/  MOV R2, 0x2720 ;  /* 0x0000272000027802 */ /* 0x000fce0000000f00 */
[----:B------:R-:W-:Y:S05]  /*2710*/  CALL.REL.NOINC `($__internal_0_$__cuda_sm3x_div_rn_noftz_f32_slowpath) ;  /* 0x00000008001c7944 */ /* 0x000fea0003c00000 */
[----:B------:R-:W-:-:S07]  /*2720*/  IMAD.MOV.U32 R9, RZ, RZ, R0 ;  /* 0x000000ffff097224 */ /* 0x000fce00078e0000 */
.L_x_30:
[----:B------:R-:W-:Y:S05]  /*2730*/  BSYNC.RECONVERGENT B2 ;  /* 0x0000000000027941 */ /* 0x000fea0003800200 */
.L_x_29:
[----:B------:R-:W0:Y:S02]  /*2740*/  LDCU.64 UR8, c[0x0][0x388] ;  /* 0x00007100ff0877ac */ /* 0x000e240008000a00 */
[----:B0-----:R-:W-:-:S04]  /*2750*/  IADD3 R20, P0, PT, R13, UR8, RZ ;  /* 0x000000080d147c10 */ /* 0x001fc8000ff1e0ff */
[----:B------:R-:W-:-:S05]  /*2760*/  IADD3.X R21, PT, PT, R12, UR9, RZ, P0, !PT ;  /* 0x000000090c157c10 */ /* 0x000fca00087fe4ff */
        /* <DEDUP_REMOVED lines=15> */
.L_x_32:
[----:B------:R-:W-:Y:S05]  /*2860*/  BSYNC.RECONVERGENT B2 ;  /* 0x0000000000027941 */ /* 0x000fea0003800200 */
.L_x_31:
        /* <DEDUP_REMOVED lines=15> */
.L_x_34:
[----:B------:R-:W-:Y:S05]  /*2960*/  BSYNC.RECONVERGENT B2 ;  /* 0x0000000000027941 */ /* 0x000fea0003800200 */
.L_x_33:
        /* <DEDUP_REMOVED lines=14> */
.L_x_36:
[----:B------:R-:W-:Y:S05]  /*2a50*/  BSYNC.RECONVERGENT B2 ;  /* 0x0000000000027941 */ /* 0x000fea0003800200 */
.L_x_35:
[----:B------:R2:W-:Y:S01]  /*2a60*/  STG.E desc[UR6][R20.64+0xc], R0 ;  /* 0x00000c0014007986 */ /* 0x0005e2000c101906 */
[----:B------:R-:W-:-:S05]  /*2a70*/  IADD3 R5, P0, PT, R5, 0x4, RZ ;  /* 0x0000000405057810 */ /* 0x000fca0007f1e0ff */
[----:B------:R-:W-:-:S08]  /*2a80*/  IMAD.X R7, RZ, RZ, R7, P0 ;  /* 0x000000ffff077224 */ /* 0x000fd000000e0607 */
.L_x_28:
[----:B------:R-:W-:-:S04]  /*2a90*/  ISETP.NE.U32.AND P0, PT, RZ, UR4, PT ;  /* 0x00000004ff007c0c */ /* 0x000fc8000bf05070 */
[----:B------:R-:W-:-:S13]  /*2aa0*/  ISETP.NE.AND.EX P0, PT, RZ, RZ, PT, P0 ;  /* 0x000000ffff00720c */ /* 0x000fda0003f05300 */
[----:B------:R-:W-:Y:S05]  /*2ab0*/  @!P0 EXIT ;  /* 0x000000000000894d */ /* 0x000fea0003800000 */
[----:B------:R-:W-:-:S04]  /*2ac0*/  UISETP.NE.U32.AND UP0, UPT, UR4, 0x1, UPT ;  /* 0x000000010400788c */ /* 0x000fc8000bf05070 */
[----:B------:R-:W-:-:S09]  /*2ad0*/  UISETP.NE.AND.EX UP0, UPT, URZ, URZ, UPT, UP0 ;  /* 0x000000ffff00728c */ /* 0x000fd2000bf05300 */
[----:B------:R-:W-:Y:S05]  /*2ae0*/  BRA.U !UP0, `(.L_x_37) ;  /* 0x0000000108ac7547 */ /* 0x000fea000b800000 */
[----:B------:R-:W0:Y:S01]  /*2af0*/  LDCU.64 UR4, c[0x0][0x390] ;  /* 0x00007200ff0477ac */ /* 0x000e220008000a00 */
[----:B-1----:R-:W-:-:S04]  /*2b00*/  IADD3 R13, P0, PT, R5, R10, RZ ;  /* 0x0000000a050d7210 */ /* 0x002fc80007f1e0ff */
[----:B--2---:R-:W-:Y:S01]  /*2b10*/  IADD3.X R0, PT, PT, R7, R4, RZ, P0, !PT ;  /* 0x0000000407007210 */ /* 0x004fe200007fe4ff */
        /* <DEDUP_REMOVED lines=18> */
.L_x_39:
[----:B------:R-:W-:Y:S05]  /*2c40*/  BSYNC.RECONVERGENT B2 ;  /* 0x0000000000027941 */ /* 0x000fea0003800200 */
.L_x_38:
        /* <DEDUP_REMOVED lines=17> */
.L_x_41:
[----:B------:R-:W-:Y:S05]  /*2d60*/  BSYNC.RECONVERGENT B2 ;  /* 0x0000000000027941 */ /* 0x000fea0003800200 */
.L_x_40:
[----:B------:R3:W-:Y:S01]  /*2d70*/  STG.E desc[UR6][R12.64+0x4], R0 ;  /* 0x000004000c007986 */ /* 0x0007e2000c101906 */
[----:B------:R-:W-:-:S05]  /*2d80*/  IADD3 R5, P0, PT, R5, 0x2, RZ ;  /* 0x0000000205057810 */ /* 0x000fca0007f1e0ff */
[----:B------:R-:W-:-:S08]  /*2d90*/  IMAD.X R7, RZ, RZ, R7, P0 ;  /* 0x000000ffff077224 */ /* 0x000fd000000e0607 */
.L_x_37:
[----:B-123--:R-:W1:Y:S02]  /*2da0*/  LDC R0, c[0x0][0x398] ;  /* 0x0000e600ff007b82 */ /* 0x00ee640000000800 */
[----:B-1----:R-:W-:-:S04]  /*2db0*/  LOP3.LUT R0, R0, 0x1, RZ, 0xc0, !PT ;  /* 0x0000000100007812 */ /* 0x002fc800078ec0ff */
[----:B------:R-:W-:-:S04]  /*2dc0*/  ISETP.NE.U32.AND P0, PT, R0, 0x1, PT ;  /* 0x000000010000780c */ /* 0x000fc80003f05070 */
[----:B------:R-:W-:-:S13]  /*2dd0*/  ISETP.NE.U32.AND.EX P0, PT, RZ, RZ, PT, P0 ;  /* 0x000000ffff00720c */ /* 0x000fda0003f05100 */
[----:B------:R-:W-:Y:S05]  /*2de0*/  @P0 EXIT ;  /* 0x000000000000094d */ /* 0x000fea0003800000 */
[----:B------:R-:W1:Y:S01]  /*2df0*/  LDCU.64 UR4, c[0x0][0x390] ;  /* 0x00007200ff0477ac */ /* 0x000e620008000a00 */
[----:B------:R-:W-:-:S04]  /*2e00*/  IADD3 R5, P0, PT, R5, R10, RZ ;  /* 0x0000000a05057210 */ /* 0x000fc80007f1e0ff */
[----:B------:R-:W-:Y:S01]  /*2e10*/  IADD3.X R0, PT, PT, R7, R4, RZ, P0, !PT ;  /* 0x0000000407007210 */ /* 0x000fe200007fe4ff */
[----:B------:R-:W-:-:S03]  /*2e20*/  IMAD.SHL.U32 R4, R5, 0x4, RZ ;  /* 0x0000000405047824 */ /* 0x000fc600078e00ff */
[----:B------:R-:W-:Y:S02]  /*2e30*/  SHF.L.U64.HI R5, R5, 0x2, R0 ;  /* 0x0000000205057819 */ /* 0x000fe40000010200 */
[----:B-1----:R-:W-:-:S04]  /*2e40*/  IADD3 R6, P0, PT, R4, UR4, RZ ;  /* 0x0000000404067c10 */ /* 0x002fc8000ff1e0ff */
[----:B------:R-:W-:-:S06]  /*2e50*/  IADD3.X R7, PT, PT, R5, UR5, RZ, P0, !PT ;  /* 0x0000000505077c10 */ /* 0x000fcc00087fe4ff */
        /* <DEDUP_REMOVED lines=9> */
[----:B-1----:R-:W-:Y:S06]  /*2ef0*/  @!P0 BRA `(.L_x_43) ;  /* 0x00000000000c8947 */ /* 0x002fec0003800000 */
[----:B------:R-:W-:Y:S02]  /*2f00*/  MOV R0, R7 ;  /* 0x0000000700007202 */ /* 0x000fe40000000f00 */
[----:B------:R-:W-:-:S07]  /*2f10*/  MOV R2, 0x2f30 ;  /* 0x00002f3000027802 */ /* 0x000fce0000000f00 */
[----:B0-----:R-:W-:Y:S05]  /*2f20*/  CALL.REL.NOINC `($__internal_0_$__cuda_sm3x_div_rn_noftz_f32_slowpath) ;  /* 0x0000000000187944 */ /* 0x001fea0003c00000 */
.L_x_43:
[----:B------:R-:W-:Y:S05]  /*2f30*/  BSYNC.RECONVERGENT B2 ;  /* 0x0000000000027941 */ /* 0x000fea0003800200 */
.L_x_42:
[----:B------:R-:W1:Y:S02]  /*2f40*/  LDCU.64 UR4, c[0x0][0x388] ;  /* 0x00007100ff0477ac */ /* 0x000e640008000a00 */
[----:B-1----:R-:W-:-:S04]  /*2f50*/  IADD3 R4, P0, PT, R4, UR4, RZ ;  /* 0x0000000404047c10 */ /* 0x002fc8000ff1e0ff */
[----:B------:R-:W-:-:S05]  /*2f60*/  IADD3.X R5, PT, PT, R5, UR5, RZ, P0, !PT ;  /* 0x0000000505057c10 */ /* 0x000fca00087fe4ff */
[----:B------:R-:W-:Y:S01]  /*2f70*/  STG.E desc[UR6][R4.64], R0 ;  /* 0x0000000004007986 */ /* 0x000fe2000c101906 */
[----:B------:R-:W-:Y:S05]  /*2f80*/  EXIT ;  /* 0x000000000000794d */ /* 0x000fea0003800000 */
        .weak           $__internal_0_$__cuda_sm3x_div_rn_noftz_f32_slowpath
        .type           $__internal_0_$__cuda_sm3x_div_rn_noftz_f32_slowpath,@function
        .size           $__internal_0_$__cuda_sm3x_div_rn_noftz_f32_slowpath,(.L_x_146 - $__internal_0_$__cuda_sm3x_div_rn_noftz_f32_slowpath)
$__internal_0_$__cuda_sm3x_div_rn_noftz_f32_slowpath:
[--C-:B------:R-:W-:Y:S01]  /*2f90*/  SHF.R.U32.HI R6, RZ, 0x17, R3.reuse ;  /* 0x00000017ff067819 */ /* 0x100fe20000011603 */
[----:B------:R-:W-:Y:S01]  /*2fa0*/  BSSY.RECONVERGENT B0, `(.L_x_44) ;  /* 0x0000063000007945 */ /* 0x000fe20003800200 */
[----:B------:R-:W-:Y:S01]  /*2fb0*/  SHF.R.U32.HI R9, RZ, 0x17, R0 ;  /* 0x00000017ff097819 */ /* 0x000fe20000011600 */
[----:B------:R-:W-:Y:S01]  /*2fc0*/  IMAD.MOV.U32 R19, RZ, RZ, R3 ;  /* 0x000000ffff137224 */ /* 0x000fe200078e0003 */
[----:B------:R-:W-:Y:S02]  /*2fd0*/  LOP3.LUT R6, R6, 0xff, RZ, 0xc0, !PT ;  /* 0x000000ff06067812 */ /* 0x000fe400078ec0ff */
[----:B------:R-:W-:-:S03]  /*2fe0*/  LOP3.LUT R9, R9, 0xff, RZ, 0xc0, !PT ;  /* 0x000000ff09097812 */ /* 0x000fc600078ec0ff */
[----:B------:R-:W-:Y:S01]  /*2ff0*/  VIADD R16, R6, 0xffffffff ;  /* 0xffffffff06107836 */ /* 0x000fe20000000000 */
[----:B------:R-:W-:-:S04]  /*3000*/  IADD3 R17, PT, PT, R9, -0x1, RZ ;  /* 0xffffffff09117810 */ /* 0x000fc80007ffe0ff */
[----:B------:R-:W-:-:S04]  /*3010*/  ISETP.GT.U32.AND P1, PT, R16, 0xfd, PT ;  /* 0x000000fd1000780c */ /* 0x000fc80003f24070 */
[----:B------:R-:W-:-:S13]  /*3020*/  ISETP.GT.U32.OR P1, PT, R17, 0xfd, P1 ;  /* 0x000000fd1100780c */ /* 0x000fda0000f24470 */
[----:B------:R-:W-:Y:S01]  /*3030*/  @!P1 MOV R8, RZ ;  /* 0x000000ff00089202 */ /* 0x000fe20000000f00 */
[----:B------:R-:W-:Y:S06]  /*3040*/  @!P1 BRA `(.L_x_45) ;  /* 0x00000000005c9947 */ /* 0x000fec0003800000 */
[----:B------:R-:W-:Y:S02]  /*3050*/  FSETP.GTU.FTZ.AND P1, PT, |R0|, +INF , PT ;  /* 0x7f8000000000780b */ /* 0x000fe40003f3c200 */
[----:B------:R-:W-:-:S04]  /*3060*/  FSETP.GTU.FTZ.AND P2, PT, |R3|, +INF , PT ;  /* 0x7f8000000300780b */ /* 0x000fc80003f5c200 */
[----:B------:R-:W-:-:S13]  /*3070*/  PLOP3.LUT P1, PT, P1, P2, PT, 0xf8, 0x8f ;  /* 0x00000000008f781c */ /* 0x000fda0000f25f70 */
[----:B------:R-:W-:Y:S05]  /*3080*/  @P1 BRA `(.L_x_46) ;  /* 0x00000004004c1947 */ /* 0x000fea0003800000 */
[----:B------:R-:W-:-:S13]  /*3090*/  LOP3.LUT P1, RZ, R19, 0x7fffffff, R0, 0xc8, !PT ;  /* 0x7fffffff13ff7812 */ /* 0x000fda000782c800 */
[----:B------:R-:W-:Y:S05]  /*30a0*/  @!P1 BRA `(.L_x_47) ;  /* 0x00000004003c9947 */ /* 0x000fea0003800000 */
[C---:B------:R-:W-:Y:S02]  /*30b0*/  FSETP.NEU.FTZ.AND P3, PT, |R0|.reuse, +INF , PT ;  /* 0x7f8000000000780b */ /* 0x040fe40003f7d200 */
[----:B------:R-:W-:Y:S02]  /*30c0*/  FSETP.NEU.FTZ.AND P2, PT, |R3|, +INF , PT ;  /* 0x7f8000000300780b */ /* 0x000fe40003f5d200 */
[----:B------:R-:W-:-:S11]  /*30d0*/  FSETP.NEU.FTZ.AND P1, PT, |R0|, +INF , PT ;  /* 0x7f8000000000780b */ /* 0x000fd60003f3d200 */
[----:B------:R-:W-:Y:S05]  /*30e0*/  @!P2 BRA !P3, `(.L_x_47) ;  /* 0x00000004002ca947 */ /* 0x000fea0005800000 */
[----:B------:R-:W-:-:S04]  /*30f0*/  LOP3.LUT P3, RZ, R0, 0x7fffffff, RZ, 0xc0, !PT ;  /* 0x7fffffff00ff7812 */ /* 0x000fc8000786c0ff */
[----:B------:R-:W-:-:S13]  /*3100*/  PLOP3.LUT P2, PT, P2, P3, PT, 0x2f, 0xf2 ;  /* 0x0000000000f2781c */ /* 0x000fda0001746577 */
[----:B------:R-:W-:Y:S05]  /*3110*/  @P2 BRA `(.L_x_48) ;  /* 0x0000000400182947 */ /* 0x000fea0003800000 */
[----:B------:R-:W-:-:S04]  /*3120*/  LOP3.LUT P2, RZ, R19, 0x7fffffff, RZ, 0xc0, !PT ;  /* 0x7fffffff13ff7812 */ /* 0x000fc8000784c0ff */
[----:B------:R-:W-:-:S13]  /*3130*/  PLOP3.LUT P1, PT, P1, P2, PT, 0x2f, 0xf2 ;  /* 0x0000000000f2781c */ /* 0x000fda0000f24577 */
[----:B------:R-:W-:Y:S05]  /*3140*/  @P1 BRA `(.L_x_49) ;  /* 0x0000000400001947 */ /* 0x000fea0003800000 */
[----:B------:R-:W-:Y:S02]  /*3150*/  ISETP.GE.AND P1, PT, R17, RZ, PT ;  /* 0x000000ff1100720c */ /* 0x000fe40003f26270 */
[----:B------:R-:W-:-:S11]  /*3160*/  ISETP.GE.AND P2, PT, R16, RZ, PT ;  /* 0x000000ff1000720c */ /* 0x000fd60003f46270 */
[----:B------:R-:W-:Y:S01]  /*3170*/  @P1 IMAD.MOV.U32 R8, RZ, RZ, RZ ;  /* 0x000000ffff081224 */ /* 0x000fe200078e00ff */
[----:B------:R-:W-:Y:S01]  /*3180*/  @!P1 MOV R8, 0xffffffc0 ;  /* 0xffffffc000089802 */ /* 0x000fe20000000f00 */
[----:B------:R-:W-:Y:S01]  /*3190*/  @!P1 FFMA R0, R0, 1.84467440737095516160e+19, RZ ;  /* 0x5f80000000009823 */ /* 0x000fe200000000ff */
[----:B------:R-:W-:-:S03]  /*31a0*/  @!P2 FFMA R19, R3, 1.84467440737095516160e+19, RZ ;  /* 0x5f8000000313a823 */ /* 0x000fc600000000ff */
[----:B------:R-:W-:-:S07]  /*31b0*/  @!P2 VIADD R8, R8, 0x40 ;  /* 0x000000400808a836 */ /* 0x000fce0000000000 */
.L_x_45:
[----:B------:R-:W-:Y:S01]  /*31c0*/  LEA R16, R6, 0xc0800000, 0x17 ;  /* 0xc080000006107811 */ /* 0x000fe200078eb8ff */
[----:B------:R-:W-:Y:S01]  /*31d0*/  VIADD R9, R9, 0xffffff81 ;  /* 0xffffff8109097836 */ /* 0x000fe20000000000 */
[----:B------:R-:W-:Y:S02]  /*31e0*/  BSSY.RECONVERGENT B1, `(.L_x_50) ;  /* 0x0000035000017945 */ /* 0x000fe40003800200 */
[----:B------:R-:W-:Y:S01]  /*31f0*/  IADD3 R23, PT, PT, -R16, R19, RZ ;  /* 0x0000001310177210 */ /* 0x000fe20007ffe1ff */
[C---:B------:R-:W-:Y:S01]  /*3200*/  IMAD R0, R9.reuse, -0x800000, R0 ;  /* 0xff80000009007824 */ /* 0x040fe200078e0200 */
[----:B------:R-:W-:Y:S02]  /*3210*/  IADD3 R9, PT, PT, R9, 0x7f, -R6 ;  /* 0x0000007f09097810 */ /* 0x000fe40007ffe806 */
[----:B------:R-:W0:Y:S01]  /*3220*/  MUFU.RCP R16, R23 ;  /* 0x0000001700107308 */ /* 0x000e220000001000 */
[----:B------:R-:W-:Y:S01]  /*3230*/  FADD.FTZ R17, -R23, -RZ ;  /* 0x800000ff17117221 */ /* 0x000fe20000010100 */
[----:B------:R-:W-:-:S03]  /*3240*/  IADD3 R9, PT, PT, R9, R8, RZ ;  /* 0x0000000809097210 */ /* 0x000fc60007ffe0ff */
[----:B0-----:R-:W-:-:S04]  /*3250*/  FFMA R19, R16, R17, 1 ;  /* 0x3f80000010137423 */ /* 0x001fc80000000011 */
[----:B------:R-:W-:-:S04]  /*3260*/  FFMA R19, R16, R19, R16 ;  /* 0x0000001310137223 */ /* 0x000fc80000000010 */
[----:B------:R-:W-:-:S04]  /*3270*/  FFMA R16, R0, R19, RZ ;  /* 0x0000001300107223 */ /* 0x000fc800000000ff */
[----:B------:R-:W-:-:S04]  /*3280*/  FFMA R22, R17, R16, R0 ;  /* 0x0000001011167223 */ /* 0x000fc80000000000 */
[----:B------:R-:W-:-:S04]  /*3290*/  FFMA R22, R19, R22, R16 ;  /* 0x0000001613167223 */ /* 0x000fc80000000010 */
[----:B------:R-:W-:-:S04]  /*32a0*/  FFMA R17, R17, R22, R0 ;  /* 0x0000001611117223 */ /* 0x000fc80000000000 */
[----:B------:R-:W-:-:S05]  /*32b0*/  FFMA R0, R19, R17, R22 ;  /* 0x0000001113007223 */ /* 0x000fca0000000016 */
[----:B------:R-:W-:-:S04]  /*32c0*/  SHF.R.U32.HI R6, RZ, 0x17, R0 ;  /* 0x00000017ff067819 */ /* 0x000fc80000011600 */
[----:B------:R-:W-:-:S05]  /*32d0*/  LOP3.LUT R6, R6, 0xff, RZ, 0xc0, !PT ;  /* 0x000000ff06067812 */ /* 0x000fca00078ec0ff */
[----:B------:R-:W-:-:S05]  /*32e0*/  IMAD.IADD R6, R6, 0x1, R9 ;  /* 0x0000000106067824 */ /* 0x000fca00078e0209 */
[----:B------:R-:W-:-:S04]  /*32f0*/  IADD3 R8, PT, PT, R6, -0x1, RZ ;  /* 0xffffffff06087810 */ /* 0x000fc80007ffe0ff */
[----:B------:R-:W-:-:S13]  /*3300*/  ISETP.GE.U32.AND P1, PT, R8, 0xfe, PT ;  /* 0x000000fe0800780c */ /* 0x000fda0003f26070 */
[----:B------:R-:W-:Y:S05]  /*3310*/  @!P1 BRA `(.L_x_51) ;  /* 0x0000000000809947 */ /* 0x000fea0003800000 */
[----:B------:R-:W-:-:S13]  /*3320*/  ISETP.GT.AND P1, PT, R6, 0xfe, PT ;  /* 0x000000fe0600780c */ /* 0x000fda0003f24270 */
[----:B------:R-:W-:Y:S05]  /*3330*/  @P1 BRA `(.L_x_52) ;  /* 0x00000000006c1947 */ /* 0x000fea0003800000 */
[----:B------:R-:W-:-:S13]  /*3340*/  ISETP.GE.AND P1, PT, R6, 0x1, PT ;  /* 0x000000010600780c */ /* 0x000fda0003f26270 */
[----:B------:R-:W-:Y:S05]  /*3350*/  @P1 BRA `(.L_x_53) ;  /* 0x0000000000741947 */ /* 0x000fea0003800000 */
[----:B------:R-:W-:Y:S02]  /*3360*/  ISETP.GE.AND P1, PT, R6, -0x18, PT ;  /* 0xffffffe80600780c */ /* 0x000fe40003f26270 */
[----:B------:R-:W-:-:S11]  /*3370*/  LOP3.LUT R0, R0, 0x80000000, RZ, 0xc0, !PT ;  /* 0x8000000000007812 */ /* 0x000fd600078ec0ff */
[----:B------:R-:W-:Y:S05]  /*3380*/  @!P1 BRA `(.L_x_53) ;  /* 0x0000000000689947 */ /* 0x000fea0003800000 */
[CCC-:B------:R-:W-:Y:S01]  /*3390*/  FFMA.RZ R8, R19.reuse, R17.reuse, R22.reuse ;  /* 0x0000001113087223 */ /* 0x1c0fe2000000c016 */
[CCC-:B------:R-:W-:Y:S01]  /*33a0*/  FFMA.RP R9, R19.reuse, R17.reuse, R22.reuse ;  /* 0x0000001113097223 */ /* 0x1c0fe20000008016 */
[----:B------:R-:W-:Y:S01]  /*33b0*/  FFMA.RM R22, R19, R17, R22 ;  /* 0x0000001113167223 */ /* 0x000fe20000004016 */
[C---:B------:R-:W-:Y:S01]  /*33c0*/  VIADD R16, R6.reuse, 0x20 ;  /* 0x0000002006107836 */ /* 0x040fe20000000000 */
[----:B------:R-:W-:Y:S02]  /*33d0*/  ISETP.NE.AND P3, PT, R6, RZ, PT ;  /* 0x000000ff0600720c */ /* 0x000fe40003f65270 */
[----:B------:R-:W-:Y:S02]  /*33e0*/  LOP3.LUT R8, R8, 0x7fffff, RZ, 0xc0, !PT ;  /* 0x007fffff08087812 */ /* 0x000fe400078ec0ff */
[----:B------:R-:W-:Y:S02]  /*33f0*/  ISETP.NE.AND P2, PT, R6, RZ, PT ;  /* 0x000000ff0600720c */ /* 0x000fe40003f45270 */
[----:B------:R-:W-:-:S02]  /*3400*/  LOP3.LUT R17, R8, 0x800000, RZ, 0xfc, !PT ;  /* 0x0080000008117812 */ /* 0x000fc400078efcff */
[----:B------:R-:W-:Y:S02]  /*3410*/  IADD3 R6, PT, PT, -R6, RZ, RZ ;  /* 0x000000ff06067210 */ /* 0x000fe40007ffe1ff */
[----:B------:R-:W-:Y:S02]  /*3420*/  SHF.L.U32 R16, R17, R16, RZ ;  /* 0x0000001011107219 */ /* 0x000fe400000006ff */
[----:B------:R-:W-:Y:S02]  /*3430*/  FSETP.NEU.FTZ.AND P1, PT, R9, R22, PT ;  /* 0x000000160900720b */ /* 0x000fe40003f3d000 */
[----:B------:R-:W-:Y:S02]  /*3440*/  SEL R6, R6, RZ, P3 ;  /* 0x000000ff06067207 */ /* 0x000fe40001800000 */
[----:B------:R-:W-:Y:S02]  /*3450*/  ISETP.NE.AND P2, PT, R16, RZ, P2 ;  /* 0x000000ff1000720c */ /* 0x000fe40001745270 */
[----:B------:R-:W-:-:S02]  /*3460*/  SHF.R.U32.HI R17, RZ, R6, R17 ;  /* 0x00000006ff117219 */ /* 0x000fc40000011611 */
[----:B------:R-:W-:Y:S02]  /*3470*/  PLOP3.LUT P1, PT, P1, P2, PT, 0xf8, 0x8f ;  /* 0x00000000008f781c */ /* 0x000fe40000f25f70 */
[----:B------:R-:W-:Y:S02]  /*3480*/  SHF.R.U32.HI R8, RZ, 0x1, R17 ;  /* 0x00000001ff087819 */ /* 0x000fe40000011611 */
[----:B------:R-:W-:-:S04]  /*3490*/  SEL R9, RZ, 0x1, !P1 ;  /* 0x00000001ff097807 */ /* 0x000fc80004800000 */
[----:B------:R-:W-:-:S04]  /*34a0*/  LOP3.LUT R6, R9, 0x1, R8, 0xf8, !PT ;  /* 0x0000000109067812 */ /* 0x000fc800078ef808 */
[----:B------:R-:W-:-:S05]  /*34b0*/  LOP3.LUT R17, R6, R17, RZ, 0xc0, !PT ;  /* 0x0000001106117212 */ /* 0x000fca00078ec0ff */
[----:B------:R-:W-:-:S05]  /*34c0*/  IMAD.IADD R17, R8, 0x1, R17 ;  /* 0x0000000108117824 */ /* 0x000fca00078e0211 */
[----:B------:R-:W-:Y:S01]  /*34d0*/  LOP3.LUT R0, R17, R0, RZ, 0xfc, !PT ;  /* 0x0000000011007212 */ /* 0x000fe200078efcff */
[----:B------:R-:W-:Y:S06]  /*34e0*/  BRA `(.L_x_53) ;  /* 0x0000000000107947 */ /* 0x000fec0003800000 */
.L_x_52:
[----:B------:R-:W-:-:S04]  /*34f0*/  LOP3.LUT R0, R0, 0x80000000, RZ, 0xc0, !PT ;  /* 0x8000000000007812 */ /* 0x000fc800078ec0ff */
[----:B------:R-:W-:Y:S01]  /*3500*/  LOP3.LUT R0, R0, 0x7f800000, RZ, 0xfc, !PT ;  /* 0x7f80000000007812 */ /* 0x000fe200078efcff */
[----:B------:R-:W-:Y:S06]  /*3510*/  BRA `(.L_x_53) ;  /* 0x0000000000047947 */ /* 0x000fec0003800000 */
.L_x_51:
[----:B------:R-:W-:-:S07]  /*3520*/  LEA R0, R9, R0, 0x17 ;  /* 0x0000000009007211 */ /* 0x000fce00078eb8ff */
.L_x_53:
[----:B------:R-:W-:Y:S05]  /*3530*/  BSYNC.RECONVERGENT B1 ;  /* 0x0000000000017941 */ /* 0x000fea0003800200 */
.L_x_50:
[----:B------:R-:W-:Y:S05]  /*3540*/  BRA `(.L_x_54) ;  /* 0x0000000000207947 */ /* 0x000fea0003800000 */
.L_x_49:
[----:B------:R-:W-:-:S04]  /*3550*/  LOP3.LUT R0, R19, 0x80000000, R0, 0x48, !PT ;  /* 0x8000000013007812 */ /* 0x000fc800078e4800 */
[----:B------:R-:W-:Y:S01]  /*3560*/  LOP3.LUT R0, R0, 0x7f800000, RZ, 0xfc, !PT ;  /* 0x7f80000000007812 */ /* 0x000fe200078efcff */
[----:B------:R-:W-:Y:S06]  /*3570*/  BRA `(.L_x_54) ;  /* 0x0000000000147947 */ /* 0x000fec0003800000 */
.L_x_48:
[----:B------:R-:W-:Y:S01]  /*3580*/  LOP3.LUT R0, R19, 0x80000000, R0, 0x48, !PT ;  /* 0x8000000013007812 */ /* 0x000fe200078e4800 */
[----:B------:R-:W-:Y:S06]  /*3590*/  BRA `(.L_x_54) ;  /* 0x00000000000c7947 */ /* 0x000fec0003800000 */
.L_x_47:
[----:B------:R-:W0:Y:S01]  /*35a0*/  MUFU.RSQ R0, -QNAN ;  /* 0xffc0000000007908 */ /* 0x000e220000001400 */
[----:B------:R-:W-:Y:S05]  /*35b0*/  BRA `(.L_x_54) ;  /* 0x0000000000047947 */ /* 0x000fea0003800000 */
.L_x_46:
[----:B------:R-:W-:-:S07]  /*35c0*/  FADD.FTZ R0, R0, R3 ;  /* 0x0000000300007221 */ /* 0x000fce0000010000 */
.L_x_54:
[----:B------:R-:W-:Y:S05]  /*35d0*/  BSYNC.RECONVERGENT B0 ;  /* 0x0000000000007941 */ /* 0x000fea0003800200 */
.L_x_44:
[----:B------:R-:W-:Y:S02]  /*35e0*/  HFMA2 R9, -RZ, RZ, 0, 0 ;  /* 0x00000000ff097431 */ /* 0x000fe400000001ff */
[----:B------:R-:W-:-:S04]  /*35f0*/  IMAD.MOV.U32 R8, RZ, RZ, R2 ;  /* 0x000000ffff087224 */ /* 0x000fc800078e0002 */
[----:B0-----:R-:W-:Y:S05]  /*3600*/  RET.REL.NODEC R8 `(_Z7softmaxPfS_S_ll) ;  /* 0xffffffc8087c7950 */ /* 0x001fea0003c3ffff */
.L_x_55:
[----:B------:R-:W-:-:S00]  /*3610*/  BRA `(.L_x_55) ;  /* 0xfffffffc00fc7947 */ /* 0x000fc0000383ffff */
[----:B------:R-:W-:-:S00]  /*3620*/  NOP ;  /* 0x0000000000007918 */ /* 0x000fc00000000000 */
        /* <DEDUP_REMOVED lines=13> */
.L_x_146:


//--------------------- .text._Z6d_reluPfS_S_l    --------------------------
	.section	.text._Z6d_reluPfS_S_l,"ax",@progbits
	.align	128
        .global         _Z6d_reluPfS_S_l
        .type           _Z6d_reluPfS_S_l,@function
        .size           _Z6d_reluPfS_S_l,(.L_x_154 - _Z6d_reluPfS_S_l)
        .other          _Z6d_reluPfS_S_l,@"STO_CUDA_ENTRY STV_DEFAULT"
_Z6d_reluPfS_S_l:
.text._Z6d_reluPfS_S_l:
[----:B------:R-:W-:Y:S01]  /*0000*/  LDC R1, c[0x0][0x37c] ;  /* 0x0000df00ff017b82 */ /* 0x000fe20000000800 */
[----:B------:R-:W0:Y:S07]  /*0010*/  S2R R0, SR_TID.X ;  /* 0x0000000000007919 */ /* 0x000e2e0000002100 */
[----:B------:R-:W0:Y:S01]  /*0020*/  S2UR UR4, SR_CTAID.X ;  /* 0x00000000000479c3 */ /* 0x000e220000002500 */
[----:B------:R-:W1:Y:S07]  /*0030*/  LDCU.64 UR6, c[0x0][0x398] ;  /* 0x00007300ff0677ac */ /* 0x000e6e0008000a00 */
[----:B------:R-:W0:Y:S02]  /*0040*/  LDC R3, c[0x0][0x360] ;  /* 0x0000d800ff037b82 */ /* 0x000e240000000800 */
[----:B0-----:R-:W-:-:S05]  /*0050*/  IMAD R0, R3, UR4, R0 ;  /* 0x0000000403007c24 */ /* 0x001fca000f8e0200 */
[----:B-1----:R-:W-:-:S04]  /*0060*/  ISETP.GE.U32.AND P0, PT, R0, UR6, PT ;  /* 0x0000000600007c0c */ /* 0x002fc8000bf06070 */
[----:B------:R-:W-:-:S13]  /*0070*/  ISETP.GE.AND.EX P0, PT, RZ, UR7, PT, P0 ;  /* 0x00000007ff007c0c */ /* 0x000fda000bf06300 */
[----:B------:R-:W-:Y:S05]  /*0080*/  @P0 EXIT ;  /* 0x000000000000094d */ /* 0x000fea0003800000 */
[----:B------:R-:W0:Y:S01]  /*0090*/  LDCU.64 UR6, c[0x0][0x388] ;  /* 0x00007100ff0677ac */ /* 0x000e220008000a00 */
[----:B------:R-:W-:Y:S01]  /*00a0*/  IMAD.SHL.U32 R4, R0, 0x4, RZ ;  /* 0x0000000400047824 */ /* 0x000fe200078e00ff */
[----:B------:R-:W-:Y:S01]  /*00b0*/  SHF.R.U32.HI R0, RZ, 0x1e, R0 ;  /* 0x0000001eff007819 */ /* 0x000fe20000011600 */
[----:B------:R-:W1:Y:S03]  /*00c0*/  LDCU.64 UR4, c[0x0][0x358] ;  /* 0x00006b00ff0477ac */ /* 0x000e660008000a00 */
[----:B0-----:R-:W-:-:S04]  /*00d0*/  IADD3 R2, P0, PT, R4, UR6, RZ ;  /* 0x0000000604027c10 */ /* 0x001fc8000ff1e0ff */
[----:B------:R-:W-:-:S05]  /*00e0*/  IADD3.X R3, PT, PT, R0, UR7, RZ, P0, !PT ;  /* 0x0000000700037c10 */ /* 0x000fca00087fe4ff */
[----:B-1----:R-:W2:Y:S02]  /*00f0*/  LDG.E R2, desc[UR4][R2.64] ;  /* 0x0000000402027981 */ /* 0x002ea4000c1e1900 */
[----:B--2---:R-:W-:-:S13]  /*0100*/  FSETP.GT.AND P0, PT, R2, RZ, PT ;  /* 0x000000ff0200720b */ /* 0x004fda0003f04000 */
[----:B------:R-:W-:Y:S05]  /*0110*/  @!P0 BRA `(.L_x_56) ;  /* 0x0000000000248947 */ /* 0x000fea0003800000 */
[----:B------:R-:W0:Y:S02]  /*0120*/  LDCU.64 UR6, c[0x0][0x380] ;  /* 0x00007000ff0677ac */ /* 0x000e240008000a00 */
[----:B0-----:R-:W-:-:S04]  /*0130*/  IADD3 R2, P0, PT, R4, UR6, RZ ;  /* 0x0000000604027c10 */ /* 0x001fc8000ff1e0ff */
[----:B------:R-:W-:Y:S01]  /*0140*/  IADD3.X R3, PT, PT, R0, UR7, RZ, P0, !PT ;  /* 0x0000000700037c10 */ /* 0x000fe200087fe4ff */
[----:B------:R-:W0:Y:S05]  /*0150*/  LDCU.64 UR6, c[0x0][0x390] ;  /* 0x00007200ff0677ac */ /* 0x000e2a0008000a00 */
[----:B------:R-:W2:Y:S01]  /*0160*/  LDG.E R3, desc[UR4][R2.64] ;  /* 0x0000000402037981 */ /* 0x000ea2000c1e1900 */
[----:B0-----:R-:W-:-:S04]  /*0170*/  IADD3 R4, P0, PT, R4, UR6, RZ ;  /* 0x0000000604047c10 */ /* 0x001fc8000ff1e0ff */
[----:B------:R-:W-:-:S05]  /*0180*/  IADD3.X R5, PT, PT, R0, UR7, RZ, P0, !PT ;  /* 0x0000000700057c10 */ /* 0x000fca00087fe4ff */
[----:B--2---:R-:W-:Y:S01]  /*0190*/  STG.E desc[UR4][R4.64], R3 ;  /* 0x0000000304007986 */ /* 0x004fe2000c101904 */
[----:B------:R-:W-:Y:S05]  /*01a0*/  EXIT ;  /* 0x000000000000794d */ /* 0x000fea0003800000 */
.L_x_56:
[----:B------:R-:W0:Y:S02]  /*01b0*/  LDCU.64 UR6, c[0x0][0x390] ;  /* 0x00007200ff0677ac */ /* 0x000e240008000a00 */
[----:B0-----:R-:W-:-:S04]  /*01c0*/  IADD3 R2, P0, PT, R4, UR6, RZ ;  /* 0x0000000604027c10 */ /* 0x001fc8000ff1e0ff */
[----:B------:R-:W-:-:S05]  /*01d0*/  IADD3.X R3, PT, PT, R0, UR7, RZ, P0, !PT ;  /* 0x0000000700037c10 */ /* 0x000fca00087fe4ff */
[----:B------:R-:W-:Y:S01]  /*01e0*/  STG.E desc[UR4][R2.64], RZ ;  /* 0x000000ff02007986 */ /* 0x000fe2000c101904 */
[----:B------:R-:W-:Y:S05]  /*01f0*/  EXIT ;  /* 0x000000000000794d */ /* 0x000fea0003800000 */
.L_x_57:
        /* <DEDUP_REMOVED lines=16> */
.L_x_154:


//--------------------- .text._Z4reluPfS_l        --------------------------
	.section	.text._Z4reluPfS_l,"ax",@progbits
	.align	128
        .global         _Z4reluPfS_l
        .type           _Z4reluPfS_l,@function
        .size           _Z4reluPfS_l,(.L_x_155 - _Z4reluPfS_l)
        .other          _Z4reluPfS_l,@"STO_CUDA_ENTRY STV_DEFAULT"
_Z4reluPfS_l:
.text._Z4reluPfS_l:
        /* <DEDUP_REMOVED lines=14> */
[----:B------:R-:W-:-:S06]  /*00e0*/  IADD3.X R3, PT, PT, R0, UR7, RZ, P0, !PT ;  /* 0x0000000700037c10 */ /* 0x000fcc00087fe4ff */
[----:B-1----:R-:W2:Y:S02]  /*00f0*/  LDG.E R3, desc[UR4][R2.64] ;  /* 0x0000000402037981 */ /* 0x002ea4000c1e1900 */
[----:B--2---:R-:W-:-:S13]  /*0100*/  FSETP.GT.AND P0, PT, R3, RZ, PT ;  /* 0x000000ff0300720b */ /* 0x004fda0003f04000 */
[----:B------:R-:W0:Y:S02]  /*0110*/  @P0 LDC.64 R4, c[0x0][0x388] ;  /* 0x0000e200ff040b82 */ /* 0x000e240000000a00 */
[----:B0-----:R-:W-:-:S05]  /*0120*/  @P0 IADD3 R4, P1, PT, R7, R4, RZ ;  /* 0x0000000407040210 */ /* 0x001fca0007f3e0ff */
[----:B------:R-:W-:-:S05]  /*0130*/  @P0 IMAD.X R5, R0, 0x1, R5, P1 ;  /* 0x0000000100050824 */ /* 0x000fca00008e0605 */
[----:B------:R0:W-:Y:S01]  /*0140*/  @P0 STG.E desc[UR4][R4.64], R3 ;  /* 0x0000000304000986 */ /* 0x0001e2000c101904 */
[----:B------:R-:W-:Y:S05]  /*0150*/  @P0 EXIT ;  /* 0x000000000000094d */ /* 0x000fea0003800000 */
[----:B------:R-:W1:Y:S02]  /*0160*/  LDCU.64 UR6, c[0x0][0x388] ;  /* 0x00007100ff0677ac */ /* 0x000e640008000a00 */
[----:B-1----:R-:W-:-:S04]  /*0170*/  IADD3 R2, P0, PT, R7, UR6, RZ ;  /* 0x0000000607027c10 */ /* 0x002fc8000ff1e0ff */
[----:B0-----:R-:W-:-:S05]  /*0180*/  IADD3.X R3, PT, PT, R0, UR7, RZ, P0, !PT ;  /* 0x0000000700037c10 */ /* 0x001fca00087fe4ff */
[----:B------:R-:W-:Y:S01]  /*0190*/  STG.E desc[UR4][R2.64], RZ ;  /* 0x000000ff02007986 */ /* 0x000fe2000c101904 */
[----:B------:R-:W-:Y:S05]  /*01a0*/  EXIT ;  /* 0x000000000000794d */ /* 0x000fea0003800000 */
.L_x_58:
        /* <DEDUP_REMOVED lines=13> */
.L_x_155:


//--------------------- .text._Z8accuracyPfS_S_llPi --------------------------
	.section	.text._Z8accuracyPfS_S_llPi,"ax",@progbits
	.align	128
        .global         _Z8accuracyPfS_S_llPi
        .type           _Z8accuracyPfS_S_llPi,@function
        .size           _Z8accuracyPfS_S_llPi,(.L_x_156 - _Z8accuracyPfS_S_llPi)
        .other          _Z8accuracyPfS_S_llPi,@"STO_CUDA_ENTRY STV_DEFAULT"
_Z8accuracyPfS_S_llPi:
.text._Z8accuracyPfS_S_llPi:
        /* <DEDUP_REMOVED lines=10> */
[----:B------:R-:W-:Y:S02]  /*00a0*/  CS2R R20, SRZ ;  /* 0x0000000000147805 */ /* 0x000fe4000001ff00 */
[----:B------:R-:W-:Y:S01]  /*00b0*/  CS2R R18, SRZ ;  /* 0x0000000000127805 */ /* 0x000fe2000001ff00 */
[----:B------:R-:W1:Y:S01]  /*00c0*/  LDCU.64 UR8, c[0x0][0x358] ;  /* 0x00006b00ff0877ac */ /* 0x000e620008000a00 */
[----:B0-----:R-:W-:-:S04]  /*00d0*/  UISETP.GE.U32.AND UP0, UPT, UR4, 0x2, UPT ;  /* 0x000000020400788c */ /* 0x001fc8000bf06070 */
[----:B------:R-:W-:-:S09]  /*00e0*/  UISETP.GE.AND.EX UP0, UPT, UR5, URZ, UPT, UP0 ;  /* 0x000000ff0500728c */ /* 0x000fd2000bf06300 */
[----:B-1----:R-:W-:Y:S05]  /*00f0*/  BRA.U !UP0, `(.L_x_59) ;  /* 0x00000011087c7547 */ /* 0x002fea000b800000 */
[----:B------:R-:W0:Y:S01]  /*0100*/  LDCU.128 UR12, c[0x0][0x380] ;  /* 0x00007000ff0c77ac */ /* 0x000e220008000c00 */
[----:B------:R-:W-:-:S04]  /*0110*/  IMAD.WIDE.U32 R2, R0, UR4, RZ ;  /* 0x0000000400027c25 */ /* 0x000fc8000f8e00ff */
[----:B------:R-:W-:Y:S02]  /*0120*/  IMAD R9, R0, UR5, R3 ;  /* 0x0000000500097c24 */ /* 0x000fe4000f8e0203 */
[----:B------:R-:W-:-:S03]  /*0130*/  IMAD.SHL.U32 R8, R2, 0x4, RZ ;  /* 0x0000000402087824 */ /* 0x000fc600078e00ff */
[----:B------:R-:W-:Y:S02]  /*0140*/  SHF.L.U64.HI R9, R2, 0x2, R9 ;  /* 0x0000000202097819 */ /* 0x000fe40000010209 */
[----:B0-----:R-:W-:-:S04]  /*0150*/  IADD3 R2, P0, PT, R8, UR12, RZ ;  /* 0x0000000c08027c10 */ /* 0x001fc8000ff1e0ff */
[----:B------:R-:W-:-:S05]  /*0160*/  IADD3.X R3, PT, PT, R9, UR13, RZ, P0, !PT ;  /* 0x0000000d09037c10 */ /* 0x000fca00087fe4ff */
[----:B------:R-:W2:Y:S01]  /*0170*/  LDG.E R14, desc[UR8][R2.64] ;  /* 0x00000008020e7981 */ /* 0x000ea2000c1e1900 */
[----:B------:R-:W-:-:S04]  /*0180*/  IADD3 R4, P0, PT, R8, UR14, RZ ;  /* 0x0000000e08047c10 */ /* 0x000fc8000ff1e0ff */
[----:B------:R-:W-:-:S05]  /*0190*/  IADD3.X R5, PT, PT, R9, UR15, RZ, P0, !PT ;  /* 0x0000000f09057c10 */ /* 0x000fca00087fe4ff */
[----:B------:R0:W5:Y:S01]  /*01a0*/  LDG.E R28, desc[UR8][R4.64] ;  /* 0x00000008041c7981 */ /* 0x000162000c1e1900 */
[----:B------:R-:W-:Y:S01]  /*01b0*/  UIADD3 UR6, UP0, UPT, UR4, -0x1, URZ ;  /* 0xffffffff04067890 */ /* 0x000fe2000ff1e0ff */
[----:B------:R-:W-:Y:S01]  /*01c0*/  CS2R R18, SRZ ;  /* 0x0000000000127805 */ /* 0x000fe2000001ff00 */
[----:B------:R-:W-:Y:S01]  /*01d0*/  UIADD3 UR4, UP1, UPT, UR4, -0x2, URZ ;  /* 0xfffffffe04047890 */ /* 0x000fe2000ff3e0ff */
[----:B------:R-:W-:Y:S01]  /*01e0*/  IMAD.MOV.U32 R13, RZ, RZ, 0x1 ;  /* 0x00000001ff0d7424 */ /* 0x000fe200078e00ff */
[----:B------:R-:W-:Y:S01]  /*01f0*/  UIADD3.X UR10, UPT, UPT, UR5, -0x1, URZ, UP0, !UPT ;  /* 0xffffffff050a7890 */ /* 0x000fe200087fe4ff */
[----:B------:R-:W-:Y:S01]  /*0200*/  IMAD.MOV.U32 R12, RZ, RZ, RZ ;  /* 0x000000ffff0c7224 */ /* 0x000fe200078e00ff */
[----:B------:R-:W-:Y:S01]  /*0210*/  UIADD3.X UR5, UPT, UPT, UR5, -0x1, URZ, UP1, !UPT ;  /* 0xffffffff05057890 */ /* 0x000fe20008ffe4ff */
[----:B------:R-:W-:Y:S01]  /*0220*/  CS2R R20, SRZ ;  /* 0x0000000000147805 */ /* 0x000fe2000001ff00 */
[----:B------:R-:W-:Y:S02]  /*0230*/  UISETP.GE.U32.AND UP1, UPT, UR4, 0x7, UPT ;  /* 0x000000070400788c */ /* 0x000fe4000bf26070 */
[----:B------:R-:W-:-:S02]  /*0240*/  ULOP3.LUT UR7, UR6, 0x7, URZ, 0xc0, !UPT ;  /* 0x0000000706077892 */ /* 0x000fc4000f8ec0ff */
[----:B------:R-:W-:Y:S02]  /*0250*/  UISETP.GE.U32.AND.EX UP1, UPT, UR5, URZ, UPT, UP1 ;  /* 0x000000ff0500728c */ /* 0x000fe4000bf26110 */
[----:B------:R-:W-:-:S04]  /*0260*/  UISETP.NE.U32.AND UP0, UPT, UR7, URZ, UPT ;  /* 0x000000ff0700728c */ /* 0x000fc8000bf05070 */
[----:B------:R-:W-:Y:S01]  /*0270*/  UISETP.NE.AND.EX UP0, UPT, URZ, URZ, UPT, UP0 ;  /* 0x000000ffff00728c */ /* 0x000fe2000bf05300 */
[----:B--2---:R-:W1:Y:S02]  /*0280*/  F2I.S64.TRUNC R14, R14 ;  /* 0x0000000e000e7311 */ /* 0x004e64000020d900 */
[----:B-1----:R-:W-:Y:S01]  /*0290*/  IMAD.MOV.U32 R17, RZ, RZ, R14 ;  /* 0x000000ffff117224 */ /* 0x002fe200078e000e */
[----:B0-----:R-:W-:Y:S07]  /*02a0*/  BRA.U !UP1, `(.L_x_60) ;  /* 0x00000009090c7547 */ /* 0x001fee000b800000 */
[----:B------:R-:W-:Y:S02]  /*02b0*/  IADD3 R8, P0, PT, R8, 0x10, RZ ;  /* 0x0000001008087810 */ /* 0x000fe40007f1e0ff */
[----:B------:R-:W-:Y:S01]  /*02c0*/  CS2R R18, SRZ ;  /* 0x0000000000127805 */ /* 0x000fe2000001ff00 */
[----:B------:R-:W-:Y:S01]  /*02d0*/  IMAD.MOV.U32 R13, RZ, RZ, 0x1 ;  /* 0x00000001ff0d7424 */ /* 0x000fe200078e00ff */
[C---:B------:R-:W-:Y:S01]  /*02e0*/  IADD3 R6, P1, PT, R8.reuse, UR12, RZ ;  /* 0x0000000c08067c10 */ /* 0x040fe2000ff3e0ff */
[----:B------:R-:W-:Y:S01]  /*02f0*/  IMAD.X R9, RZ, RZ, R9, P0 ;  /* 0x000000ffff097224 */ /* 0x000fe200000e0609 */
[----:B------:R-:W-:Y:S01]  /*0300*/  IADD3 R8, P0, PT, R8, UR14, RZ ;  /* 0x0000000e08087c10 */ /* 0x000fe2000ff1e0ff */
[----:B------:R-:W-:-:S03]  /*0310*/  IMAD.MOV.U32 R12, RZ, RZ, RZ ;  /* 0x000000ffff0c7224 */ /* 0x000fc600078e00ff */
[C---:B------:R-:W-:Y:S02]  /*0320*/  IADD3.X R7, PT, PT, R9.reuse, UR13, RZ, P1, !PT ;  /* 0x0000000d09077c10 */ /* 0x040fe40008ffe4ff */
[----:B------:R-:W-:-:S07]  /*0330*/  IADD3.X R9, PT, PT, R9, UR15, RZ, P0, !PT ;  /* 0x0000000f09097c10 */ /* 0x000fce00087fe4ff */
.L_x_61:
        /* <DEDUP_REMOVED lines=8> */
[----:B--2---:R-:W0:Y:S02]  /*03c0*/  F2I.S64.TRUNC R10, R27 ;  /* 0x0000001b000a7311 */ /* 0x004e24000020d900 */
[----:B0-----:R-:W-:-:S04]  /*03d0*/  ISETP.GT.U32.AND P0, PT, R10, R17, PT ;  /* 0x000000110a00720c */ /* 0x001fc80003f04070 */
[----:B------:R-:W-:-:S04]  /*03e0*/  ISETP.GT.AND.EX P0, PT, R11, R15, PT, P0 ;  /* 0x0000000f0b00720c */ /* 0x000fc80003f04300 */
[----:B------:R-:W-:Y:S02]  /*03f0*/  SEL R17, R10, R17, P0 ;  /* 0x000000110a117207 */ /* 0x000fe40000000000 */
[----:B------:R-:W-:Y:S02]  /*0400*/  SEL R15, R11, R15, P0 ;  /* 0x0000000f0b0f7207 */ /* 0x000fe40000000000 */
[----:B---3--:R0:W1:Y:S01]  /*0410*/  F2I.S64.TRUNC R10, R26 ;  /* 0x0000001a000a7311 */ /* 0x008062000020d900 */
[----:B----45:R-:W-:Y:S02]  /*0420*/  FSETP.GT.AND P4, PT, R23, R28, PT ;  /* 0x0000001c1700720b */ /* 0x030fe40003f84000 */
[----:B------:R-:W-:Y:S01]  /*0430*/  SEL R21, R12, R21, P0 ;  /* 0x000000150c157207 */ /* 0x000fe20000000000 */
[----:B0-----:R-:W2:Y:S01]  /*0440*/  LDG.E R26, desc[UR8][R6.64+0xc] ;  /* 0x00000c08061a7981 */ /* 0x001ea2000c1e1900 */
[----:B-1----:R-:W-:-:S04]  /*0450*/  ISETP.GT.U32.AND P1, PT, R10, R17, PT ;  /* 0x000000110a00720c */ /* 0x002fc80003f24070 */
[----:B------:R-:W-:-:S04]  /*0460*/  ISETP.GT.AND.EX P1, PT, R11, R15, PT, P1 ;  /* 0x0000000f0b00720c */ /* 0x000fc80003f24310 */
[----:B------:R-:W-:Y:S02]  /*0470*/  SEL R29, R11, R15, P1 ;  /* 0x0000000f0b1d7207 */ /* 0x000fe40000800000 */
[----:B------:R-:W3:Y:S01]  /*0480*/  LDG.E R15, desc[UR8][R6.64+0x4] ;  /* 0x00000408060f7981 */ /* 0x000ee2000c1e1900 */
[----:B------:R-:W-:Y:S02]  /*0490*/  SEL R27, R10, R17, P1 ;  /* 0x000000110a1b7207 */ /* 0x000fe40000800000 */
[----:B------:R-:W0:Y:S08]  /*04a0*/  F2I.S64.TRUNC R16, R16 ;  /* 0x0000001000107311 */ /* 0x000e30000020d900 */
[----:B------:R-:W1:Y:S01]  /*04b0*/  F2I.S64.TRUNC R10, R24 ;  /* 0x00000018000a7311 */ /* 0x000e62000020d900 */
[----:B------:R-:W-:-:S02]  /*04c0*/  FSEL R28, R23, R28, P4 ;  /* 0x0000001c171c7208 */ /* 0x000fc40002000000 */
[----:B0-----:R-:W-:-:S04]  /*04d0*/  ISETP.GT.U32.AND P2, PT, R16, R27, PT ;  /* 0x0000001b1000720c */ /* 0x001fc80003f44070 */
[C---:B------:R-:W-:Y:S02]  /*04e0*/  ISETP.GT.AND.EX P2, PT, R17.reuse, R29, PT, P2 ;  /* 0x0000001d1100720c */ /* 0x040fe40003f44320 */
[-C--:B------:R-:W-:Y:S02]  /*04f0*/  FSETP.GT.AND P5, PT, R22, R28.reuse, PT ;  /* 0x0000001c1600720b */ /* 0x080fe40003fa4000 */
[----:B------:R-:W-:Y:S02]  /*0500*/  SEL R27, R16, R27, P2 ;  /* 0x0000001b101b7207 */ /* 0x000fe40001000000 */
[----:B------:R-:W-:Y:S01]  /*0510*/  SEL R23, R17, R29, P2 ;  /* 0x0000001d11177207 */ /* 0x000fe20001000000 */
[----:B------:R-:W4:Y:S01]  /*0520*/  LDG.E R16, desc[UR8][R6.64+0x8] ;  /* 0x0000080806107981 */ /* 0x000f22000c1e1900 */
[----:B-1----:R-:W-:Y:S02]  /*0530*/  ISETP.GT.U32.AND P3, PT, R10, R27, PT ;  /* 0x0000001b0a00720c */ /* 0x002fe40003f64070 */
[----:B------:R-:W-:-:S02]  /*0540*/  FSEL R28, R22, R28, P5 ;  /* 0x0000001c161c7208 */ /* 0x000fc40002800000 */
[----:B------:R-:W-:Y:S02]  /*0550*/  SEL R29, R13, R20, P0 ;  /* 0x000000140d1d7207 */ /* 0x000fe40000000000 */
[----:B------:R-:W-:Y:S02]  /*0560*/  ISETP.GT.AND.EX P3, PT, R11, R23, PT, P3 ;  /* 0x000000170b00720c */ /* 0x000fe40003f64330 */
[----:B------:R-:W-:Y:S02]  /*0570*/  IADD3 R22, P6, PT, R13, 0x1, RZ ;  /* 0x000000010d167810 */ /* 0x000fe40007fde0ff */
[CC--:B------:R-:W-:Y:S02]  /*0580*/  FSETP.GT.AND P0, PT, R25.reuse, R28.reuse, PT ;  /* 0x0000001c1900720b */ /* 0x0c0fe40003f04000 */
[----:B------:R-:W-:Y:S01]  /*0590*/  SEL R17, R10, R27, P3 ;  /* 0x0000001b0a117207 */ /* 0x000fe20001800000 */
[----:B------:R-:W-:Y:S01]  /*05a0*/  IMAD.X R10, RZ, RZ, R12, P6 ;  /* 0x000000ffff0a7224 */ /* 0x000fe200030e060c */
[----:B------:R-:W-:-:S02]  /*05b0*/  FSEL R25, R25, R28, P0 ;  /* 0x0000001c19197208 */ /* 0x000fc40000000000 */
[----:B------:R-:W-:Y:S01]  /*05c0*/  SEL R20, R22, R29, P1 ;  /* 0x0000001d16147207 */ /* 0x000fe20000800000 */
[----:B------:R-:W2:Y:S01]  /*05d0*/  LDG.E R28, desc[UR8][R8.64+0x10] ;  /* 0x00001008081c7981 */ /* 0x000ea2000c1e1900 */
[----:B------:R-:W-:Y:S02]  /*05e0*/  FSETP.GT.AND P6, PT, R14, R25, PT ;  /* 0x000000190e00720b */ /* 0x000fe40003fc4000 */
[----:B------:R-:W-:Y:S02]  /*05f0*/  SEL R24, R10, R21, P1 ;  /* 0x000000150a187207 */ /* 0x000fe40000800000 */
[C---:B------:R-:W-:Y:S02]  /*0600*/  IADD3 R27, P1, PT, R13.reuse, 0x2, RZ ;  /* 0x000000020d1b7810 */ /* 0x040fe40007f3e0ff */
[----:B------:R-:W-:Y:S02]  /*0610*/  @!P5 SEL R22, R13, R18, P4 ;  /* 0x000000120d16d207 */ /* 0x000fe40002000000 */
[----:B------:R-:W-:Y:S01]  /*0620*/  SEL R23, R11, R23, P3 ;  /* 0x000000170b177207 */ /* 0x000fe20001800000 */
[----:B------:R-:W2:Y:S01]  /*0630*/  LDG.E R18, desc[UR8][R8.64+0x4] ;  /* 0x0000040808127981 */ /* 0x000ea2000c1e1900 */
[----:B------:R-:W-:Y:S01]  /*0640*/  IMAD.X R11, RZ, RZ, R12, P1 ;  /* 0x000000ffff0b7224 */ /* 0x000fe200008e060c */
[----:B------:R-:W-:-:S02]  /*0650*/  SEL R20, R27, R20, P2 ;  /* 0x000000141b147207 */ /* 0x000fc40001000000 */
[----:B------:R-:W-:Y:S02]  /*0660*/  IADD3 R21, P1, PT, R13, 0x3, RZ ;  /* 0x000000030d157810 */ /* 0x000fe40007f3e0ff */
[----:B------:R-:W-:Y:S02]  /*0670*/  @!P5 SEL R10, R12, R19, P4 ;  /* 0x000000130c0ad207 */ /* 0x000fe40002000000 */
[----:B------:R-:W-:Y:S02]  /*0680*/  SEL R20, R21, R20, P3 ;  /* 0x0000001415147207 */ /* 0x000fe40001800000 */
[----:B------:R-:W-:Y:S02]  /*0690*/  @!P6 SEL R21, R27, R22, P0 ;  /* 0x000000161b15e207 */ /* 0x000fe40000000000 */
[----:B------:R-:W2:Y:S01]  /*06a0*/  LDG.E R22, desc[UR8][R8.64+0x8] ;  /* 0x0000080808167981 */ /* 0x000ea2000c1e1900 */
[----:B------:R-:W-:Y:S01]  /*06b0*/  SEL R19, R11, R24, P2 ;  /* 0x000000180b137207 */ /* 0x000fe20001000000 */
[----:B------:R-:W-:-:S02]  /*06c0*/  IMAD.X R24, RZ, RZ, R12, P1 ;  /* 0x000000ffff187224 */ /* 0x000fc400008e060c */
[----:B------:R-:W2:Y:S03]  /*06d0*/  LDG.E R27, desc[UR8][R6.64+0x10] ;  /* 0x00001008061b7981 */ /* 0x000ea6000c1e1900 */
[----:B------:R-:W-:Y:S02]  /*06e0*/  SEL R19, R24, R19, P3 ;  /* 0x0000001318137207 */ /* 0x000fe40001800000 */
[----:B------:R-:W-:Y:S02]  /*06f0*/  @!P6 SEL R24, R11, R10, P0 ;  /* 0x0000000a0b18e207 */ /* 0x000fe40000000000 */
[----:B---3--:R-:W0:Y:S02]  /*0700*/  F2I.S64.TRUNC R10, R15 ;  /* 0x0000000f000a7311 */ /* 0x008e24000020d900 */
[----:B0-----:R-:W-:-:S04]  /*0710*/  ISETP.GT.U32.AND P0, PT, R10, R17, PT ;  /* 0x000000110a00720c */ /* 0x001fc80003f04070 */
[----:B------:R-:W-:-:S04]  /*0720*/  ISETP.GT.AND.EX P0, PT, R11, R23, PT, P0 ;  /* 0x000000170b00720c */ /* 0x000fc80003f04300 */
[----:B------:R-:W-:Y:S02]  /*0730*/  SEL R29, R11, R23, P0 ;  /* 0x000000170b1d7207 */ /* 0x000fe40000000000 */
[----:B------:R0:W3:Y:S01]  /*0740*/  LDG.E R23, desc[UR8][R8.64+0xc] ;  /* 0x00000c0808177981 */ /* 0x0000e2000c1e1900 */
[----:B------:R-:W-:Y:S02]  /*0750*/  SEL R17, R10, R17, P0 ;  /* 0x000000110a117207 */ /* 0x000fe40000000000 */
[----:B----4-:R-:W1:Y:S01]  /*0760*/  F2I.S64.TRUNC R10, R16 ;  /* 0x00000010000a7311 */ /* 0x010e62000020d900 */
[----:B------:R-:W-:Y:S02]  /*0770*/  FSEL R25, R14, R25, P6 ;  /* 0x000000190e197208 */ /* 0x000fe40003000000 */
[----:B-1----:R-:W-:-:S04]  /*0780*/  ISETP.GT.U32.AND P1, PT, R10, R17, PT ;  /* 0x000000110a00720c */ /* 0x002fc80003f24070 */
[----:B------:R-:W-:Y:S02]  /*0790*/  ISETP.GT.AND.EX P1, PT, R11, R29, PT, P1 ;  /* 0x0000001d0b00720c */ /* 0x000fe40003f24310 */
[----:B--2---:R-:W-:-:S04]  /*07a0*/  FSETP.GT.AND P3, PT, R18, R25, PT ;  /* 0x000000191200720b */ /* 0x004fc80003f64000 */
[----:B------:R-:W-:Y:S02]  /*07b0*/  FSEL R15, R18, R25, P3 ;  /* 0x00000019120f7208 */ /* 0x000fe40001800000 */
[----:B------:R-:W-:Y:S02]  /*07c0*/  SEL R17, R10, R17, P1 ;  /* 0x000000110a117207 */ /* 0x000fe40000800000 */
[----:B------:R-:W-:Y:S02]  /*07d0*/  IADD3 R10, P4, PT, R13, 0x4, RZ ;  /* 0x000000040d0a7810 */ /* 0x000fe40007f9e0ff */
[----:B------:R-:W-:Y:S02]  /*07e0*/  FSETP.GT.AND P2, PT, R22, R15, PT ;  /* 0x0000000f1600720b */ /* 0x000fe40003f44000 */
[----:B------:R-:W-:Y:S02]  /*07f0*/  SEL R29, R11, R29, P1 ;  /* 0x0000001d0b1d7207 */ /* 0x000fe40000800000 */
[----:B------:R-:W-:-:S02]  /*0800*/  SEL R11, R10, R20, P0 ;  /* 0x000000140a0b7207 */ /* 0x000fc40000000000 */
[----:B------:R-:W-:Y:S01]  /*0810*/  IADD3 R18, P5, PT, R13, 0x5, RZ ;  /* 0x000000050d127810 */ /* 0x000fe20007fbe0ff */
[----:B------:R-:W-:-:S03]  /*0820*/  IMAD.X R14, RZ, RZ, R12, P4 ;  /* 0x000000ffff0e7224 */ /* 0x000fc600020e060c */
[----:B------:R-:W-:-:S03]  /*0830*/  SEL R16, R18, R11, P1 ;  /* 0x0000000b12107207 */ /* 0x000fc60000800000 */
[----:B------:R-:W-:Y:S02]  /*0840*/  @!P2 SEL R18, R10, R21, P3 ;  /* 0x000000150a12a207 */ /* 0x000fe40001800000 */
[----:B------:R-:W1:Y:S01]  /*0850*/  F2I.S64.TRUNC R10, R26 ;  /* 0x0000001a000a7311 */ /* 0x000e62000020d900 */
[----:B------:R-:W-:Y:S01]  /*0860*/  SEL R20, R14, R19, P0 ;  /* 0x000000130e147207 */ /* 0x000fe20000000000 */
[----:B------:R-:W-:Y:S01]  /*0870*/  IMAD.X R19, RZ, RZ, R12, P5 ;  /* 0x000000ffff137224 */ /* 0x000fe200028e060c */
[----:B------:R-:W-:-:S04]  /*0880*/  FSEL R22, R22, R15, P2 ;  /* 0x0000000f16167208 */ /* 0x000fc80001000000 */
[----:B------:R-:W-:Y:S02]  /*0890*/  SEL R20, R19, R20, P1 ;  /* 0x0000001413147207 */ /* 0x000fe40000800000 */
[----:B------:R-:W-:Y:S02]  /*08a0*/  @!P2 SEL R19, R14, R24, P3 ;  /* 0x000000180e13a207 */ /* 0x000fe40001800000 */
[----:B------:R-:W2:Y:S01]  /*08b0*/  F2I.S64.TRUNC R14, R27 ;  /* 0x0000001b000e7311 */ /* 0x000ea2000020d900 */
[----:B-1----:R-:W-:Y:S02]  /*08c0*/  ISETP.GT.U32.AND P0, PT, R10, R17, PT ;  /* 0x000000110a00720c */ /* 0x002fe40003f04070 */
[----:B------:R-:W-:Y:S02]  /*08d0*/  IADD3 R21, P1, PT, R13, 0x6, RZ ;  /* 0x000000060d157810 */ /* 0x000fe40007f3e0ff */
[----:B------:R-:W-:Y:S02]  /*08e0*/  ISETP.GT.AND.EX P0, PT, R11, R29, PT, P0 ;  /* 0x0000001d0b00720c */ /* 0x000fe40003f04300 */
[----:B------:R-:W-:-:S02]  /*08f0*/  IADD3 R6, P3, PT, R6, 0x20, RZ ;  /* 0x0000002006067810 */ /* 0x000fc40007f7e0ff */
[----:B------:R-:W-:Y:S01]  /*0900*/  SEL R17, R10, R17, P0 ;  /* 0x000000110a117207 */ /* 0x000fe20000000000 */
[----:B------:R-:W-:Y:S01]  /*0910*/  ULOP3.LUT UR4, UR6, 0xfffffff8, URZ, 0xc0, !UPT ;  /* 0xfffffff806047892 */ /* 0x000fe2000f8ec0ff */
[----:B------:R-:W-:Y:S01]  /*0920*/  SEL R16, R21, R16, P0 ;  /* 0x0000001015107207 */ /* 0x000fe20000000000 */
[----:B------:R-:W-:Y:S01]  /*0930*/  IMAD.X R7, RZ, RZ, R7, P3 ;  /* 0x000000ffff077224 */ /* 0x000fe200018e0607 */
[----:B------:R-:W-:Y:S02]  /*0940*/  SEL R11, R11, R29, P0 ;  /* 0x0000001d0b0b7207 */ /* 0x000fe40000000000 */
[----:B0-----:R-:W-:-:S05]  /*0950*/  IADD3 R8, P4, PT, R8, 0x20, RZ ;  /* 0x0000002008087810 */ /* 0x001fca0007f9e0ff */
[----:B------:R-:W-:Y:S01]  /*0960*/  IMAD.X R9, RZ, RZ, R9, P4 ;  /* 0x000000ffff097224 */ /* 0x000fe200020e0609 */
[----:B---3--:R-:W-:-:S04]  /*0970*/  FSETP.GT.AND P2, PT, R23, R22, PT ;  /* 0x000000161700720b */ /* 0x008fc80003f44000 */
[----:B------:R-:W-:Y:S01]  /*0980*/  FSEL R23, R23, R22, P2 ;  /* 0x0000001617177208 */ /* 0x000fe20001000000 */
[--C-:B------:R-:W-:Y:S01]  /*0990*/  IMAD.X R22, RZ, RZ, R12.reuse, P1 ;  /* 0x000000ffff167224 */ /* 0x100fe200008e060c */
[----:B------:R-:W-:Y:S02]  /*09a0*/  SEL R18, R21, R18, P2 ;  /* 0x0000001215127207 */ /* 0x000fe40001000000 */
[----:B------:R-:W-:Y:S02]  /*09b0*/  IADD3 R21, P3, PT, R13, 0x7, RZ ;  /* 0x000000070d157810 */ /* 0x000fe40007f7e0ff */
[----:B--2---:R-:W-:Y:S02]  /*09c0*/  ISETP.GT.U32.AND P1, PT, R14, R17, PT ;  /* 0x000000110e00720c */ /* 0x004fe40003f24070 */
[C---:B------:R-:W-:Y:S02]  /*09d0*/  SEL R10, R22.reuse, R20, P0 ;  /* 0x00000014160a7207 */ /* 0x040fe40000000000 */
[----:B------:R-:W-:Y:S01]  /*09e0*/  SEL R22, R22, R19, P2 ;  /* 0x0000001316167207 */ /* 0x000fe20001000000 */
[----:B------:R-:W-:Y:S01]  /*09f0*/  IMAD.X R19, RZ, RZ, R12, P3 ;  /* 0x000000ffff137224 */ /* 0x000fe200018e060c */
[----:B------:R-:W-:-:S02]  /*0a00*/  ISETP.GT.AND.EX P0, PT, R15, R11, PT, P1 ;  /* 0x0000000b0f00720c */ /* 0x000fc40003f04310 */
[----:B------:R-:W-:-:S04]  /*0a10*/  ISETP.NE.U32.AND P1, PT, R21, UR4, PT ;  /* 0x0000000415007c0c */ /* 0x000fc8000bf25070 */
[----:B------:R-:W-:Y:S02]  /*0a20*/  ISETP.NE.AND.EX P1, PT, R19, UR10, PT, P1 ;  /* 0x0000000a13007c0c */ /* 0x000fe4000bf25310 */
[----:B------:R-:W-:Y:S02]  /*0a30*/  FSETP.GT.AND P2, PT, R28, R23, PT ;  /* 0x000000171c00720b */ /* 0x000fe40003f44000 */
[----:B------:R-:W-:Y:S02]  /*0a40*/  IADD3 R13, P3, PT, R13, 0x8, RZ ;  /* 0x000000080d0d7810 */ /* 0x000fe40007f7e0ff */
[C---:B------:R-:W-:Y:S02]  /*0a50*/  SEL R20, R21.reuse, R16, P0 ;  /* 0x0000001015147207 */ /* 0x040fe40000000000 */
[----:B------:R-:W-:Y:S01]  /*0a60*/  SEL R18, R21, R18, P2 ;  /* 0x0000001215127207 */ /* 0x000fe20001000000 */
[----:B------:R-:W-:Y:S01]  /*0a70*/  IMAD.X R12, RZ, RZ, R12, P3 ;  /* 0x000000ffff0c7224 */ /* 0x000fe200018e060c */
[----:B------:R-:W-:-:S02]  /*0a80*/  SEL R21, R19, R10, P0 ;  /* 0x0000000a13157207 */ /* 0x000fc40000000000 */
[----:B------:R-:W-:Y:S02]  /*0a90*/  SEL R17, R14, R17, P0 ;  /* 0x000000110e117207 */ /* 0x000fe40000000000 */
[----:B------:R-:W-:Y:S02]  /*0aa0*/  SEL R15, R15, R11, P0 ;  /* 0x0000000b0f0f7207 */ /* 0x000fe40000000000 */
[----:B------:R-:W-:Y:S02]  /*0ab0*/  FSEL R28, R28, R23, P2 ;  /* 0x000000171c1c7208 */ /* 0x000fe40001000000 */
[----:B------:R-:W-:Y:S01]  /*0ac0*/  SEL R19, R19, R22, P2 ;  /* 0x0000001613137207 */ /* 0x000fe20001000000 */
[----:B------:R-:W-:Y:S06]  /*0ad0*/  @P1 BRA `(.L_x_61) ;  /* 0xfffffff800181947 */ /* 0x000fec000383ffff */
.L_x_60:
[----:B------:R-:W-:Y:S05]  /*0ae0*/  BRA.U !UP0, `(.L_x_59) ;  /* 0x0000000908007547 */ /* 0x000fea000b800000 */
[----:B------:R-:W-:Y:S02]  /*0af0*/  UISETP.GE.U32.AND UP1, UPT, UR7, 0x4, UPT ;  /* 0x000000040700788c */ /* 0x000fe4000bf26070 */
[----:B------:R-:W-:Y:S02]  /*0b00*/  ULOP3.LUT UR5, UR6, 0x3, URZ, 0xc0, !UPT ;  /* 0x0000000306057892 */ /* 0x000fe4000f8ec0ff */
[----:B------:R-:W-:Y:S02]  /*0b10*/  UISETP.GE.U32.AND.EX UP1, UPT, URZ, URZ, UPT, UP1 ;  /* 0x000000ffff00728c */ /* 0x000fe4000bf26110 */
[----:B------:R-:W-:-:S04]  /*0b20*/  UISETP.NE.U32.AND UP0, UPT, UR5, URZ, UPT ;  /* 0x000000ff0500728c */ /* 0x000fc8000bf05070 */
[----:B------:R-:W-:-:S03]  /*0b30*/  UISETP.NE.AND.EX UP0, UPT, URZ, URZ, UPT, UP0 ;  /* 0x000000ffff00728c */ /* 0x000fc6000bf05300 */
[----:B------:R-:W-:Y:S08]  /*0b40*/  BRA.U !UP1, `(.L_x_62) ;  /* 0x0000000109f87547 */ /* 0x000ff0000b800000 */
[C---:B------:R-:W-:Y:S01]  /*0b50*/  IMAD.SHL.U32 R11, R13.reuse, 0x4, RZ ;  /* 0x000000040d0b7824 */ /* 0x040fe200078e00ff */
[----:B------:R-:W-:-:S04]  /*0b60*/  SHF.L.U64.HI R7, R13, 0x2, R12 ;  /* 0x000000020d077819 */ /* 0x000fc8000001020c */
[----:B------:R-:W-:-:S05]  /*0b70*/  IADD3 R22, P0, PT, R11, R2, RZ ;  /* 0x000000020b167210 */ /* 0x000fca0007f1e0ff */
[----:B------:R-:W-:-:S05]  /*0b80*/  IMAD.X R23, R7, 0x1, R3, P0 ;  /* 0x0000000107177824 */ /* 0x000fca00000e0603 */
[----:B------:R-:W2:Y:S04]  /*0b90*/  LDG.E R8, desc[UR8][R22.64] ;  /* 0x0000000816087981 */ /* 0x000ea8000c1e1900 */
[----:B------:R-:W3:Y:S01]  /*0ba0*/  LDG.E R6, desc[UR8][R22.64+0x4] ;  /* 0x0000040816067981 */ /* 0x000ee2000c1e1900 */
[----:B------:R-:W-:-:S03]  /*0bb0*/  IADD3 R10, P0, PT, R11, R4, RZ ;  /* 0x000000040b0a7210 */ /* 0x000fc60007f1e0ff */
[----:B------:R-:W4:Y:S02]  /*0bc0*/  LDG.E R16, desc[UR8][R22.64+0x8] ;  /* 0x0000080816107981 */ /* 0x000f24000c1e1900 */
[----:B------:R-:W-:Y:S02]  /*0bd0*/  IMAD.X R11, R7, 0x1, R5, P0 ;  /* 0x00000001070b7824 */ /* 0x000fe400000e0605 */
[----:B------:R-:W4:Y:S04]  /*0be0*/  LDG.E R27, desc[UR8][R22.64+0xc] ;  /* 0x00000c08161b7981 */ /* 0x000f28000c1e1900 */
[----:B------:R-:W4:Y:S04]  /*0bf0*/  LDG.E R25, desc[UR8][R10.64] ;  /* 0x000000080a197981 */ /* 0x000f28000c1e1900 */
[----:B------:R-:W4:Y:S04]  /*0c00*/  LDG.E R14, desc[UR8][R10.64+0x4] ;  /* 0x000004080a0e7981 */ /* 0x000f28000c1e1900 */
[----:B------:R-:W4:Y:S04]  /*0c10*/  LDG.E R24, desc[UR8][R10.64+0x8] ;  /* 0x000008080a187981 */ /* 0x000f28000c1e1900 */
[----:B------:R0:W4:Y:S01]  /*0c20*/  LDG.E R26, desc[UR8][R10.64+0xc] ;  /* 0x00000c080a1a7981 */ /* 0x000122000c1e1900 */
[----:B--2---:R-:W1:Y:S08]  /*0c30*/  F2I.S64.TRUNC R8, R8 ;  /* 0x0000000800087311 */ /* 0x004e70000020d900 */
[----:B---3--:R-:W2:Y:S01]  /*0c40*/  F2I.S64.TRUNC R6, R6 ;  /* 0x0000000600067311 */ /* 0x008ea2000020d900 */
[----:B-1----:R-:W-:-:S04]  /*0c50*/  ISETP.GT.U32.AND P0, PT, R8, R17, PT ;  /* 0x000000110800720c */ /* 0x002fc80003f04070 */
[----:B------:R-:W-:-:S04]  /*0c60*/  ISETP.GT.AND.EX P0, PT, R9, R15, PT, P0 ;  /* 0x0000000f0900720c */ /* 0x000fc80003f04300 */
[----:B------:R-:W-:Y:S02]  /*0c70*/  SEL R29, R8, R17, P0 ;  /* 0x00000011081d7207 */ /* 0x000fe40000000000 */
[----:B----4-:R-:W1:Y:S01]  /*0c80*/  F2I.S64.TRUNC R16, R16 ;  /* 0x0000001000107311 */ /* 0x010e62000020d900 */
[----:B------:R-:W-:Y:S02]  /*0c90*/  SEL R15, R9, R15, P0 ;  /* 0x0000000f090f7207 */ /* 0x000fe40000000000 */
[----:B--2---:R-:W-:Y:S02]  /*0ca0*/  ISETP.GT.U32.AND P2, PT, R6, R29, PT ;  /* 0x0000001d0600720c */ /* 0x004fe40003f44070 */
[-C--:B-----5:R-:W-:Y:S02]  /*0cb0*/  FSETP.GT.AND P3, PT, R25, R28.reuse, PT ;  /* 0x0000001c1900720b */ /* 0x0a0fe40003f64000 */
[----:B------:R-:W-:Y:S02]  /*0cc0*/  ISETP.GT.AND.EX P2, PT, R7, R15, PT, P2 ;  /* 0x0000000f0700720c */ /* 0x000fe40003f44320 */
[----:B------:R-:W-:-:S02]  /*0cd0*/  FSEL R25, R25, R28, P3 ;  /* 0x0000001c19197208 */ /* 0x000fc40001800000 */
[----:B0-----:R-:W-:Y:S02]  /*0ce0*/  SEL R11, R6, R29, P2 ;  /* 0x0000001d060b7207 */ /* 0x001fe40001000000 */
[----:B------:R-:W-:Y:S02]  /*0cf0*/  SEL R15, R7, R15, P2 ;  /* 0x0000000f070f7207 */ /* 0x000fe40001000000 */
[----:B------:R-:W-:Y:S01]  /*0d00*/  FSETP.GT.AND P4, PT, R14, R25, PT ;  /* 0x000000190e00720b */ /* 0x000fe20003f84000 */
[----:B------:R-:W0:Y:S01]  /*0d10*/  F2I.S64.TRUNC R6, R27 ;  /* 0x0000001b00067311 */ /* 0x000e22000020d900 */
[----:B-1----:R-:W-:Y:S02]  /*0d20*/  ISETP.GT.U32.AND P1, PT, R16, R11, PT ;  /* 0x0000000b1000720c */ /* 0x002fe40003f24070 */
[----:B------:R-:W-:Y:S02]  /*0d30*/  FSEL R25, R14, R25, P4 ;  /* 0x000000190e197208 */ /* 0x000fe40002000000 */
[----:B------:R-:W-:-:S02]  /*0d40*/  IADD3 R8, P6, PT, R13, 0x1, RZ ;  /* 0x000000010d087810 */ /* 0x000fc40007fde0ff */
[C---:B------:R-:W-:Y:S02]  /*0d50*/  ISETP.GT.AND.EX P1, PT, R17.reuse, R15, PT, P1 ;  /* 0x0000000f1100720c */ /* 0x040fe40003f24310 */
[----:B------:R-:W-:Y:S01]  /*0d60*/  FSETP.GT.AND P5, PT, R24, R25, PT ;  /* 0x000000191800720b */ /* 0x000fe20003fa4000 */
[----:B------:R-:W-:Y:S01]  /*0d70*/  IMAD.X R9, RZ, RZ, R12, P6 ;  /* 0x000000ffff097224 */ /* 0x000fe200030e060c */
[----:B------:R-:W-:Y:S02]  /*0d80*/  SEL R15, R17, R15, P1 ;  /* 0x0000000f110f7207 */ /* 0x000fe40000800000 */
[----:B------:R-:W-:Y:S02]  /*0d90*/  SEL R17, R13, R20, P0 ;  /* 0x000000140d117207 */ /* 0x000fe40000000000 */
[----:B------:R-:W-:Y:S02]  /*0da0*/  SEL R10, R12, R21, P0 ;  /* 0x000000150c0a7207 */ /* 0x000fe40000000000 */
[----:B------:R-:W-:-:S02]  /*0db0*/  SEL R11, R16, R11, P1 ;  /* 0x0000000b100b7207 */ /* 0x000fc40000800000 */
[----:B------:R-:W-:Y:S02]  /*0dc0*/  FSEL R25, R24, R25, P5 ;  /* 0x0000001918197208 */ /* 0x000fe40002800000 */
[----:B------:R-:W-:Y:S02]  /*0dd0*/  SEL R14, R8, R17, P2 ;  /* 0x00000011080e7207 */ /* 0x000fe40001000000 */
[----:B------:R-:W-:Y:S02]  /*0de0*/  SEL R23, R9, R10, P2 ;  /* 0x0000000a09177207 */ /* 0x000fe40001000000 */
[----:B0-----:R-:W-:Y:S02]  /*0df0*/  ISETP.GT.U32.AND P0, PT, R6, R11, PT ;  /* 0x0000000b0600720c */ /* 0x001fe40003f04070 */
[----:B------:R-:W-:Y:S02]  /*0e00*/  @!P4 SEL R8, R13, R18, P3 ;  /* 0x000000120d08c207 */ /* 0x000fe40001800000 */
[----:B------:R-:W-:-:S02]  /*0e10*/  @!P4 SEL R9, R12, R19, P3 ;  /* 0x000000130c09c207 */ /* 0x000fc40001800000 */
[----:B------:R-:W-:Y:S02]  /*0e20*/  FSETP.GT.AND P2, PT, R26, R25, PT ;  /* 0x000000191a00720b */ /* 0x000fe40003f44000 */
[----:B------:R-:W-:Y:S02]  /*0e30*/  IADD3 R21, P3, PT, R13, 0x2, RZ ;  /* 0x000000020d157810 */ /* 0x000fe40007f7e0ff */
[-C--:B------:R-:W-:Y:S02]  /*0e40*/  ISETP.GT.AND.EX P0, PT, R7, R15.reuse, PT, P0 ;  /* 0x0000000f0700720c */ /* 0x080fe40003f04300 */
[----:B------:R-:W-:Y:S01]  /*0e50*/  IADD3 R18, P4, PT, R13, 0x3, RZ ;  /* 0x000000030d127810 */ /* 0x000fe20007f9e0ff */
[--C-:B------:R-:W-:Y:S01]  /*0e60*/  IMAD.X R10, RZ, RZ, R12.reuse, P3 ;  /* 0x000000ffff0a7224 */ /* 0x100fe200018e060c */
[----:B------:R-:W-:Y:S02]  /*0e70*/  SEL R15, R7, R15, P0 ;  /* 0x0000000f070f7207 */ /* 0x000fe40000000000 */
[----:B------:R-:W-:Y:S01]  /*0e80*/  SEL R7, R21, R14, P1 ;  /* 0x0000000e15077207 */ /* 0x000fe20000800000 */
[----:B------:R-:W-:Y:S01]  /*0e90*/  IMAD.X R19, RZ, RZ, R12, P4 ;  /* 0x000000ffff137224 */ /* 0x000fe200020e060c */
[----:B------:R-:W-:-:S02]  /*0ea0*/  SEL R17, R6, R11, P0 ;  /* 0x0000000b06117207 */ /* 0x000fc40000000000 */
[----:B------:R-:W-:Y:S02]  /*0eb0*/  IADD3 R13, P3, PT, R13, 0x4, RZ ;  /* 0x000000040d0d7810 */ /* 0x000fe40007f7e0ff */
[----:B------:R-:W-:Y:S02]  /*0ec0*/  SEL R6, R10, R23, P1 ;  /* 0x000000170a067207 */ /* 0x000fe40000800000 */
[----:B------:R-:W-:Y:S02]  /*0ed0*/  SEL R20, R18, R7, P0 ;  /* 0x0000000712147207 */ /* 0x000fe40000000000 */
[----:B------:R-:W-:Y:S01]  /*0ee0*/  @!P2 SEL R18, R21, R8, P5 ;  /* 0x000000081512a207 */ /* 0x000fe20002800000 */
[----:B------:R-:W-:Y:S01]  /*0ef0*/  IMAD.X R12, RZ, RZ, R12, P3 ;  /* 0x000000ffff0c7224 */ /* 0x000fe200018e060c */
[----:B------:R-:W-:Y:S02]  /*0f00*/  SEL R21, R19, R6, P0 ;  /* 0x0000000613157207 */ /* 0x000fe40000000000 */
[----:B------:R-:W-:-:S02]  /*0f10*/  FSEL R28, R26, R25, P2 ;  /* 0x000000191a1c7208 */ /* 0x000fc40001000000 */
[----:B------:R-:W-:-:S07]  /*0f20*/  @!P2 SEL R19, R10, R9, P5 ;  /* 0x000000090a13a207 */ /* 0x000fce0002800000 */
.L_x_62:
[----:B------:R-:W-:Y:S05]  /*0f30*/  BRA.U !UP0, `(.L_x_59) ;  /* 0x0000000108ec7547 */ /* 0x000fea000b800000 */
[----:B------:R-:W-:Y:S02]  /*0f40*/  UISETP.NE.U32.AND UP1, UPT, UR5, 0x1, UPT ;  /* 0x000000010500788c */ /* 0x000fe4000bf25070 */
[----:B------:R-:W-:Y:S02]  /*0f50*/  ULOP3.LUT UR4, UR6, 0x1, URZ, 0xc0, !UPT ;  /* 0x0000000106047892 */ /* 0x000fe4000f8ec0ff */
[----:B------:R-:W-:Y:S02]  /*0f60*/  UISETP.NE.AND.EX UP1, UPT, URZ, URZ, UPT, UP1 ;  /* 0x000000ffff00728c */ /* 0x000fe4000bf25310 */
[----:B------:R-:W-:-:S04]  /*0f70*/  UISETP.NE.U32.AND UP0, UPT, UR4, 0x1, UPT ;  /* 0x000000010400788c */ /* 0x000fc8000bf05070 */
[----:B------:R-:W-:-:S03]  /*0f80*/  UISETP.NE.U32.AND.EX UP0, UPT, URZ, URZ, UPT, UP0 ;  /* 0x000000ffff00728c */ /* 0x000fc6000bf05100 */
[----:B------:R-:W-:Y:S08]  /*0f90*/  BRA.U !UP1, `(.L_x_63) ;  /* 0x0000000109907547 */ /* 0x000ff0000b800000 */
[C---:B------:R-:W-:Y:S01]  /*0fa0*/  IMAD.SHL.U32 R11, R13.reuse, 0x4, RZ ;  /* 0x000000040d0b7824 */ /* 0x040fe200078e00ff */
[----:B------:R-:W-:-:S04]  /*0fb0*/  SHF.L.U64.HI R9, R13, 0x2, R12 ;  /* 0x000000020d097819 */ /* 0x000fc8000001020c */
[----:B------:R-:W-:-:S05]  /*0fc0*/  IADD3 R6, P0, PT, R11, R2, RZ ;  /* 0x000000020b067210 */ /* 0x000fca0007f1e0ff */
[----:B------:R-:W-:-:S05]  /*0fd0*/  IMAD.X R7, R9, 0x1, R3, P0 ;  /* 0x0000000109077824 */ /* 0x000fca00000e0603 */
[----:B------:R-:W2:Y:S01]  /*0fe0*/  LDG.E R10, desc[UR8][R6.64] ;  /* 0x00000008060a7981 */ /* 0x000ea2000c1e1900 */
[----:B------:R-:W-:-:S03]  /*0ff0*/  IADD3 R8, P0, PT, R11, R4, RZ ;  /* 0x000000040b087210 */ /* 0x000fc60007f1e0ff */
[----:B------:R0:W3:Y:S02]  /*1000*/  LDG.E R22, desc[UR8][R6.64+0x4] ;  /* 0x0000040806167981 */ /* 0x0000e4000c1e1900 */
[----:B------:R-:W-:-:S05]  /*1010*/  IMAD.X R9, R9, 0x1, R5, P0 ;  /* 0x0000000109097824 */ /* 0x000fca00000e0605 */
[----:B------:R-:W4:Y:S04]  /*1020*/  LDG.E R25, desc[UR8][R8.64] ;  /* 0x0000000808197981 */ /* 0x000f28000c1e1900 */
[----:B------:R-:W4:Y:S01]  /*1030*/  LDG.E R27, desc[UR8][R8.64+0x4] ;  /* 0x00000408081b7981 */ /* 0x000f22000c1e1900 */
[----:B0-----:R-:W-:-:S05]  /*1040*/  IADD3 R7, P3, PT, R13, 0x1, RZ ;  /* 0x000000010d077810 */ /* 0x001fca0007f7e0ff */
[----:B------:R-:W-:Y:S01]  /*1050*/  IMAD.X R6, RZ, RZ, R12, P3 ;  /* 0x000000ffff067224 */ /* 0x000fe200018e060c */
[----:B--2---:R-:W0:Y:S08]  /*1060*/  F2I.S64.TRUNC R10, R10 ;  /* 0x0000000a000a7311 */ /* 0x004e30000020d900 */
[----:B---3--:R-:W1:Y:S01]  /*1070*/  F2I.S64.TRUNC R22, R22 ;  /* 0x0000001600167311 */ /* 0x008e62000020d900 */
[----:B----45:R-:W-:-:S02]  /*1080*/  FSETP.GT.AND P2, PT, R25, R28, PT ;  /* 0x0000001c1900720b */ /* 0x030fc40003f44000 */
[C---:B0-----:R-:W-:Y:S02]  /*1090*/  ISETP.GT.U32.AND P0, PT, R10.reuse, R17, PT ;  /* 0x000000110a00720c */ /* 0x041fe40003f04070 */
[----:B------:R-:W-:Y:S02]  /*10a0*/  FSEL R28, R25, R28, P2 ;  /* 0x0000001c191c7208 */ /* 0x000fe40001000000 */
[----:B------:R-:W-:Y:S02]  /*10b0*/  ISETP.GT.AND.EX P0, PT, R11, R15, PT, P0 ;  /* 0x0000000f0b00720c */ /* 0x000fe40003f04300 */
[----:B------:R-:W-:Y:S02]  /*10c0*/  FSETP.GT.AND P4, PT, R27, R28, PT ;  /* 0x0000001c1b00720b */ /* 0x000fe40003f84000 */
[----:B------:R-:W-:Y:S02]  /*10d0*/  SEL R17, R10, R17, P0 ;  /* 0x000000110a117207 */ /* 0x000fe40000000000 */
[----:B------:R-:W-:-:S02]  /*10e0*/  SEL R15, R11, R15, P0 ;  /* 0x0000000f0b0f7207 */ /* 0x000fc40000000000 */
[----:B-1----:R-:W-:Y:S02]  /*10f0*/  ISETP.GT.U32.AND P1, PT, R22, R17, PT ;  /* 0x000000111600720c */ /* 0x002fe40003f24070 */
[----:B------:R-:W-:Y:S02]  /*1100*/  SEL R20, R13, R20, P0 ;  /* 0x000000140d147207 */ /* 0x000fe40000000000 */
[----:B------:R-:W-:Y:S02]  /*1110*/  ISETP.GT.AND.EX P1, PT, R23, R15, PT, P1 ;  /* 0x0000000f1700720c */ /* 0x000fe40003f24310 */
[----:B------:R-:W-:Y:S02]  /*1120*/  SEL R21, R12, R21, P0 ;  /* 0x000000150c157207 */ /* 0x000fe40000000000 */
[----:B------:R-:W-:Y:S02]  /*1130*/  SEL R20, R7, R20, P1 ;  /* 0x0000001407147207 */ /* 0x000fe40000800000 */
[----:B------:R-:W-:-:S02]  /*1140*/  SEL R21, R6, R21, P1 ;  /* 0x0000001506157207 */ /* 0x000fc40000800000 */
[C---:B------:R-:W-:Y:S02]  /*1150*/  @!P4 SEL R7, R13.reuse, R18, P2 ;  /* 0x000000120d07c207 */ /* 0x040fe40001000000 */
[----:B------:R-:W-:Y:S02]  /*1160*/  IADD3 R13, P0, PT, R13, 0x2, RZ ;  /* 0x000000020d0d7810 */ /* 0x000fe40007f1e0ff */
[----:B------:R-:W-:Y:S01]  /*1170*/  @!P4 SEL R6, R12, R19, P2 ;  /* 0x000000130c06c207 */ /* 0x000fe20001000000 */
[----:B------:R-:W-:Y:S01]  /*1180*/  IMAD.MOV.U32 R18, RZ, RZ, R7 ;  /* 0x000000ffff127224 */ /* 0x000fe200078e0007 */
[----:B------:R-:W-:Y:S01]  /*1190*/  SEL R17, R22, R17, P1 ;  /* 0x0000001116117207 */ /* 0x000fe20000800000 */
[----:B------:R-:W-:Y:S01]  /*11a0*/  IMAD.X R12, RZ, RZ, R12, P0 ;  /* 0x000000ffff0c7224 */ /* 0x000fe200000e060c */
[----:B------:R-:W-:Y:S01]  /*11b0*/  SEL R15, R23, R15, P1 ;  /* 0x0000000f170f7207 */ /* 0x000fe20000800000 */
[----:B------:R-:W-:Y:S01]  /*11c0*/  IMAD.MOV.U32 R19, RZ, RZ, R6 ;  /* 0x000000ffff137224 */ /* 0x000fe200078e0006 */
[----:B------:R-:W-:-:S07]  /*11d0*/  FSEL R28, R27, R28, P4 ;  /* 0x0000001c1b1c7208 */ /* 0x000fce0002000000 */
.L_x_63:
[----:B------:R-:W-:Y:S05]  /*11e0*/  BRA.U UP0, `(.L_x_59) ;  /* 0x0000000100407547 */ /* 0x000fea000b800000 */
[C---:B------:R-:W-:Y:S01]  /*11f0*/  IMAD.SHL.U32 R9, R13.reuse, 0x4, RZ ;  /* 0x000000040d097824 */ /* 0x040fe200078e00ff */
[----:B------:R-:W-:-:S04]  /*1200*/  SHF.L.U64.HI R11, R13, 0x2, R12 ;  /* 0x000000020d0b7819 */ /* 0x000fc8000001020c */
[----:B------:R-:W-:-:S05]  /*1210*/  IADD3 R6, P0, PT, R9, R2, RZ ;  /* 0x0000000209067210 */ /* 0x000fca0007f1e0ff */
[----:B------:R-:W-:-:S05]  /*1220*/  IMAD.X R7, R11, 0x1, R3, P0 ;  /* 0x000000010b077824 */ /* 0x000fca00000e0603 */
[----:B------:R-:W2:Y:S01]  /*1230*/  LDG.E R2, desc[UR8][R6.64] ;  /* 0x0000000806027981 */ /* 0x000ea2000c1e1900 */
[----:B------:R-:W-:-:S05]  /*1240*/  IADD3 R4, P0, PT, R9, R4, RZ ;  /* 0x0000000409047210 */ /* 0x000fca0007f1e0ff */
[----:B------:R-:W-:-:S06]  /*1250*/  IMAD.X R5, R11, 0x1, R5, P0 ;  /* 0x000000010b057824 */ /* 0x000fcc00000e0605 */
[----:B------:R-:W3:Y:S01]  /*1260*/  LDG.E R5, desc[UR8][R4.64] ;  /* 0x0000000804057981 */ /* 0x000ee2000c1e1900 */
[----:B--2---:R-:W0:Y:S01]  /*1270*/  F2I.S64.TRUNC R2, R2 ;  /* 0x0000000200027311 */ /* 0x004e22000020d900 */
[----:B---3-5:R-:W-:Y:S02]  /*1280*/  FSETP.GT.AND P1, PT, R5, R28, PT ;  /* 0x0000001c0500720b */ /* 0x028fe40003f24000 */
[----:B0-----:R-:W-:Y:S02]  /*1290*/  ISETP.GT.U32.AND P0, PT, R2, R17, PT ;  /* 0x000000110200720c */ /* 0x001fe40003f04070 */
[----:B------:R-:W-:Y:S02]  /*12a0*/  SEL R18, R13, R18, P1 ;  /* 0x000000120d127207 */ /* 0x000fe40000800000 */
[----:B------:R-:W-:Y:S02]  /*12b0*/  ISETP.GT.AND.EX P0, PT, R3, R15, PT, P0 ;  /* 0x0000000f0300720c */ /* 0x000fe40003f04300 */
[----:B------:R-:W-:-:S02]  /*12c0*/  SEL R19, R12, R19, P1 ;  /* 0x000000130c137207 */ /* 0x000fc40000800000 */
[----:B------:R-:W-:Y:S02]  /*12d0*/  SEL R20, R13, R20, P0 ;  /* 0x000000140d147207 */ /* 0x000fe40000000000 */
[----:B------:R-:W-:-:S07]  /*12e0*/  SEL R21, R12, R21, P0 ;  /* 0x000000150c157207 */ /* 0x000fce0000000000 */
.L_x_59:
[----:B------:R-:W0:Y:S01]  /*12f0*/  S2R R4, SR_LANEID ;  /* 0x0000000000047919 */ /* 0x000e220000000000 */
[----:B------:R-:W-:Y:S01]  /*1300*/  ISETP.NE.U32.AND P0, PT, R20, R18, PT ;  /* 0x000000121400720c */ /* 0x000fe20003f05070 */
[----:B------:R-:W1:Y:S01]  /*1310*/  LDCU.64 UR6, c[0x0][0x390] ;  /* 0x00007200ff0677ac */ /* 0x000e620008000a00 */
[----:B------:R-:W2:Y:S02]  /*1320*/  LDC.64 R2, c[0x0][0x3a8] ;  /* 0x0000ea00ff027b82 */ /* 0x000ea40000000a00 */
[----:B------:R-:W-:Y:S01]  /*1330*/  ISETP.NE.AND.EX P0, PT, R21, R19, PT, P0 ;  /* 0x000000131500720c */ /* 0x000fe20003f05300 */
[----:B------:R-:W-:Y:S01]  /*1340*/  VOTEU.ANY UR4, UPT, PT ;  /* 0x0000000000047886 */ /* 0x000fe200038e0100 */
[----:B------:R-:W3:Y:S01]  /*1350*/  I2F.U64 R21, R20 ;  /* 0x0000001400157312 */ /* 0x000ee20000301000 */
[----:B------:R-:W-:Y:S01]  /*1360*/  UFLO.U32 UR4, UR4 ;  /* 0x00000004000472bd */ /* 0x000fe200080e0000 */
[----:B------:R-:W-:-:S04]  /*1370*/  SEL R6, RZ, 0x1, P0 ;  /* 0x00000001ff067807 */ /* 0x000fc80000000000 */
[----:B------:R-:W4:Y:S01]  /*1380*/  REDUX.SUM UR5, R6 ;  /* 0x00000000060573c4 */ /* 0x000f22000000c000 */
[----:B0-----:R-:W-:Y:S02]  /*1390*/  ISETP.EQ.U32.AND P0, PT, R4, UR4, PT ;  /* 0x0000000404007c0c */ /* 0x001fe4000bf02070 */
[----:B-1----:R-:W-:-:S04]  /*13a0*/  LEA R4, P1, R0, UR6, 0x2 ;  /* 0x0000000600047c11 */ /* 0x002fc8000f8210ff */
[----:B------:R-:W-:Y:S01]  /*13b0*/  LEA.HI.X R5, R0, UR7, RZ, 0x2, P1 ;  /* 0x0000000700057c11 */ /* 0x000fe200088f14ff */
[----:B----4-:R-:W-:-:S04]  /*13c0*/  IMAD.U32 R7, RZ, RZ, UR5 ;  /* 0x00000005ff077e24 */ /* 0x010fc8000f8e00ff */
[----:B---3--:R-:W-:Y:S04]  /*13d0*/  STG.E desc[UR8][R4.64], R21 ;  /* 0x0000001504007986 */ /* 0x008fe8000c101908 */
[----:B--2---:R-:W-:Y:S01]  /*13e0*/  @P0 REDG.E.ADD.STRONG.GPU desc[UR8][R2.64], R7 ;  /* 0x000000070200098e */ /* 0x004fe2000c12e108 */
[----:B------:R-:W-:Y:S05]  /*13f0*/  EXIT ;  /* 0x000000000000794d */ /* 0x000fea0003800000 */
.L_x_64:
        /* <DEDUP_REMOVED lines=16> */
.L_x_156:


//--------------------- .text._Z4centPfS_S_l      --------------------------
	.section	.text._Z4centPfS_S_l,"ax",@progbits
	.align	128
        .global         _Z4centPfS_S_l
        .type           _Z4centPfS_S_l,@function
        .size           _Z4centPfS_S_l,(.L_x_157 - _Z4centPfS_S_l)
        .other          _Z4centPfS_S_l,@"STO_CUDA_ENTRY STV_DEFAULT"
_Z4centPfS_S_l:
.text._Z4centPfS_S_l:
        /* <DEDUP_REMOVED lines=12> */
[----:B------:R-:W1:Y:S01]  /*00c0*/  LDCU.128 UR8, c[0x0][0x380] ;  /* 0x00007000ff0877ac */ /* 0x000e620008000c00 */
[----:B------:R-:W2:Y:S02]  /*00d0*/  LDCU.64 UR4, c[0x0][0x358] ;  /* 0x00006b00ff0477ac */ /* 0x000ea40008000a00 */
[C---:B0-----:R-:W-:Y:S02]  /*00e0*/  IADD3 R2, P0, PT, R10.reuse, UR6, RZ ;  /* 0x000000060a027c10 */ /* 0x041fe4000ff1e0ff */
[----:B-1----:R-:W-:Y:S02]  /*00f0*/  IADD3 R6, P1, PT, R10, UR8, RZ ;  /* 0x000000080a067c10 */ /* 0x002fe4000ff3e0ff */
[----:B------:R-:W-:-:S02]  /*0100*/  IADD3.X R3, PT, PT, R4, UR7, RZ, P0, !PT ;  /* 0x0000000704037c10 */ /* 0x000fc400087fe4ff */
[----:B------:R-:W-:-:S03]  /*0110*/  IADD3.X R7, PT, PT, R4, UR9, RZ, P1, !PT ;  /* 0x0000000904077c10 */ /* 0x000fc60008ffe4ff */
[----:B--2---:R0:W-:Y:S04]  /*0120*/  STG.E desc[UR4][R2.64], RZ ;  /* 0x000000ff02007986 */ /* 0x0041e8000c101904 */
[----:B------:R-:W2:Y:S01]  /*0130*/  LDG.E R0, desc[UR4][R6.64] ;  /* 0x0000000406007981 */ /* 0x000ea2000c1e1900 */
[----:B------:R-:W-:Y:S01]  /*0140*/  IADD3 R10, P1, PT, R10, UR10, RZ ;  /* 0x0000000a0a0a7c10 */ /* 0x000fe2000ff3e0ff */
[----:B------:R-:W-:Y:S03]  /*0150*/  BSSY.RECONVERGENT B0, `(.L_x_65) ;  /* 0x0000024000007945 */ /* 0x000fe60003800200 */
[----:B------:R-:W-:Y:S02]  /*0160*/  IADD3.X R11, PT, PT, R4, UR11, RZ, P1, !PT ;  /* 0x0000000b040b7c10 */ /* 0x000fe40008ffe4ff */
[----:B------:R-:W-:-:S02]  /*0170*/  CS2R R4, SRZ ;  /* 0x0000000000047805 */ /* 0x000fc4000001ff00 */
[----:B--2---:R-:W-:-:S13]  /*0180*/  FSETP.NEU.AND P0, PT, R0, RZ, PT ;  /* 0x000000ff0000720b */ /* 0x004fda0003f0d000 */
[----:B0-----:R-:W-:Y:S05]  /*0190*/  @!P0 BRA `(.L_x_66) ;  /* 0x00000000007c8947 */ /* 0x001fea0003800000 */
[----:B------:R-:W2:Y:S01]  /*01a0*/  LDG.E R4, desc[UR4][R10.64] ;  /* 0x000000040a047981 */ /* 0x000ea2000c1e1900 */
[----:B------:R-:W-:Y:S01]  /*01b0*/  HFMA2 R13, -RZ, RZ, 1.5048828125, 33.21875 ;  /* 0x3e055027ff0d7431 */ /* 0x000fe200000001ff */
[----:B--2---:R-:W-:-:S13]  /*01c0*/  FSETP.GEU.AND P0, PT, R4, 1.175494350822287508e-38, PT ;  /* 0x008000000400780b */ /* 0x004fda0003f0e000 */
[----:B------:R-:W-:-:S04]  /*01d0*/  @!P0 FMUL R4, R4, 8388608 ;  /* 0x4b00000004048820 */ /* 0x000fc80000400000 */
[----:B------:R-:W-:-:S05]  /*01e0*/  VIADD R5, R4, 0xc0d55555 ;  /* 0xc0d5555504057836 */ /* 0x000fca0000000000 */
[----:B------:R-:W-:-:S04]  /*01f0*/  LOP3.LUT R9, R5, 0xff800000, RZ, 0xc0, !PT ;  /* 0xff80000005097812 */ /* 0x000fc800078ec0ff */
[----:B------:R-:W-:Y:S01]  /*0200*/  I2FP.F32.S32 R8, R9 ;  /* 0x0000000900087245 */ /* 0x000fe20000201400 */
[----:B------:R-:W-:Y:S02]  /*0210*/  IMAD.IADD R5, R4, 0x1, -R9 ;  /* 0x0000000104057824 */ /* 0x000fe400078e0a09 */
[----:B------:R-:W-:Y:S02]  /*0220*/  IMAD.MOV.U32 R9, RZ, RZ, 0x7f800000 ;  /* 0x7f800000ff097424 */ /* 0x000fe400078e00ff */
[----:B------:R-:W-:-:S04]  /*0230*/  FADD R12, R5, -1 ;  /* 0xbf800000050c7421 */ /* 0x000fc80000000000 */
[----:B------:R-:W-:-:S04]  /*0240*/  FFMA R5, R12, -R13, 0.14084610342979431152 ;  /* 0x3e1039f60c057423 */ /* 0x000fc8000000080d */
[----:B------:R-:W-:-:S04]  /*0250*/  FFMA R5, R12, R5, -0.12148627638816833496 ;  /* 0xbdf8cdcc0c057423 */ /* 0x000fc80000000005 */
[----:B------:R-:W-:-:S04]  /*0260*/  FFMA R5, R12, R5, 0.13980610668659210205 ;  /* 0x3e0f29550c057423 */ /* 0x000fc80000000005 */
[----:B------:R-:W-:-:S04]  /*0270*/  FFMA R5, R12, R5, -0.16684235632419586182 ;  /* 0xbe2ad8b90c057423 */ /* 0x000fc80000000005 */
[----:B------:R-:W-:-:S04]  /*0280*/  FFMA R5, R12, R5, 0.20012299716472625732 ;  /* 0x3e4ced0b0c057423 */ /* 0x000fc80000000005 */
[----:B------:R-:W-:-:S04]  /*0290*/  FFMA R5, R12, R5, -0.24999669194221496582 ;  /* 0xbe7fff220c057423 */ /* 0x000fc80000000005 */
[----:B------:R-:W-:-:S04]  /*02a0*/  FFMA R5, R12, R5, 0.33333182334899902344 ;  /* 0x3eaaaa780c057423 */ /* 0x000fc80000000005 */
[----:B------:R-:W-:Y:S01]  /*02b0*/  FFMA R13, R12, R5, -0.5 ;  /* 0xbf0000000c0d7423 */ /* 0x000fe20000000005 */
[----:B------:R-:W-:Y:S02]  /*02c0*/  FSEL R5, RZ, -23, P0 ;  /* 0xc1b80000ff057808 */ /* 0x000fe40000000000 */
[----:B------:R-:W-:Y:S01]  /*02d0*/  ISETP.GT.U32.AND P0, PT, R4, 0x7f7fffff, PT ;  /* 0x7f7fffff0400780c */ /* 0x000fe20003f04070 */
[----:B------:R-:W-:Y:S02]  /*02e0*/  FMUL R13, R12, R13 ;  /* 0x0000000d0c0d7220 */ /* 0x000fe40000400000 */
[----:B------:R-:W-:Y:S02]  /*02f0*/  FFMA R5, R8, 1.1920928955078125e-07, R5 ;  /* 0x3400000008057823 */ /* 0x000fe40000000005 */
[----:B------:R-:W-:-:S04]  /*0300*/  FFMA R12, R12, R13, R12 ;  /* 0x0000000d0c0c7223 */ /* 0x000fc8000000000c */
[----:B------:R-:W-:-:S04]  /*0310*/  FFMA R5, R5, 0.69314718246459960938, R12 ;  /* 0x3f31721805057823 */ /* 0x000fc8000000000c */
[C---:B------:R-:W-:Y:S01]  /*0320*/  @P0 FFMA R5, R4.reuse, R9, +INF ;  /* 0x7f80000004050423 */ /* 0x040fe20000000009 */
[----:B------:R-:W-:-:S04]  /*0330*/  FSETP.NEU.AND P0, PT, R4, RZ, PT ;  /* 0x000000ff0400720b */ /* 0x000fc80003f0d000 */
[----:B------:R-:W-:-:S05]  /*0340*/  FSEL R5, R5, -INF , P0 ;  /* 0xff80000005057808 */ /* 0x000fca0000000000 */
[----:B------:R-:W-:-:S05]  /*0350*/  FFMA R9, -R0, R5, RZ ;  /* 0x0000000500097223 */ /* 0x000fca00000001ff */
[----:B------:R0:W-:Y:S04]  /*0360*/  STG.E desc[UR4][R2.64], R9 ;  /* 0x0000000902007986 */ /* 0x0001e8000c101904 */
[----:B------:R0:W5:Y:S01]  /*0370*/  LDG.E R0, desc[UR4][R6.64] ;  /* 0x0000000406007981 */ /* 0x000162000c1e1900 */
[----:B------:R0:W1:Y:S02]  /*0380*/  F2F.F64.F32 R4, R9 ;  /* 0x0000000900047310 */ /* 0x0000640000201800 */
.L_x_66:
[----:B------:R-:W-:Y:S05]  /*0390*/  BSYNC.RECONVERGENT B0 ;  /* 0x0000000000007941 */ /* 0x000fea0003800200 */
.L_x_65:
[----:B-----5:R-:W-:-:S13]  /*03a0*/  FSETP.NEU.AND P0, PT, R0, 1, PT ;  /* 0x3f8000000000780b */ /* 0x020fda0003f0d000 */
[----:B------:R-:W-:Y:S05]  /*03b0*/  @!P0 EXIT ;  /* 0x000000000000894d */ /* 0x000fea0003800000 */
[----:B------:R-:W0:Y:S01]  /*03c0*/  LDG.E R10, desc[UR4][R10.64] ;  /* 0x000000040a0a7981 */ /* 0x000e22000c1e1900 */
[----:B------:R-:W-:Y:S01]  /*03d0*/  BSSY.RECONVERGENT B0, `(.L_x_67) ;  /* 0x0000057000007945 */ /* 0x000fe20003800200 */
[----:B0-----:R-:W0:Y:S02]  /*03e0*/  F2F.F64.F32 R6, R10 ;  /* 0x0000000a00067310 */ /* 0x001e240000201800 */
[----:B0-----:R-:W-:-:S06]  /*03f0*/  DADD R12, -R6, 1 ;  /* 0x3ff00000060c7429 */ /* 0x001fcc0000000100 */
[----:B------:R0:W2:Y:S04]  /*0400*/  F2F.F64.F32 R6, R0 ;  /* 0x0000000000067310 */ /* 0x0000a80000201800 */
[----:B------:R-:W-:Y:S01]  /*0410*/  ISETP.GT.AND P0, PT, R13, 0xfffff, PT ;  /* 0x000fffff0d00780c */ /* 0x000fe20003f04270 */
[--C-:B------:R-:W-:Y:S01]  /*0420*/  IMAD.MOV.U32 R14, RZ, RZ, R12.reuse ;  /* 0x000000ffff0e7224 */ /* 0x100fe200078e000c */
[----:B------:R-:W-:Y:S01]  /*0430*/  MOV R15, R13 ;  /* 0x0000000d000f7202 */ /* 0x000fe20000000f00 */
[----:B------:R-:W-:Y:S02]  /*0440*/  IMAD.MOV.U32 R9, RZ, RZ, R13 ;  /* 0x000000ffff097224 */ /* 0x000fe400078e000d */
[----:B------:R-:W-:-:S08]  /*0450*/  IMAD.MOV.U32 R10, RZ, RZ, R12 ;  /* 0x000000ffff0a7224 */ /* 0x000fd000078e000c */
[----:B------:R-:W-:-:S10]  /*0460*/  @!P0 DMUL R14, R14, 1.80143985094819840000e+16 ;  /* 0x435000000e0e8828 */ /* 0x000fd40000000000 */
[----:B------:R-:W-:Y:S02]  /*0470*/  @!P0 IMAD.MOV.U32 R9, RZ, RZ, R15 ;  /* 0x000000ffff098224 */ /* 0x000fe400078e000f */
[----:B------:R-:W-:-:S03]  /*0480*/  @!P0 IMAD.MOV.U32 R10, RZ, RZ, R14 ;  /* 0x000000ffff0a8224 */ /* 0x000fc600078e000e */
[----:B------:R-:W-:-:S04]  /*0490*/  IADD3 R8, PT, PT, R9, -0x1, RZ ;  /* 0xffffffff09087810 */ /* 0x000fc80007ffe0ff */
[----:B------:R-:W-:Y:S01]  /*04a0*/  ISETP.GT.U32.AND P1, PT, R8, 0x7feffffe, PT ;  /* 0x7feffffe0800780c */ /* 0x000fe20003f24070 */
[----:B------:R-:W-:Y:S01]  /*04b0*/  IMAD.MOV.U32 R8, RZ, RZ, -0x3ff ;  /* 0xfffffc01ff087424 */ /* 0x000fe200078e00ff */
[----:B------:R-:W-:-:S11]  /*04c0*/  @!P0 MOV R8, 0xfffffbcb ;  /* 0xfffffbcb00088802 */ /* 0x000fd60000000f00 */
[----:B0-2---:R-:W-:Y:S05]  /*04d0*/  @P1 BRA `(.L_x_68) ;  /* 0x0000000400001947 */ /* 0x005fea0003800000 */
[C---:B------:R-:W-:Y:S01]  /*04e0*/  LOP3.LUT R0, R9.reuse, 0xfffff, RZ, 0xc0, !PT ;  /* 0x000fffff09007812 */ /* 0x040fe200078ec0ff */
[----:B------:R-:W-:Y:S01]  /*04f0*/  IMAD.MOV.U32 R12, RZ, RZ, RZ ;  /* 0x000000ffff0c7224 */ /* 0x000fe200078e00ff */
[----:B------:R-:W-:Y:S01]  /*0500*/  MOV R21, 0x3ed0ee25 ;  /* 0x3ed0ee2500157802 */ /* 0x000fe20000000f00 */
[----:B------:R-:W-:Y:S01]  /*0510*/  IMAD.MOV.U32 R20, RZ, RZ, -0x748574fc ;  /* 0x8b7a8b04ff147424 */ /* 0x000fe200078e00ff */
[----:B------:R-:W-:Y:S01]  /*0520*/  LOP3.LUT R11, R0, 0x3ff00000, RZ, 0xfc, !PT ;  /* 0x3ff00000000b7812 */ /* 0x000fe200078efcff */
[----:B------:R-:W-:Y:S01]  /*0530*/  UMOV UR6, 0x3ae80f1e ;  /* 0x3ae80f1e00067882 */ /* 0x000fe20000000000 */
[----:B------:R-:W-:Y:S01]  /*0540*/  UMOV UR7, 0x3eb1380b ;  /* 0x3eb1380b00077882 */ /* 0x000fe20000000000 */
[----:B------:R-:W-:Y:S01]  /*0550*/  LEA.HI R22, R9, R8, RZ, 0xc ;  /* 0x0000000809167211 */ /* 0x000fe200078f60ff */
[----:B------:R-:W-:Y:S01]  /*0560*/  IMAD.MOV.U32 R23, RZ, RZ, 0x43300000 ;  /* 0x43300000ff177424 */ /* 0x000fe200078e00ff */
[----:B------:R-:W-:Y:S01]  /*0570*/  ISETP.GE.U32.AND P0, PT, R11, 0x3ff6a09f, PT ;  /* 0x3ff6a09f0b00780c */ /* 0x000fe20003f06070 */
[----:B------:R-:W-:Y:S01]  /*0580*/  UMOV UR8, 0x80000000 ;  /* 0x8000000000087882 */ /* 0x000fe20000000000 */
[----:B------:R-:W-:-:S11]  /*0590*/  UMOV UR9, 0x43300000 ;  /* 0x4330000000097882 */ /* 0x000fd60000000000 */
[----:B------:R-:W-:Y:S02]  /*05a0*/  @P0 VIADD R13, R11, 0xfff00000 ;  /* 0xfff000000b0d0836 */ /* 0x000fe40000000000 */
[----:B------:R-:W-:-:S03]  /*05b0*/  @P0 VIADD R22, R22, 0x1 ;  /* 0x0000000116160836 */ /* 0x000fc60000000000 */
[----:B------:R-:W-:Y:S02]  /*05c0*/  @P0 MOV R11, R13 ;  /* 0x0000000d000b0202 */ /* 0x000fe40000000f00 */
[----:B------:R-:W-:-:S04]  /*05d0*/  LOP3.LUT R22, R22, 0x80000000, RZ, 0x3c, !PT ;  /* 0x8000000016167812 */ /* 0x000fc800078e3cff */
[C---:B------:R-:W-:Y:S02]  /*05e0*/  DADD R18, R10.reuse, 1 ;  /* 0x3ff000000a127429 */ /* 0x040fe40000000000 */
[----:B------:R-:W-:-:S04]  /*05f0*/  DADD R10, R10, -1 ;  /* 0xbff000000a0a7429 */ /* 0x000fc80000000000 */
[----:B------:R-:W0:Y:S02]  /*0600*/  MUFU.RCP64H R13, R19 ;  /* 0x00000013000d7308 */ /* 0x000e240000001800 */
[----:B0-----:R-:W-:-:S08]  /*0610*/  DFMA R14, -R18, R12, 1 ;  /* 0x3ff00000120e742b */ /* 0x001fd0000000010c */
[----:B------:R-:W-:-:S08]  /*0620*/  DFMA R14, R14, R14, R14 ;  /* 0x0000000e0e0e722b */ /* 0x000fd0000000000e */
[----:B------:R-:W-:-:S08]  /*0630*/  DFMA R12, R12, R14, R12 ;  /* 0x0000000e0c0c722b */ /* 0x000fd0000000000c */
[----:B------:R-:W-:-:S08]  /*0640*/  DMUL R14, R10, R12 ;  /* 0x0000000c0a0e7228 */ /* 0x000fd00000000000 */
[----:B------:R-:W-:-:S08]  /*0650*/  DFMA R14, R10, R12, R14 ;  /* 0x0000000c0a0e722b */ /* 0x000fd0000000000e */
[----:B------:R-:W-:Y:S02]  /*0660*/  DMUL R16, R14, R14 ;  /* 0x0000000e0e107228 */ /* 0x000fe40000000000 */
[----:B------:R-:W-:-:S06]  /*0670*/  DADD R8, R10, -R14 ;  /* 0x000000000a087229 */ /* 0x000fcc000000080e */
[----:B------:R-:W-:Y:S01]  /*0680*/  DFMA R18, R16, UR6, R20 ;  /* 0x0000000610127c2b */ /* 0x000fe20008000014 */
[----:B------:R-:W-:Y:S01]  /*0690*/  UMOV UR6, 0x9f02676f ;  /* 0x9f02676f00067882 */ /* 0x000fe20000000000 */
[----:B------:R-:W-:Y:S01]  /*06a0*/  UMOV UR7, 0x3ef3b266 ;  /* 0x3ef3b26600077882 */ /* 0x000fe20000000000 */
[----:B------:R-:W-:Y:S02]  /*06b0*/  DADD R20, R8, R8 ;  /* 0x0000000008147229 */ /* 0x000fe40000000008 */
[----:B------:R-:W-:Y:S01]  /*06c0*/  DADD R8, R22, -UR8 ;  /* 0x8000000816087e29 */ /* 0x000fe20008000000 */
[----:B------:R-:W-:Y:S01]  /*06d0*/  UMOV UR8, 0xfefa39ef ;  /* 0xfefa39ef00087882 */ /* 0x000fe20000000000 */
[----:B------:R-:W-:Y:S01]  /*06e0*/  UMOV UR9, 0x3fe62e42 ;  /* 0x3fe62e4200097882 */ /* 0x000fe20000000000 */
[----:B------:R-:W-:Y:S01]  /*06f0*/  DFMA R18, R16, R18, UR6 ;  /* 0x0000000610127e2b */ /* 0x000fe20008000012 */
[----:B------:R-:W-:Y:S01]  /*0700*/  UMOV UR6, 0xa9ab0956 ;  /* 0xa9ab095600067882 */ /* 0x000fe20000000000 */
[----:B------:R-:W-:Y:S01]  /*0710*/  UMOV UR7, 0x3f1745cb ;  /* 0x3f1745cb00077882 */ /* 0x000fe20000000000 */
[----:B------:R-:W-:-:S02]  /*0720*/  DFMA R20, R10, -R14, R20 ;  /* 0x8000000e0a14722b */ /* 0x000fc40000000014 */
[----:B------:R-:W-:-:S03]  /*0730*/  DFMA R10, R8, UR8, R14 ;  /* 0x00000008080a7c2b */ /* 0x000fc6000800000e */
[----:B------:R-:W-:Y:S01]  /*0740*/  DFMA R18, R16, R18, UR6 ;  /* 0x0000000610127e2b */ /* 0x000fe20008000012 */
[----:B------:R-:W-:Y:S01]  /*0750*/  UMOV UR6, 0x2d1b5154 ;  /* 0x2d1b515400067882 */ /* 0x000fe20000000000 */
[----:B------:R-:W-:Y:S01]  /*0760*/  UMOV UR7, 0x3f3c71c7 ;  /* 0x3f3c71c700077882 */ /* 0x000fe20000000000 */
[----:B------:R-:W-:-:S05]  /*0770*/  DMUL R20, R12, R20 ;  /* 0x000000140c147228 */ /* 0x000fca0000000000 */
[----:B------:R-:W-:Y:S01]  /*0780*/  DFMA R18, R16, R18, UR6 ;  /* 0x0000000610127e2b */ /* 0x000fe20008000012 */
[----:B------:R-:W-:Y:S01]  /*0790*/  UMOV UR6, 0x923be72d ;  /* 0x923be72d00067882 */ /* 0x000fe20000000000 */
[----:B------:R-:W-:-:S06]  /*07a0*/  UMOV UR7, 0x3f624924 ;  /* 0x3f62492400077882 */ /* 0x000fcc0000000000 */
        /* <DEDUP_REMOVED lines=8> */
[----:B------:R-:W-:Y:S02]  /*0830*/  UMOV UR7, 0x3fe62e42 ;  /* 0x3fe62e4200077882 */ /* 0x000fe40000000000 */
[----:B------:R-:W-:Y:S01]  /*0840*/  DFMA R22, R8, -UR6, R10 ;  /* 0x8000000608167c2b */ /* 0x000fe2000800000a */
[----:B------:R-:W-:Y:S01]  /*0850*/  UMOV UR6, 0x3b39803f ;  /* 0x3b39803f00067882 */ /* 0x000fe20000000000 */
[----:B------:R-:W-:Y:S02]  /*0860*/  UMOV UR7, 0x3c7abc9e ;  /* 0x3c7abc9e00077882 */ /* 0x000fe40000000000 */
[----:B------:R-:W-:-:S04]  /*0870*/  DMUL R18, R16, R18 ;  /* 0x0000001210127228 */ /* 0x000fc80000000000 */
[----:B------:R-:W-:-:S04]  /*0880*/  DADD R22, -R14, R22 ;  /* 0x000000000e167229 */ /* 0x000fc80000000116 */
[----:B------:R-:W-:-:S08]  /*0890*/  DFMA R18, R14, R18, R20 ;  /* 0x000000120e12722b */ /* 0x000fd00000000014 */
[----:B------:R-:W-:-:S08]  /*08a0*/  DADD R18, R18, -R22 ;  /* 0x0000000012127229 */ /* 0x000fd00000000816 */
[----:B------:R-:W-:-:S08]  /*08b0*/  DFMA R18, R8, UR6, R18 ;  /* 0x0000000608127c2b */ /* 0x000fd00008000012 */
[----:B------:R-:W-:Y:S01]  /*08c0*/  DADD R10, R10, R18 ;  /* 0x000000000a0a7229 */ /* 0x000fe20000000012 */
[----:B------:R-:W-:Y:S10]  /*08d0*/  BRA `(.L_x_69) ;  /* 0x0000000000187947 */ /* 0x000ff40003800000 */
.L_x_68:
[----:B------:R-:W-:Y:S01]  /*08e0*/  MOV R8, 0x0 ;  /* 0x0000000000087802 */ /* 0x000fe20000000f00 */
[----:B------:R-:W-:Y:S01]  /*08f0*/  IMAD.MOV.U32 R9, RZ, RZ, 0x7ff00000 ;  /* 0x7ff00000ff097424 */ /* 0x000fe200078e00ff */
[----:B------:R-:W-:-:S05]  /*0900*/  LOP3.LUT P0, RZ, R15, 0x7fffffff, RZ, 0xc0, !PT ;  /* 0x7fffffff0fff7812 */ /* 0x000fca000780c0ff */
[----:B------:R-:W-:-:S10]  /*0910*/  DFMA R8, R14, R8, +INF ;  /* 0x7ff000000e08742b */ /* 0x000fd40000000008 */
[----:B------:R-:W-:Y:S02]  /*0920*/  FSEL R10, R8, RZ, P0 ;  /* 0x000000ff080a7208 */ /* 0x000fe40000000000 */
[----:B------:R-:W-:-:S07]  /*0930*/  FSEL R11, R9, -QNAN , P0 ;  /* 0xfff00000090b7808 */ /* 0x000fce0000000000 */
.L_x_69:
[----:B------:R-:W-:Y:S05]  /*0940*/  BSYNC.RECONVERGENT B0 ;  /* 0x0000000000007941 */ /* 0x000fea0003800200 */
.L_x_67:
[----:B------:R-:W-:-:S08]  /*0950*/  DADD R6, -R6, 1 ;  /* 0x3ff0000006067429 */ /* 0x000fd00000000100 */
[----:B-1----:R-:W-:-:S10]  /*0960*/  DFMA R4, -R6, R10, R4 ;  /* 0x0000000a0604722b */ /* 0x002fd40000000104 */
[----:B------:R-:W0:Y:S02]  /*0970*/  F2F.F32.F64 R5, R4 ;  /* 0x0000000400057310 */ /* 0x000e240000301000 */
[----:B0-----:R-:W-:Y:S01]  /*0980*/  STG.E desc[UR4][R2.64], R5 ;  /* 0x0000000502007986 */ /* 0x001fe2000c101904 */
[----:B------:R-:W-:Y:S05]  /*0990*/  EXIT ;  /* 0x000000000000794d */ /* 0x000fea0003800000 */
.L_x_70:
        /* <DEDUP_REMOVED lines=14> */
.L_x_157:


//--------------------- .text._Z12reduce_sum2DPfS_lll --------------------------
	.section	.text._Z12reduce_sum2DPfS_lll,"ax",@progbits
	.align	128
        .global         _Z12reduce_sum2DPfS_lll
        .type           _Z12reduce_sum2DPfS_lll,@function
        .size           _Z12reduce_sum2DPfS_lll,(.L_x_148 - _Z12reduce_sum2DPfS_lll)
        .other          _Z12reduce_sum2DPfS_lll,@"STO_CUDA_ENTRY STV_DEFAULT"
_Z12reduce_sum2DPfS_lll:
.text._Z12reduce_sum2DPfS_lll:
[----:B------:R-:W-:Y:S01]  /*0000*/  LDC R1, c[0x0][0x37c] ;  /* 0x0000df00ff017b82 */ /* 0x000fe20000000800 */
[----:B------:R-:W0:Y:S01]  /*0010*/  S2R R0, SR_TID.X ;  /* 0x0000000000007919 */ /* 0x000e220000002100 */
[----:B------:R-:W1:Y:S06]  /*0020*/  LDCU.128 UR8, c[0x0][0x390] ;  /* 0x00007200ff0877ac */ /* 0x000e6c0008000c00 */
[----:B------:R-:W0:Y:S08]  /*0030*/  S2UR UR7, SR_CTAID.X ;  /* 0x00000000000779c3 */ /* 0x000e300000002500 */
[----:B------:R-:W0:Y:S01]  /*0040*/  LDC R3, c[0x0][0x360] ;  /* 0x0000d800ff037b82 */ /* 0x000e220000000800 */
[----:B-1----:R-:W-:-:S02]  /*0050*/  UIMAD UR6, UR11, UR8, URZ ;  /* 0x000000080b0672a4 */ /* 0x002fc4000f8e02ff */
[----:B------:R-:W-:Y:S02]  /*0060*/  UIMAD.WIDE.U32 UR4, UR10, UR8, URZ ;  /* 0x000000080a0472a5 */ /* 0x000fe4000f8e00ff */
[----:B------:R-:W-:-:S04]  /*0070*/  UIMAD UR6, UR10, UR9, UR6 ;  /* 0x000000090a0672a4 */ /* 0x000fc8000f8e0206 */
[----:B------:R-:W-:-:S06]  /*0080*/  UIADD3 UR5, UPT, UPT, UR5, UR6, URZ ;  /* 0x0000000605057290 */ /* 0x000fcc000fffe0ff */
[----:B------:R-:W-:Y:S02]  /*0090*/  IMAD.U32 R2, RZ, RZ, UR5 ;  /* 0x00000005ff027e24 */ /* 0x000fe4000f8e00ff */
[----:B0-----:R-:W-:-:S05]  /*00a0*/  IMAD R0, R3, UR7, R0 ;  /* 0x0000000703007c24 */ /* 0x001fca000f8e0200 */
[----:B------:R-:W-:-:S04]  /*00b0*/  ISETP.LT.U32.AND P0, PT, R0, UR4, PT ;  /* 0x0000000400007c0c */ /* 0x000fc8000bf01070 */
[----:B------:R-:W-:-:S13]  /*00c0*/  ISETP.GT.AND.EX P0, PT, R2, RZ, PT, P0 ;  /* 0x000000ff0200720c */ /* 0x000fda0003f04300 */
[----:B------:R-:W-:Y:S05]  /*00d0*/  @!P0 EXIT ;  /* 0x000000000000894d */ /* 0x000fea0003800000 */
[----:B------:R-:W0:Y:S01]  /*00e0*/  LDCU.64 UR4, c[0x0][0x3a0] ;  /* 0x00007400ff0477ac */ /* 0x000e220008000a00 */
[----:B------:R-:W1:Y:S01]  /*00f0*/  LDCU.64 UR6, c[0x0][0x358] ;  /* 0x00006b00ff0677ac */ /* 0x000e620008000a00 */
[----:B0-----:R-:W-:-:S04]  /*0100*/  UISETP.NE.U32.AND UP0, UPT, UR4, URZ, UPT ;  /* 0x000000ff0400728c */ /* 0x001fc8000bf05070 */
[----:B------:R-:W-:-:S09]  /*0110*/  UISETP.NE.AND.EX UP0, UPT, UR5, URZ, UPT, UP0 ;  /* 0x000000ff0500728c */ /* 0x000fd2000bf05300 */
[----:B-1----:R-:W-:Y:S05]  /*0120*/  BRA.U UP0, `(.L_x_71) ;  /* 0x0000000100947547 */ /* 0x002fea000b800000 */
[----:B------:R-:W0:Y:S02]  /*0130*/  LDCU.64 UR4, c[0x0][0x380] ;  /* 0x00007000ff0477ac */ /* 0x000e240008000a00 */
[----:B0-----:R-:W-:-:S04]  /*0140*/  LEA R2, P0, R0, UR4, 0x2 ;  /* 0x0000000400027c11 */ /* 0x001fc8000f8010ff */
[----:B------:R-:W-:-:S05]  /*0150*/  LEA.HI.X R3, R0, UR5, RZ, 0x2, P0 ;  /* 0x0000000500037c11 */ /* 0x000fca00080f14ff */
[----:B------:R0:W5:Y:S01]  /*0160*/  LDG.E R2, desc[UR6][R2.64] ;  /* 0x0000000602027981 */ /* 0x000162000c1e1900 */
[----:B------:R-:W-:-:S09]  /*0170*/  UISETP.NE.U32.AND UP0, UPT, UR11, URZ, UPT ;  /* 0x000000ff0b00728c */ /* 0x000fd2000bf05070 */
[----:B0-----:R-:W-:Y:S05]  /*0180*/  BRA.U UP0, `(.L_x_72) ;  /* 0x0000000100507547 */ /* 0x001fea000b800000 */
[----:B------:R-:W0:Y:S01]  /*0190*/  I2F.U32.RP R3, UR10 ;  /* 0x0000000a00037d06 */ /* 0x000e220008209000 */
[----:B------:R-:W-:-:S07]  /*01a0*/  ISETP.NE.U32.AND P1, PT, RZ, UR10, PT ;  /* 0x0000000aff007c0c */ /* 0x000fce000bf25070 */
[----:B0-----:R-:W0:Y:S02]  /*01b0*/  MUFU.RCP R3, R3 ;  /* 0x0000000300037308 */ /* 0x001e240000001000 */
[----:B0-----:R-:W-:-:S06]  /*01c0*/  VIADD R4, R3, 0xffffffe ;  /* 0x0ffffffe03047836 */ /* 0x001fcc0000000000 */
[----:B------:R0:W1:Y:S02]  /*01d0*/  F2I.FTZ.U32.TRUNC.NTZ R5, R4 ;  /* 0x0000000400057305 */ /* 0x000064000021f000 */
[----:B0-----:R-:W-:Y:S02]  /*01e0*/  HFMA2 R4, -RZ, RZ, 0, 0 ;  /* 0x00000000ff047431 */ /* 0x001fe400000001ff */
[----:B-1----:R-:W-:-:S04]  /*01f0*/  IMAD.MOV R7, RZ, RZ, -R5 ;  /* 0x000000ffff077224 */ /* 0x002fc800078e0a05 */
[----:B------:R-:W-:-:S04]  /*0200*/  IMAD R7, R7, UR10, RZ ;  /* 0x0000000a07077c24 */ /* 0x000fc8000f8e02ff */
[----:B------:R-:W-:-:S06]  /*0210*/  IMAD.HI.U32 R5, R5, R7, R4 ;  /* 0x0000000705057227 */ /* 0x000fcc00078e0004 */
[----:B------:R-:W-:-:S04]  /*0220*/  IMAD.HI.U32 R5, R5, R0, RZ ;  /* 0x0000000005057227 */ /* 0x000fc800078e00ff */
[----:B------:R-:W-:-:S04]  /*0230*/  IMAD.MOV R5, RZ, RZ, -R5 ;  /* 0x000000ffff057224 */ /* 0x000fc800078e0a05 */
[----:B------:R-:W-:Y:S02]  /*0240*/  IMAD R0, R5, UR10, R0 ;  /* 0x0000000a05007c24 */ /* 0x000fe4000f8e0200 */
[----:B------:R-:W-:-:S03]  /*0250*/  IMAD.MOV.U32 R5, RZ, RZ, RZ ;  /* 0x000000ffff057224 */ /* 0x000fc600078e00ff */
[----:B------:R-:W-:-:S13]  /*0260*/  ISETP.GE.U32.AND P0, PT, R0, UR10, PT ;  /* 0x0000000a00007c0c */ /* 0x000fda000bf06070 */
[----:B------:R-:W-:-:S05]  /*0270*/  @P0 VIADD R0, R0, -UR10 ;  /* 0x8000000a00000c36 */ /* 0x000fca0008000000 */
[----:B------:R-:W-:-:S13]  /*0280*/  ISETP.GE.U32.AND P0, PT, R0, UR10, PT ;  /* 0x0000000a00007c0c */ /* 0x000fda000bf06070 */
[----:B------:R-:W-:Y:S01]  /*0290*/  @P0 VIADD R0, R0, -UR10 ;  /* 0x8000000a00000c36 */ /* 0x000fe20008000000 */
[----:B------:R-:W-:-:S04]  /*02a0*/  @!P1 LOP3.LUT R0, RZ, UR10, RZ, 0x33, !PT ;  /* 0x0000000aff009c12 */ /* 0x000fc8000f8e33ff */
[----:B------:R-:W-:Y:S01]  /*02b0*/  MOV R4, R0 ;  /* 0x0000000000047202 */ /* 0x000fe20000000f00 */
[----:B------:R-:W-:Y:S06]  /*02c0*/  BRA `(.L_x_73) ;  /* 0x0000000000107947 */ /* 0x000fec0003800000 */
.L_x_72:
[----:B------:R-:W-:-:S07]  /*02d0*/  MOV R4, 0x2f0 ;  /* 0x000002f000047802 */ /* 0x000fce0000000f00 */
[----:B-----5:R-:W-:Y:S05]  /*02e0*/  CALL.REL.NOINC `($__internal_2_$__cuda_sm20_rem_s64) ;  /* 0x0000000400dc7944 */ /* 0x020fea0003c00000 */
[----:B------:R-:W-:Y:S02]  /*02f0*/  IMAD.MOV.U32 R4, RZ, RZ, R0 ;  /* 0x000000ffff047224 */ /* 0x000fe400078e0000 */
[----:B------:R-:W-:-:S07]  /*0300*/  IMAD.MOV.U32 R5, RZ, RZ, R3 ;  /* 0x000000ffff057224 */ /* 0x000fce00078e0003 */
.L_x_73:
[----:B------:R-:W0:Y:S02]  /*0310*/  LDCU.64 UR4, c[0x0][0x388] ;  /* 0x00007100ff0477ac */ /* 0x000e240008000a00 */
[----:B0-----:R-:W-:-:S04]  /*0320*/  LEA R6, P0, R4, UR4, 0x2 ;  /* 0x0000000404067c11 */ /* 0x001fc8000f8010ff */
[----:B------:R-:W-:-:S05]  /*0330*/  LEA.HI.X R7, R4, UR5, R5, 0x2, P0 ;  /* 0x0000000504077c11 */ /* 0x000fca00080f1405 */
[----:B------:R-:W2:Y:S02]  /*0340*/  LDG.E R3, desc[UR6][R6.64] ;  /* 0x0000000606037981 */ /* 0x000ea4000c1e1900 */
[----:B--2--5:R-:W-:-:S05]  /*0350*/  FADD R3, R2, R3 ;  /* 0x0000000302037221 */ /* 0x024fca0000000000 */
[----:B------:R-:W-:Y:S01]  /*0360*/  STG.E desc[UR6][R6.64], R3 ;  /* 0x0000000306007986 */ /* 0x000fe2000c101906 */
[----:B------:R-:W-:Y:S05]  /*0370*/  EXIT ;  /* 0x000000000000794d */ /* 0x000fea0003800000 */
.L_x_71:
        /* <DEDUP_REMOVED lines=9> */
[----:B0-----:R-:W-:-:S06]  /*0410*/  IADD3 R4, PT, PT, R3, 0xffffffe, RZ ;  /* 0x0ffffffe03047810 */ /* 0x001fcc0007ffe0ff */
[----:B------:R0:W1:Y:S02]  /*0420*/  F2I.FTZ.U32.TRUNC.NTZ R5, R4 ;  /* 0x0000000400057305 */ /* 0x000064000021f000 */
[----:B0-----:R-:W-:Y:S02]  /*0430*/  IMAD.MOV.U32 R4, RZ, RZ, RZ ;  /* 0x000000ffff047224 */ /* 0x001fe400078e00ff */
[----:B-1----:R-:W-:-:S04]  /*0440*/  IMAD.MOV R7, RZ, RZ, -R5 ;  /* 0x000000ffff077224 */ /* 0x002fc800078e0a05 */
[----:B------:R-:W-:-:S04]  /*0450*/  IMAD R7, R7, UR10, RZ ;  /* 0x0000000a07077c24 */ /* 0x000fc8000f8e02ff */
[----:B------:R-:W-:-:S06]  /*0460*/  IMAD.HI.U32 R7, R5, R7, R4 ;  /* 0x0000000705077227 */ /* 0x000fcc00078e0004 */
[----:B------:R-:W-:-:S05]  /*0470*/  IMAD.HI.U32 R4, R7, R0, RZ ;  /* 0x0000000007047227 */ /* 0x000fca00078e00ff */
[----:B------:R-:W-:-:S05]  /*0480*/  IADD3 R5, PT, PT, -R4, RZ, RZ ;  /* 0x000000ff04057210 */ /* 0x000fca0007ffe1ff */
[----:B------:R-:W-:Y:S02]  /*0490*/  IMAD R0, R5, UR10, R0 ;  /* 0x0000000a05007c24 */ /* 0x000fe4000f8e0200 */
[----:B------:R-:W-:-:S03]  /*04a0*/  IMAD.MOV.U32 R5, RZ, RZ, RZ ;  /* 0x000000ffff057224 */ /* 0x000fc600078e00ff */
[----:B------:R-:W-:-:S13]  /*04b0*/  ISETP.GE.U32.AND P0, PT, R0, UR10, PT ;  /* 0x0000000a00007c0c */ /* 0x000fda000bf06070 */
[----:B------:R-:W-:Y:S02]  /*04c0*/  @P0 VIADD R0, R0, -UR10 ;  /* 0x8000000a00000c36 */ /* 0x000fe40008000000 */
[----:B------:R-:W-:-:S03]  /*04d0*/  @P0 VIADD R4, R4, 0x1 ;  /* 0x0000000104040836 */ /* 0x000fc60000000000 */
[----:B------:R-:W-:-:S13]  /*04e0*/  ISETP.GE.U32.AND P1, PT, R0, UR10, PT ;  /* 0x0000000a00007c0c */ /* 0x000fda000bf26070 */
[----:B------:R-:W-:Y:S02]  /*04f0*/  @P1 IADD3 R4, PT, PT, R4, 0x1, RZ ;  /* 0x0000000104041810 */ /* 0x000fe40007ffe0ff */
[----:B------:R-:W-:Y:S01]  /*0500*/  @!P2 LOP3.LUT R4, RZ, UR10, RZ, 0x33, !PT ;  /* 0x0000000aff04ac12 */ /* 0x000fe2000f8e33ff */
[----:B------:R-:W-:Y:S06]  /*0510*/  BRA `(.L_x_75) ;  /* 0x0000000000087947 */ /* 0x000fec0003800000 */
.L_x_74:
[----:B------:R-:W-:-:S07]  /*0520*/  MOV R6, 0x540 ;  /* 0x0000054000067802 */ /* 0x000fce0000000f00 */
[----:B-----5:R-:W-:Y:S05]  /*0530*/  CALL.REL.NOINC `($__internal_1_$__cuda_sm20_div_s64) ;  /* 0x00000000001c7944 */ /* 0x020fea0003c00000 */
.L_x_75:
[----:B------:R-:W0:Y:S02]  /*0540*/  LDCU.64 UR4, c[0x0][0x388] ;  /* 0x00007100ff0477ac */ /* 0x000e240008000a00 */
[----:B0-----:R-:W-:-:S04]  /*0550*/  LEA R6, P0, R4, UR4, 0x2 ;  /* 0x0000000404067c11 */ /* 0x001fc8000f8010ff */
[----:B------:R-:W-:-:S05]  /*0560*/  LEA.HI.X R7, R4, UR5, R5, 0x2, P0 ;  /* 0x0000000504077c11 */ /* 0x000fca00080f1405 */
[----:B------:R-:W2:Y:S02]  /*0570*/  LDG.E R3, desc[UR6][R6.64] ;  /* 0x0000000606037981 */ /* 0x000ea4000c1e1900 */
[----:B--2--5:R-:W-:-:S05]  /*0580*/  FADD R3, R2, R3 ;  /* 0x0000000302037221 */ /* 0x024fca0000000000 */
[----:B------:R-:W-:Y:S01]  /*0590*/  STG.E desc[UR6][R6.64], R3 ;  /* 0x0000000306007986 */ /* 0x000fe2000c101906 */
[----:B------:R-:W-:Y:S05]  /*05a0*/  EXIT ;  /* 0x000000000000794d */ /* 0x000fea0003800000 */
        .weak           $__internal_1_$__cuda_sm20_div_s64
        .type           $__internal_1_$__cuda_sm20_div_s64,@function
        .size           $__internal_1_$__cuda_sm20_div_s64,($__internal_2_$__cuda_sm20_rem_s64 - $__internal_1_$__cuda_sm20_div_s64)
$__internal_1_$__cuda_sm20_div_s64:
[----:B------:R-:W0:Y:S02]  /*05b0*/  LDCU.64 UR4, c[0x0][0x398] ;  /* 0x00007300ff0477ac */ /* 0x000e240008000a00 */
[----:B0-----:R-:W-:Y:S02]  /*05c0*/  IADD3 R4, P0, PT, RZ, -UR4, RZ ;  /* 0x80000004ff047c10 */ /* 0x001fe4000ff1e0ff */
[----:B------:R-:W-:-:S03]  /*05d0*/  ISETP.LE.AND P1, PT, RZ, UR5, PT ;  /* 0x00000005ff007c0c */ /* 0x000fc6000bf23270 */
[----:B------:R-:W-:Y:S01]  /*05e0*/  IMAD.X R3, RZ, RZ, ~UR5, P0 ;  /* 0x80000005ff037e24 */ /* 0x000fe200080e06ff */
[----:B------:R-:W-:-:S04]  /*05f0*/  SEL R4, R4, UR4, !P1 ;  /* 0x0000000404047c07 */ /* 0x000fc8000c800000 */
[----:B------:R-:W-:-:S04]  /*0600*/  SEL R5, R3, UR5, !P1 ;  /* 0x0000000503057c07 */ /* 0x000fc8000c800000 */
[----:B------:R-:W0:Y:S08]  /*0610*/  I2F.U64.RP R3, R4 ;  /* 0x0000000400037312 */ /* 0x000e300000309000 */
[----:B0-----:R-:W0:Y:S02]  /*0620*/  MUFU.RCP R3, R3 ;  /* 0x0000000300037308 */ /* 0x001e240000001000 */
[----:B0-----:R-:W-:-:S06]  /*0630*/  IADD3 R8, PT, PT, R3, 0x1ffffffe, RZ ;  /* 0x1ffffffe03087810 */ /* 0x001fcc0007ffe0ff */
[----:B------:R-:W0:Y:S02]  /*0640*/  F2I.U64.TRUNC R8, R8 ;  /* 0x0000000800087311 */ /* 0x000e24000020d800 */
[----:B0-----:R-:W-:-:S04]  /*0650*/  IMAD.WIDE.U32 R10, R8, R4, RZ ;  /* 0x00000004080a7225 */ /* 0x001fc800078e00ff */
[C---:B------:R-:W-:Y:S01]  /*0660*/  IMAD R7, R8.reuse, R5, R11 ;  /* 0x0000000508077224 */ /* 0x040fe200078e020b */
[----:B------:R-:W-:Y:S01]  /*0670*/  IADD3 R13, P0, PT, RZ, -R10, RZ ;  /* 0x8000000aff0d7210 */ /* 0x000fe20007f1e0ff */
[----:B------:R-:W-:Y:S02]  /*0680*/  IMAD.MOV.U32 R11, RZ, RZ, R8 ;  /* 0x000000ffff0b7224 */ /* 0x000fe400078e0008 */
[----:B------:R-:W-:Y:S02]  /*0690*/  IMAD R7, R9, R4, R7 ;  /* 0x0000000409077224 */ /* 0x000fe400078e0207 */
[----:B------:R-:W-:-:S04]  /*06a0*/  IMAD.HI.U32 R10, R8, R13, RZ ;  /* 0x0000000d080a7227 */ /* 0x000fc800078e00ff */
[----:B------:R-:W-:-:S04]  /*06b0*/  IMAD.X R7, RZ, RZ, ~R7, P0 ;  /* 0x000000ffff077224 */ /* 0x000fc800000e0e07 */
[----:B------:R-:W-:-:S04]  /*06c0*/  IMAD.WIDE.U32 R10, P0, R8, R7, R10 ;  /* 0x00000007080a7225 */ /* 0x000fc8000780000a */
[C---:B------:R-:W-:Y:S02]  /*06d0*/  IMAD R15, R9.reuse, R7, RZ ;  /* 0x00000007090f7224 */ /* 0x040fe400078e02ff */
[----:B------:R-:W-:-:S04]  /*06e0*/  IMAD.HI.U32 R10, P2, R9, R13, R10 ;  /* 0x0000000d090a7227 */ /* 0x000fc8000784000a */
[----:B------:R-:W-:Y:S01]  /*06f0*/  IMAD.HI.U32 R3, R9, R7, RZ ;  /* 0x0000000709037227 */ /* 0x000fe200078e00ff */
[----:B------:R-:W-:-:S04]  /*0700*/  IADD3 R11, P3, PT, R15, R10, RZ ;  /* 0x0000000a0f0b7210 */ /* 0x000fc80007f7e0ff */
[----:B------:R-:W-:Y:S01]  /*0710*/  IADD3.X R3, PT, PT, R3, R9, RZ, P0, !PT ;  /* 0x0000000903037210 */ /* 0x000fe200007fe4ff */
[----:B------:R-:W-:-:S03]  /*0720*/  IMAD.WIDE.U32 R8, R11, R4, RZ ;  /* 0x000000040b087225 */ /* 0x000fc600078e00ff */
[----:B------:R-:W-:Y:S01]  /*0730*/  IADD3.X R3, PT, PT, RZ, RZ, R3, P3, P2 ;  /* 0x000000ffff037210 */ /* 0x000fe20001fe4403 */
[----:B------:R-:W-:Y:S01]  /*0740*/  IMAD R7, R11, R5, R9 ;  /* 0x000000050b077224 */ /* 0x000fe200078e0209 */
[----:B------:R-:W-:-:S03]  /*0750*/  IADD3 R9, P0, PT, RZ, -R8, RZ ;  /* 0x80000008ff097210 */ /* 0x000fc60007f1e0ff */
[----:B------:R-:W-:Y:S02]  /*0760*/  IMAD R7, R3, R4, R7 ;  /* 0x0000000403077224 */ /* 0x000fe400078e0207 */
[----:B------:R-:W-:-:S04]  /*0770*/  IMAD.HI.U32 R10, R11, R9, RZ ;  /* 0x000000090b0a7227 */ /* 0x000fc800078e00ff */
[----:B------:R-:W-:-:S04]  /*0780*/  IMAD.X R8, RZ, RZ, ~R7, P0 ;  /* 0x000000ffff087224 */ /* 0x000fc800000e0e07 */
[----:B------:R-:W-:-:S04]  /*0790*/  IMAD.WIDE.U32 R10, P0, R11, R8, R10 ;  /* 0x000000080b0a7225 */ /* 0x000fc8000780000a */
[C---:B------:R-:W-:Y:S02]  /*07a0*/  IMAD R12, R3.reuse, R8, RZ ;  /* 0x00000008030c7224 */ /* 0x040fe400078e02ff */
[----:B------:R-:W-:-:S04]  /*07b0*/  IMAD.HI.U32 R7, P2, R3, R9, R10 ;  /* 0x0000000903077227 */ /* 0x000fc8000784000a */
[----:B------:R-:W-:Y:S02]  /*07c0*/  HFMA2 R9, -RZ, RZ, 0, 0 ;  /* 0x00000000ff097431 */ /* 0x000fe400000001ff */
[----:B------:R-:W-:Y:S01]  /*07d0*/  IMAD.HI.U32 R10, R3, R8, RZ ;  /* 0x00000008030a7227 */ /* 0x000fe200078e00ff */
[----:B------:R-:W-:-:S03]  /*07e0*/  IADD3 R7, P3, PT, R12, R7, RZ ;  /* 0x000000070c077210 */ /* 0x000fc60007f7e0ff */
[----:B------:R-:W-:Y:S02]  /*07f0*/  IMAD.X R3, R10, 0x1, R3, P0 ;  /* 0x000000010a037824 */ /* 0x000fe400000e0603 */
[----:B------:R-:W-:-:S03]  /*0800*/  IMAD.HI.U32 R8, R7, R0, RZ ;  /* 0x0000000007087227 */ /* 0x000fc600078e00ff */
[----:B------:R-:W-:Y:S01]  /*0810*/  IADD3.X R3, PT, PT, RZ, RZ, R3, P3, P2 ;  /* 0x000000ffff037210 */ /* 0x000fe20001fe4403 */
[----:B------:R-:W-:-:S04]  /*0820*/  IMAD.WIDE.U32 R8, RZ, R7, R8 ;  /* 0x00000007ff087225 */ /* 0x000fc800078e0008 */
[----:B------:R-:W-:-:S05]  /*0830*/  IMAD.HI.U32 R3, P0, R3, R0, R8 ;  /* 0x0000000003037227 */ /* 0x000fca0007800008 */
[----:B------:R-:W-:Y:S01]  /*0840*/  IADD3 R7, P2, PT, RZ, R3, RZ ;  /* 0x00000003ff077210 */ /* 0x000fe20007f5e0ff */
[----:B------:R-:W-:-:S04]  /*0850*/  IMAD.X R3, RZ, RZ, RZ, P0 ;  /* 0x000000ffff037224 */ /* 0x000fc800000e06ff */
[----:B------:R-:W-:-:S04]  /*0860*/  IMAD.WIDE.U32 R8, R7, R4, RZ ;  /* 0x0000000407087225 */ /* 0x000fc800078e00ff */
[----:B------:R-:W-:Y:S01]  /*0870*/  IMAD.X R3, RZ, RZ, R3, P2 ;  /* 0x000000ffff037224 */ /* 0x000fe200010e0603 */
[----:B------:R-:W-:Y:S01]  /*0880*/  IADD3 R13, P2, PT, -R8, R0, RZ ;  /* 0x00000000080d7210 */ /* 0x000fe20007f5e1ff */
[C---:B------:R-:W-:Y:S01]  /*0890*/  IMAD R9, R7.reuse, R5, R9 ;  /* 0x0000000507097224 */ /* 0x040fe200078e0209 */
[----:B------:R-:W-:Y:S02]  /*08a0*/  IADD3 R0, P3, PT, R7, 0x1, RZ ;  /* 0x0000000107007810 */ /* 0x000fe40007f7e0ff */
[-C--:B------:R-:W-:Y:S01]  /*08b0*/  ISETP.GE.U32.AND P0, PT, R13, R4.reuse, PT ;  /* 0x000000040d00720c */ /* 0x080fe20003f06070 */
[----:B------:R-:W-:Y:S02]  /*08c0*/  IMAD R9, R3, R4, R9 ;  /* 0x0000000403097224 */ /* 0x000fe400078e0209 */
[----:B------:R-:W-:-:S03]  /*08d0*/  IMAD.X R8, RZ, RZ, R3, P3 ;  /* 0x000000ffff087224 */ /* 0x000fc600018e0603 */
[----:B------:R-:W-:Y:S02]  /*08e0*/  IADD3.X R15, PT, PT, RZ, ~R9, RZ, P2, !PT ;  /* 0x80000009ff0f7210 */ /* 0x000fe400017fe4ff */
[----:B------:R-:W-:Y:S02]  /*08f0*/  IADD3 R9, P2, PT, R13, -R4, RZ ;  /* 0x800000040d097210 */ /* 0x000fe40007f5e0ff */
[----:B------:R-:W-:-:S03]  /*0900*/  ISETP.GE.U32.AND.EX P0, PT, R15, R5, PT, P0 ;  /* 0x000000050f00720c */ /* 0x000fc60003f06100 */
[----:B------:R-:W-:Y:S01]  /*0910*/  IMAD.X R11, R15, 0x1, ~R5, P2 ;  /* 0x000000010f0b7824 */ /* 0x000fe200010e0e05 */
[----:B------:R-:W-:Y:S02]  /*0920*/  SEL R9, R9, R13, P0 ;  /* 0x0000000d09097207 */ /* 0x000fe40000000000 */
[----:B------:R-:W-:Y:S02]  /*0930*/  SEL R7, R0, R7, P0 ;  /* 0x0000000700077207 */ /* 0x000fe40000000000 */
[----:B------:R-:W-:Y:S02]  /*0940*/  SEL R11, R11, R15, P0 ;  /* 0x0000000f0b0b7207 */ /* 0x000fe40000000000 */
[----:B------:R-:W-:Y:S02]  /*0950*/  ISETP.GE.U32.AND P2, PT, R9, R4, PT ;  /* 0x000000040900720c */ /* 0x000fe40003f46070 */
[----:B------:R-:W-:Y:S02]  /*0960*/  SEL R0, R8, R3, P0 ;  /* 0x0000000308007207 */ /* 0x000fe40000000000 */
[----:B------:R-:W-:-:S02]  /*0970*/  IADD3 R4, P3, PT, R7, 0x1, RZ ;  /* 0x0000000107047810 */ /* 0x000fc40007f7e0ff */
[----:B------:R-:W-:Y:S02]  /*0980*/  ISETP.GE.U32.AND.EX P0, PT, R11, R5, PT, P2 ;  /* 0x000000050b00720c */ /* 0x000fe40003f06120 */
[-C--:B------:R-:W-:Y:S02]  /*0990*/  IADD3.X R5, PT, PT, RZ, R0.reuse, RZ, P3, !PT ;  /* 0x00000000ff057210 */ /* 0x080fe40001ffe4ff */
[----:B------:R-:W-:Y:S01]  /*09a0*/  SEL R4, R4, R7, P0 ;  /* 0x0000000704047207 */ /* 0x000fe20000000000 */
[----:B------:R-:W-:Y:S01]  /*09b0*/  IMAD.MOV.U32 R7, RZ, RZ, 0x0 ;  /* 0x00000000ff077424 */ /* 0x000fe200078e00ff */
[----:B------:R-:W-:Y:S02]  /*09c0*/  SEL R5, R5, R0, P0 ;  /* 0x0000000005057207 */ /* 0x000fe40000000000 */
[----:B------:R-:W-:Y:S02]  /*09d0*/  IADD3 R3, P2, PT, RZ, -R4, RZ ;  /* 0x80000004ff037210 */ /* 0x000fe40007f5e0ff */
[----:B------:R-:W-:-:S02]  /*09e0*/  ISETP.NE.U32.AND P0, PT, RZ, UR4, PT ;  /* 0x00000004ff007c0c */ /* 0x000fc4000bf05070 */
[----:B------:R-:W-:Y:S01]  /*09f0*/  SEL R4, R3, R4, !P1 ;  /* 0x0000000403047207 */ /* 0x000fe20004800000 */
[----:B------:R-:W-:Y:S01]  /*0a00*/  IMAD.X R0, RZ, RZ, ~R5, P2 ;  /* 0x000000ffff007224 */ /* 0x000fe200010e0e05 */
[----:B------:R-:W-:-:S04]  /*0a10*/  ISETP.NE.AND.EX P0, PT, RZ, UR5, PT, P0 ;  /* 0x00000005ff007c0c */ /* 0x000fc8000bf05300 */
[----:B------:R-:W-:Y:S02]  /*0a20*/  SEL R5, R0, R5, !P1 ;  /* 0x0000000500057207 */ /* 0x000fe40004800000 */
[----:B------:R-:W-:Y:S02]  /*0a30*/  SEL R4, R4, 0xffffffff, P0 ;  /* 0xffffffff04047807 */ /* 0x000fe40000000000 */
[----:B------:R-:W-:Y:S01]  /*0a40*/  SEL R5, R5, 0xffffffff, P0 ;  /* 0xffffffff05057807 */ /* 0x000fe20000000000 */
[----:B------:R-:W-:Y:S06]  /*0a50*/  RET.REL.NODEC R6 `(_Z12reduce_sum2DPfS_lll) ;  /* 0xfffffff406687950 */ /* 0x000fec0003c3ffff */
        .weak           $__internal_2_$__cuda_sm20_rem_s64
        .type           $__internal_2_$__cuda_sm20_rem_s64,@function
        .size           $__internal_2_$__cuda_sm20_rem_s64,(.L_x_148 - $__internal_2_$__cuda_sm20_rem_s64)
$__internal_2_$__cuda_sm20_rem_s64:
[----:B------:R-:W0:Y:S02]  /*0a60*/  LDCU.64 UR8, c[0x0][0x398] ;  /* 0x00007300ff0877ac */ /* 0x000e240008000a00 */
[----:B0-----:R-:W-:Y:S02]  /*0a70*/  UIADD3 UR4, UP1, UPT, URZ, -UR8, URZ ;  /* 0x80000008ff047290 */ /* 0x001fe4000ff3e0ff */
[----:B------:R-:W-:Y:S02]  /*0a80*/  UISETP.GE.AND UP0, UPT, UR9, URZ, UPT ;  /* 0x000000ff0900728c */ /* 0x000fe4000bf06270 */
[----:B------:R-:W-:Y:S02]  /*0a90*/  UIADD3.X UR5, UPT, UPT, URZ, ~UR9, URZ, UP1, !UPT ;  /* 0x80000009ff057290 */ /* 0x000fe40008ffe4ff */
[----:B------:R-:W-:Y:S02]  /*0aa0*/  USEL UR4, UR4, UR8, !UP0 ;  /* 0x0000000804047287 */ /* 0x000fe4000c000000 */
[----:B------:R-:W-:-:S09]  /*0ab0*/  USEL UR5, UR5, UR9, !UP0 ;  /* 0x0000000905057287 */ /* 0x000fd2000c000000 */
[----:B------:R-:W0:Y:S08]  /*0ac0*/  I2F.U64.RP R3, UR4 ;  /* 0x0000000400037d12 */ /* 0x000e300008309000 */
[----:B0-----:R-:W0:Y:S02]  /*0ad0*/  MUFU.RCP R3, R3 ;  /* 0x0000000300037308 */ /* 0x001e240000001000 */
[----:B0-----:R-:W-:-:S06]  /*0ae0*/  IADD3 R6, PT, PT, R3, 0x1ffffffe, RZ ;  /* 0x1ffffffe03067810 */ /* 0x001fcc0007ffe0ff */
[----:B------:R-:W0:Y:S02]  /*0af0*/  F2I.U64.TRUNC R6, R6 ;  /* 0x0000000600067311 */ /* 0x000e24000020d800 */
[----:B0-----:R-:W-:-:S04]  /*0b00*/  IMAD.WIDE.U32 R8, R6, UR4, RZ ;  /* 0x0000000406087c25 */ /* 0x001fc8000f8e00ff */
[C---:B------:R-:W-:Y:S01]  /*0b10*/  IMAD R5, R6.reuse, UR5, R9 ;  /* 0x0000000506057c24 */ /* 0x040fe2000f8e0209 */
[----:B------:R-:W-:Y:S01]  /*0b20*/  IADD3 R11, P0, PT, RZ, -R8, RZ ;  /* 0x80000008ff0b7210 */ /* 0x000fe20007f1e0ff */
[----:B------:R-:W-:Y:S02]  /*0b30*/  IMAD.MOV.U32 R9, RZ, RZ, R6 ;  /* 0x000000ffff097224 */ /* 0x000fe400078e0006 */
[----:B------:R-:W-:Y:S02]  /*0b40*/  IMAD R5, R7, UR4, R5 ;  /* 0x0000000407057c24 */ /* 0x000fe4000f8e0205 */
        /* <DEDUP_REMOVED lines=8> */
[----:B------:R-:W-:-:S03]  /*0bd0*/  IMAD.WIDE.U32 R6, R9, UR4, RZ ;  /* 0x0000000409067c25 */ /* 0x000fc6000f8e00ff */
[----:B------:R-:W-:Y:S01]  /*0be0*/  IADD3.X R3, PT, PT, RZ, RZ, R3, P2, P1 ;  /* 0x000000ffff037210 */ /* 0x000fe200017e2403 */
[----:B------:R-:W-:Y:S01]  /*0bf0*/  IMAD R8, R9, UR5, R7 ;  /* 0x0000000509087c24 */ /* 0x000fe2000f8e0207 */
[----:B------:R-:W-:-:S03]  /*0c00*/  IADD3 R7, P0, PT, RZ, -R6, RZ ;  /* 0x80000006ff077210 */ /* 0x000fc60007f1e0ff */
[----:B------:R-:W-:Y:S02]  /*0c10*/  IMAD R5, R3, UR4, R8 ;  /* 0x0000000403057c24 */ /* 0x000fe4000f8e0208 */
[----:B------:R-:W-:-:S04]  /*0c20*/  IMAD.HI.U32 R8, R9, R7, RZ ;  /* 0x0000000709087227 */ /* 0x000fc800078e00ff */
[----:B------:R-:W-:-:S04]  /*0c30*/  IMAD.X R6, RZ, RZ, ~R5, P0 ;  /* 0x000000ffff067224 */ /* 0x000fc800000e0e05 */
[----:B------:R-:W-:-:S04]  /*0c40*/  IMAD.WIDE.U32 R8, P0, R9, R6, R8 ;  /* 0x0000000609087225 */ /* 0x000fc80007800008 */
[C---:B------:R-:W-:Y:S02]  /*0c50*/  IMAD R10, R3.reuse, R6, RZ ;  /* 0x00000006030a7224 */ /* 0x040fe400078e02ff */
[----:B------:R-:W-:Y:S01]  /*0c60*/  IMAD.HI.U32 R5, P1, R3, R7, R8 ;  /* 0x0000000703057227 */ /* 0x000fe20007820008 */
[----:B------:R-:W-:-:S03]  /*0c70*/  MOV R7, RZ ;  /* 0x000000ff00077202 */ /* 0x000fc60000000f00 */
        /* <DEDUP_REMOVED lines=9> */
[----:B------:R-:W-:-:S04]  /*0d10*/  IMAD.WIDE.U32 R6, R5, UR4, RZ ;  /* 0x0000000405067c25 */ /* 0x000fc8000f8e00ff */
[----:B------:R-:W-:Y:S01]  /*0d20*/  IMAD.X R3, RZ, RZ, R3, P1 ;  /* 0x000000ffff037224 */ /* 0x000fe200008e0603 */
[----:B------:R-:W-:Y:S01]  /*0d30*/  IADD3 R0, P1, PT, -R6, R0, RZ ;  /* 0x0000000006007210 */ /* 0x000fe20007f3e1ff */
[----:B------:R-:W-:-:S03]  /*0d40*/  IMAD R8, R5, UR5, R7 ;  /* 0x0000000505087c24 */ /* 0x000fc6000f8e0207 */
[----:B------:R-:W-:Y:S01]  /*0d50*/  ISETP.GE.U32.AND P0, PT, R0, UR4, PT ;  /* 0x0000000400007c0c */ /* 0x000fe2000bf06070 */
[----:B------:R-:W-:-:S05]  /*0d60*/  IMAD R3, R3, UR4, R8 ;  /* 0x0000000403037c24 */ /* 0x000fca000f8e0208 */
[----:B------:R-:W-:Y:S02]  /*0d70*/  IADD3.X R3, PT, PT, RZ, ~R3, RZ, P1, !PT ;  /* 0x80000003ff037210 */ /* 0x000fe40000ffe4ff */
[----:B------:R-:W-:Y:S02]  /*0d80*/  IADD3 R5, P1, PT, R0, -UR4, RZ ;  /* 0x8000000400057c10 */ /* 0x000fe4000ff3e0ff */
[C---:B------:R-:W-:Y:S02]  /*0d90*/  ISETP.GE.U32.AND.EX P0, PT, R3.reuse, UR5, PT, P0 ;  /* 0x0000000503007c0c */ /* 0x040fe4000bf06100 */
[----:B------:R-:W-:Y:S02]  /*0da0*/  IADD3.X R6, PT, PT, R3, ~UR5, RZ, P1, !PT ;  /* 0x8000000503067c10 */ /* 0x000fe40008ffe4ff */
[----:B------:R-:W-:Y:S02]  /*0db0*/  SEL R5, R5, R0, P0 ;  /* 0x0000000005057207 */ /* 0x000fe40000000000 */
[----:B------:R-:W-:-:S02]  /*0dc0*/  SEL R6, R6, R3, P0 ;  /* 0x0000000306067207 */ /* 0x000fc40000000000 */
[C---:B------:R-:W-:Y:S02]  /*0dd0*/  ISETP.GE.U32.AND P0, PT, R5.reuse, UR4, PT ;  /* 0x0000000405007c0c */ /* 0x040fe4000bf06070 */
[----:B------:R-:W-:Y:S02]  /*0de0*/  IADD3 R0, P2, PT, R5, -UR4, RZ ;  /* 0x8000000405007c10 */ /* 0x000fe4000ff5e0ff */
[C---:B------:R-:W-:Y:S02]  /*0df0*/  ISETP.GE.U32.AND.EX P0, PT, R6.reuse, UR5, PT, P0 ;  /* 0x0000000506007c0c */ /* 0x040fe4000bf06100 */
[----:B------:R-:W-:Y:S02]  /*0e00*/  ISETP.NE.U32.AND P1, PT, RZ, UR8, PT ;  /* 0x00000008ff007c0c */ /* 0x000fe4000bf25070 */
[----:B------:R-:W-:Y:S02]  /*0e10*/  IADD3.X R3, PT, PT, R6, ~UR5, RZ, P2, !PT ;  /* 0x8000000506037c10 */ /* 0x000fe400097fe4ff */
[----:B------:R-:W-:Y:S01]  /*0e20*/  SEL R0, R0, R5, P0 ;  /* 0x0000000500007207 */ /* 0x000fe20000000000 */
[----:B------:R-:W-:Y:S01]  /*0e30*/  IMAD.MOV.U32 R5, RZ, RZ, 0x0 ;  /* 0x00000000ff057424 */ /* 0x000fe200078e00ff */
[----:B------:R-:W-:-:S02]  /*0e40*/  ISETP.NE.AND.EX P1, PT, RZ, UR9, PT, P1 ;  /* 0x00000009ff007c0c */ /* 0x000fc4000bf25310 */
[----:B------:R-:W-:Y:S02]  /*0e50*/  SEL R3, R3, R6, P0 ;  /* 0x0000000603037207 */ /* 0x000fe40000000000 */
[----:B------:R-:W-:Y:S02]  /*0e60*/  SEL R0, R0, 0xffffffff, P1 ;  /* 0xffffffff00007807 */ /* 0x000fe40000800000 */
[----:B------:R-:W-:Y:S01]  /*0e70*/  SEL R3, R3, 0xffffffff, P1 ;  /* 0xffffffff03037807 */ /* 0x000fe20000800000 */
[----:B------:R-:W-:Y:S06]  /*0e80*/  RET.REL.NODEC R4 `(_Z12reduce_sum2DPfS_lll) ;  /* 0xfffffff0045c7950 */ /* 0x000fec0003c3ffff */
.L_x_76:
        /* <DEDUP_REMOVED lines=15> */
.L_x_148:


//--------------------- .text._Z11sum_mat_colPfS_S_ll --------------------------
	.section	.text._Z11sum_mat_colPfS_S_ll,"ax",@progbits
	.align	128
        .global         _Z11sum_mat_colPfS_S_ll
        .type           _Z11sum_mat_colPfS_S_ll,@function
        .size           _Z11sum_mat_colPfS_S_ll,(.L_x_149 - _Z11sum_mat_colPfS_S_ll)
        .other          _Z11sum_mat_colPfS_S_ll,@"STO_CUDA_ENTRY STV_DEFAULT"
_Z11sum_mat_colPfS_S_ll:
.text._Z11sum_mat_colPfS_S_ll:
[----:B------:R-:W-:Y:S01]  /*0000*/  LDC R1, c[0x0][0x37c] ;  /* 0x0000df00ff017b82 */ /* 0x000fe20000000800 */
[----:B------:R-:W0:Y:S01]  /*0010*/  S2R R5, SR_TID.X ;  /* 0x0000000000057919 */ /* 0x000e220000002100 */
[----:B------:R-:W1:Y:S06]  /*0020*/  LDCU.64 UR10, c[0x0][0x3a0] ;  /* 0x00007400ff0a77ac */ /* 0x000e6c0008000a00 */
[----:B------:R-:W0:Y:S01]  /*0030*/  S2UR UR7, SR_CTAID.X ;  /* 0x00000000000779c3 */ /* 0x000e220000002500 */
[----:B------:R-:W1:Y:S07]  /*0040*/  LDCU.64 UR8, c[0x0][0x398] ;  /* 0x00007300ff0877ac */ /* 0x000e6e0008000a00 */
[----:B------:R-:W0:Y:S01]  /*0050*/  LDC R0, c[0x0][0x360] ;  /* 0x0000d800ff007b82 */ /* 0x000e220000000800 */
[----:B-1----:R-:W-:-:S02]  /*0060*/  UIMAD UR6, UR11, UR8, URZ ;  /* 0x000000080b0672a4 */ /* 0x002fc4000f8e02ff */
[----:B------:R-:W-:Y:S02]  /*0070*/  UIMAD.WIDE.U32 UR4, UR10, UR8, URZ ;  /* 0x000000080a0472a5 */ /* 0x000fe4000f8e00ff */
[----:B------:R-:W-:-:S04]  /*0080*/  UIMAD UR6, UR10, UR9, UR6 ;  /* 0x000000090a0672a4 */ /* 0x000fc8000f8e0206 */
[----:B------:R-:W-:Y:S01]  /*0090*/  UIADD3 UR5, UPT, UPT, UR5, UR6, URZ ;  /* 0x0000000605057290 */ /* 0x000fe2000fffe0ff */
[----:B0-----:R-:W-:-:S05]  /*00a0*/  IMAD R5, R0, UR7, R5 ;  /* 0x0000000700057c24 */ /* 0x001fca000f8e0205 */
[----:B------:R-:W-:Y:S01]  /*00b0*/  IMAD.U32 R0, RZ, RZ, UR5 ;  /* 0x00000005ff007e24 */ /* 0x000fe2000f8e00ff */
[----:B------:R-:W-:-:S04]  /*00c0*/  ISETP.LT.U32.AND P0, PT, R5, UR4, PT ;  /* 0x0000000405007c0c */ /* 0x000fc8000bf01070 */
[----:B------:R-:W-:-:S13]  /*00d0*/  ISETP.GT.AND.EX P0, PT, R0, RZ, PT, P0 ;  /* 0x000000ff0000720c */ /* 0x000fda0003f04300 */
[----:B------:R-:W-:Y:S05]  /*00e0*/  @!P0 EXIT ;  /* 0x000000000000894d */ /* 0x000fea0003800000 */
[----:B------:R-:W0:Y:S01]  /*00f0*/  LDCU.64 UR6, c[0x0][0x380] ;  /* 0x00007000ff0677ac */ /* 0x000e220008000a00 */
[----:B------:R-:W-:Y:S01]  /*0100*/  IMAD.SHL.U32 R0, R5, 0x4, RZ ;  /* 0x0000000405007824 */ /* 0x000fe200078e00ff */
[----:B------:R-:W-:Y:S01]  /*0110*/  SHF.R.U32.HI R7, RZ, 0x1e, R5 ;  /* 0x0000001eff077819 */ /* 0x000fe20000011605 */
[----:B------:R-:W1:Y:S03]  /*0120*/  LDCU.64 UR4, c[0x0][0x358] ;  /* 0x00006b00ff0477ac */ /* 0x000e660008000a00 */
[----:B0-----:R-:W-:-:S04]  /*0130*/  IADD3 R2, P0, PT, R0, UR6, RZ ;  /* 0x0000000600027c10 */ /* 0x001fc8000ff1e0ff */
[----:B------:R-:W-:-:S05]  /*0140*/  IADD3.X R3, PT, PT, R7, UR7, RZ, P0, !PT ;  /* 0x0000000707037c10 */ /* 0x000fca00087fe4ff */
[----:B-1----:R0:W5:Y:S01]  /*0150*/  LDG.E R4, desc[UR4][R2.64] ;  /* 0x0000000402047981 */ /* 0x002162000c1e1900 */
        /* <DEDUP_REMOVED lines=10> */
[----:B------:R-:W-:-:S04]  /*0200*/  IMAD.HI.U32 R8, R3, R9, R2 ;  /* 0x0000000903087227 */ /* 0x000fc800078e0002 */
[----:B------:R-:W-:Y:S02]  /*0210*/  IMAD.MOV.U32 R3, RZ, RZ, RZ ;  /* 0x000000ffff037224 */ /* 0x000fe400078e00ff */
[----:B------:R-:W-:-:S04]  /*0220*/  IMAD.HI.U32 R2, R8, R5, RZ ;  /* 0x0000000508027227 */ /* 0x000fc800078e00ff */
[----:B------:R-:W-:-:S04]  /*0230*/  IMAD.MOV R8, RZ, RZ, -R2 ;  /* 0x000000ffff087224 */ /* 0x000fc800078e0a02 */
[----:B------:R-:W-:-:S05]  /*0240*/  IMAD R5, R8, UR10, R5 ;  /* 0x0000000a08057c24 */ /* 0x000fca000f8e0205 */
[----:B------:R-:W-:-:S13]  /*0250*/  ISETP.GE.U32.AND P0, PT, R5, UR10, PT ;  /* 0x0000000a05007c0c */ /* 0x000fda000bf06070 */
[----:B------:R-:W-:Y:S02]  /*0260*/  @P0 VIADD R5, R5, -UR10 ;  /* 0x8000000a05050c36 */ /* 0x000fe40008000000 */
[----:B------:R-:W-:-:S03]  /*0270*/  @P0 VIADD R2, R2, 0x1 ;  /* 0x0000000102020836 */ /* 0x000fc60000000000 */
[----:B------:R-:W-:-:S13]  /*0280*/  ISETP.GE.U32.AND P1, PT, R5, UR10, PT ;  /* 0x0000000a05007c0c */ /* 0x000fda000bf26070 */
[----:B------:R-:W-:Y:S02]  /*0290*/  @P1 IADD3 R2, PT, PT, R2, 0x1, RZ ;  /* 0x0000000102021810 */ /* 0x000fe40007ffe0ff */
[----:B------:R-:W-:Y:S01]  /*02a0*/  @!P2 LOP3.LUT R2, RZ, UR10, RZ, 0x33, !PT ;  /* 0x0000000aff02ac12 */ /* 0x000fe2000f8e33ff */
[----:B------:R-:W-:Y:S06]  /*02b0*/  BRA `(.L_x_78) ;  /* 0x0000000000107947 */ /* 0x000fec0003800000 */
.L_x_77:
[----:B------:R-:W-:-:S07]  /*02c0*/  MOV R6, 0x2e0 ;  /* 0x000002e000067802 */ /* 0x000fce0000000f00 */
[----:B-----5:R-:W-:Y:S05]  /*02d0*/  CALL.REL.NOINC `($__internal_3_$__cuda_sm20_div_s64) ;  /* 0x0000000000307944 */ /* 0x020fea0003c00000 */
[----:B------:R-:W-:Y:S02]  /*02e0*/  IMAD.MOV.U32 R2, RZ, RZ, R5 ;  /* 0x000000ffff027224 */ /* 0x000fe400078e0005 */
[----:B------:R-:W-:-:S07]  /*02f0*/  IMAD.MOV.U32 R3, RZ, RZ, R8 ;  /* 0x000000ffff037224 */ /* 0x000fce00078e0008 */
.L_x_78:
[----:B------:R-:W0:Y:S02]  /*0300*/  LDCU.64 UR6, c[0x0][0x388] ;  /* 0x00007100ff0677ac */ /* 0x000e240008000a00 */
[----:B0-----:R-:W-:-:S04]  /*0310*/  LEA R8, P0, R2, UR6, 0x2 ;  /* 0x0000000602087c11 */ /* 0x001fc8000f8010ff */
[----:B------:R-:W-:Y:S01]  /*0320*/  LEA.HI.X R9, R2, UR7, R3, 0x2, P0 ;  /* 0x0000000702097c11 */ /* 0x000fe200080f1403 */
[----:B------:R-:W0:Y:S05]  /*0330*/  LDCU.64 UR6, c[0x0][0x390] ;  /* 0x00007200ff0677ac */ /* 0x000e2a0008000a00 */
[----:B------:R-:W2:Y:S01]  /*0340*/  LDG.E R9, desc[UR4][R8.64] ;  /* 0x0000000408097981 */ /* 0x000ea2000c1e1900 */
[----:B0-----:R-:W-:-:S04]  /*0350*/  IADD3 R2, P0, PT, R0, UR6, RZ ;  /* 0x0000000600027c10 */ /* 0x001fc8000ff1e0ff */
[----:B------:R-:W-:Y:S01]  /*0360*/  IADD3.X R3, PT, PT, R7, UR7, RZ, P0, !PT ;  /* 0x0000000707037c10 */ /* 0x000fe200087fe4ff */
[----:B--2--5:R-:W-:-:S05]  /*0370*/  FADD R5, R4, R9 ;  /* 0x0000000904057221 */ /* 0x024fca0000000000 */
[----:B------:R-:W-:Y:S01]  /*0380*/  STG.E desc[UR4][R2.64], R5 ;  /* 0x0000000502007986 */ /* 0x000fe2000c101904 */
[----:B------:R-:W-:Y:S05]  /*0390*/  EXIT ;  /* 0x000000000000794d */ /* 0x000fea0003800000 */
        .weak           $__internal_3_$__cuda_sm20_div_s64
        .type           $__internal_3_$__cuda_sm20_div_s64,@function
        .size           $__internal_3_$__cuda_sm20_div_s64,(.L_x_149 - $__internal_3_$__cuda_sm20_div_s64)
$__internal_3_$__cuda_sm20_div_s64:
[----:B------:R-:W0:Y:S02]  /*03a0*/  LDCU.64 UR6, c[0x0][0x3a0] ;  /* 0x00007400ff0677ac */ /* 0x000e240008000a00 */
[----:B0-----:R-:W-:Y:S02]  /*03b0*/  IADD3 R2, P0, PT, RZ, -UR6, RZ ;  /* 0x80000006ff027c10 */ /* 0x001fe4000ff1e0ff */
[----:B------:R-:W-:Y:S02]  /*03c0*/  ISETP.LE.AND P1, PT, RZ, UR7, PT ;  /* 0x00000007ff007c0c */ /* 0x000fe4000bf23270 */
[----:B------:R-:W-:Y:S02]  /*03d0*/  IADD3.X R3, PT, PT, RZ, ~UR7, RZ, P0, !PT ;  /* 0x80000007ff037c10 */ /* 0x000fe400087fe4ff */
[----:B------:R-:W-:Y:S02]  /*03e0*/  SEL R2, R2, UR6, !P1 ;  /* 0x0000000602027c07 */ /* 0x000fe4000c800000 */
[----:B------:R-:W-:-:S04]  /*03f0*/  SEL R3, R3, UR7, !P1 ;  /* 0x0000000703037c07 */ /* 0x000fc8000c800000 */
[----:B------:R-:W0:Y:S08]  /*0400*/  I2F.U64.RP R12, R2 ;  /* 0x00000002000c7312 */ /* 0x000e300000309000 */
[----:B0-----:R-:W0:Y:S02]  /*0410*/  MUFU.RCP R12, R12 ;  /* 0x0000000c000c7308 */ /* 0x001e240000001000 */
[----:B0-----:R-:W-:-:S06]  /*0420*/  VIADD R8, R12, 0x1ffffffe ;  /* 0x1ffffffe0c087836 */ /* 0x001fcc0000000000 */
[----:B------:R-:W0:Y:S02]  /*0430*/  F2I.U64.TRUNC R8, R8 ;  /* 0x0000000800087311 */ /* 0x000e24000020d800 */
[----:B0-----:R-:W-:-:S04]  /*0440*/  IMAD.WIDE.U32 R10, R8, R2, RZ ;  /* 0x00000002080a7225 */ /* 0x001fc800078e00ff */
[----:B------:R-:W-:Y:S01]  /*0450*/  IMAD R11, R8, R3, R11 ;  /* 0x00000003080b7224 */ /* 0x000fe200078e020b */
[----:B------:R-:W-:-:S03]  /*0460*/  IADD3 R13, P0, PT, RZ, -R10, RZ ;  /* 0x8000000aff0d7210 */ /* 0x000fc60007f1e0ff */
[----:B------:R-:W-:Y:S02]  /*0470*/  IMAD R11, R9, R2, R11 ;  /* 0x00000002090b7224 */ /* 0x000fe400078e020b */
[----:B------:R-:W-:-:S04]  /*0480*/  IMAD.HI.U32 R10, R8, R13, RZ ;  /* 0x0000000d080a7227 */ /* 0x000fc800078e00ff */
[----:B------:R-:W-:Y:S02]  /*0490*/  IMAD.X R15, RZ, RZ, ~R11, P0 ;  /* 0x000000ffff0f7224 */ /* 0x000fe400000e0e0b */
[----:B------:R-:W-:Y:S02]  /*04a0*/  IMAD.MOV.U32 R11, RZ, RZ, R8 ;  /* 0x000000ffff0b7224 */ /* 0x000fe400078e0008 */
[-C--:B------:R-:W-:Y:S02]  /*04b0*/  IMAD R17, R9, R15.reuse, RZ ;  /* 0x0000000f09117224 */ /* 0x080fe400078e02ff */
[----:B------:R-:W-:-:S04]  /*04c0*/  IMAD.WIDE.U32 R10, P0, R8, R15, R10 ;  /* 0x0000000f080a7225 */ /* 0x000fc8000780000a */
[----:B------:R-:W-:-:S04]  /*04d0*/  IMAD.HI.U32 R15, R9, R15, RZ ;  /* 0x0000000f090f7227 */ /* 0x000fc800078e00ff */
[----:B------:R-:W-:-:S05]  /*04e0*/  IMAD.HI.U32 R10, P2, R9, R13, R10 ;  /* 0x0000000d090a7227 */ /* 0x000fca000784000a */
[----:B------:R-:W-:Y:S02]  /*04f0*/  IADD3 R11, P3, PT, R17, R10, RZ ;  /* 0x0000000a110b7210 */ /* 0x000fe40007f7e0ff */
[----:B------:R-:W-:-:S03]  /*0500*/  IADD3.X R10, PT, PT, R15, R9, RZ, P0, !PT ;  /* 0x000000090f0a7210 */ /* 0x000fc600007fe4ff */
[----:B------:R-:W-:Y:S01]  /*0510*/  IMAD.WIDE.U32 R8, R11, R2, RZ ;  /* 0x000000020b087225 */ /* 0x000fe200078e00ff */
[----:B------:R-:W-:-:S03]  /*0520*/  IADD3.X R13, PT, PT, RZ, RZ, R10, P3, P2 ;  /* 0x000000ffff0d7210 */ /* 0x000fc60001fe440a */
        /* <DEDUP_REMOVED lines=8> */
[----:B------:R-:W-:Y:S01]  /*05b0*/  IMAD.HI.U32 R12, R13, R8, RZ ;  /* 0x000000080d0c7227 */ /* 0x000fe200078e00ff */
[----:B------:R-:W-:-:S03]  /*05c0*/  IADD3 R10, P3, PT, R9, R10, RZ ;  /* 0x0000000a090a7210 */ /* 0x000fc60007f7e0ff */
[----:B------:R-:W-:Y:S02]  /*05d0*/  IMAD.X R13, R12, 0x1, R13, P0 ;  /* 0x000000010c0d7824 */ /* 0x000fe400000e060d */
[----:B------:R-:W-:-:S03]  /*05e0*/  IMAD.HI.U32 R8, R10, R5, RZ ;  /* 0x000000050a087227 */ /* 0x000fc600078e00ff */
[----:B------:R-:W-:Y:S01]  /*05f0*/  IADD3.X R13, PT, PT, RZ, RZ, R13, P3, P2 ;  /* 0x000000ffff0d7210 */ /* 0x000fe20001fe440d */
[----:B------:R-:W-:Y:S02]  /*0600*/  IMAD.MOV.U32 R9, RZ, RZ, RZ ;  /* 0x000000ffff097224 */ /* 0x000fe400078e00ff */
[----:B------:R-:W-:-:S04]  /*0610*/  IMAD.WIDE.U32 R8, RZ, R10, R8 ;  /* 0x0000000aff087225 */ /* 0x000fc800078e0008 */
[----:B------:R-:W-:-:S05]  /*0620*/  IMAD.HI.U32 R8, P0, R13, R5, R8 ;  /* 0x000000050d087227 */ /* 0x000fca0007800008 */
[----:B------:R-:W-:Y:S02]  /*0630*/  IADD3 R11, P2, PT, RZ, R8, RZ ;  /* 0x00000008ff0b7210 */ /* 0x000fe40007f5e0ff */
[----:B------:R-:W-:-:S03]  /*0640*/  IADD3.X R10, PT, PT, RZ, RZ, RZ, P0, !PT ;  /* 0x000000ffff0a7210 */ /* 0x000fc600007fe4ff */
[----:B------:R-:W-:-:S04]  /*0650*/  IMAD.WIDE.U32 R8, R11, R2, RZ ;  /* 0x000000020b087225 */ /* 0x000fc800078e00ff */
[----:B------:R-:W-:Y:S01]  /*0660*/  IMAD.X R13, RZ, RZ, R10, P2 ;  /* 0x000000ffff0d7224 */ /* 0x000fe200010e060a */
[----:B------:R-:W-:Y:S01]  /*0670*/  IADD3 R15, P2, PT, -R8, R5, RZ ;  /* 0x00000005080f7210 */ /* 0x000fe20007f5e1ff */
[C---:B------:R-:W-:Y:S01]  /*0680*/  IMAD R9, R11.reuse, R3, R9 ;  /* 0x000000030b097224 */ /* 0x040fe200078e0209 */
[----:B------:R-:W-:Y:S02]  /*0690*/  IADD3 R10, P3, PT, R11, 0x1, RZ ;  /* 0x000000010b0a7810 */ /* 0x000fe40007f7e0ff */
[-C--:B------:R-:W-:Y:S01]  /*06a0*/  ISETP.GE.U32.AND P0, PT, R15, R2.reuse, PT ;  /* 0x000000020f00720c */ /* 0x080fe20003f06070 */
[----:B------:R-:W-:Y:S01]  /*06b0*/  IMAD R9, R13, R2, R9 ;  /* 0x000000020d097224 */ /* 0x000fe200078e0209 */
[----:B------:R-:W-:-:S03]  /*06c0*/  IADD3.X R8, PT, PT, RZ, R13, RZ, P3, !PT ;  /* 0x0000000dff087210 */ /* 0x000fc60001ffe4ff */
[----:B------:R-:W-:Y:S01]  /*06d0*/  IMAD.X R17, RZ, RZ, ~R9, P2 ;  /* 0x000000ffff117224 */ /* 0x000fe200010e0e09 */
[----:B------:R-:W-:-:S04]  /*06e0*/  IADD3 R5, P2, PT, R15, -R2, RZ ;  /* 0x800000020f057210 */ /* 0x000fc80007f5e0ff */
[C---:B------:R-:W-:Y:S01]  /*06f0*/  ISETP.GE.U32.AND.EX P0, PT, R17.reuse, R3, PT, P0 ;  /* 0x000000031100720c */ /* 0x040fe20003f06100 */
[----:B------:R-:W-:-:S03]  /*0700*/  IMAD.X R9, R17, 0x1, ~R3, P2 ;  /* 0x0000000111097824 */ /* 0x000fc600010e0e03 */
[----:B------:R-:W-:Y:S02]  /*0710*/  SEL R5, R5, R15, P0 ;  /* 0x0000000f05057207 */ /* 0x000fe40000000000 */
[----:B------:R-:W-:Y:S02]  /*0720*/  SEL R10, R10, R11, P0 ;  /* 0x0000000b0a0a7207 */ /* 0x000fe40000000000 */
[----:B------:R-:W-:Y:S02]  /*0730*/  SEL R9, R9, R17, P0 ;  /* 0x0000001109097207 */ /* 0x000fe40000000000 */
[----:B------:R-:W-:Y:S02]  /*0740*/  ISETP.GE.U32.AND P2, PT, R5, R2, PT ;  /* 0x000000020500720c */ /* 0x000fe40003f46070 */
[----:B------:R-:W-:Y:S02]  /*0750*/  SEL R13, R8, R13, P0 ;  /* 0x0000000d080d7207 */ /* 0x000fe40000000000 */
[----:B------:R-:W-:-:S02]  /*0760*/  IADD3 R5, P3, PT, R10, 0x1, RZ ;  /* 0x000000010a057810 */ /* 0x000fc40007f7e0ff */
[----:B------:R-:W-:-:S03]  /*0770*/  ISETP.GE.U32.AND.EX P0, PT, R9, R3, PT, P2 ;  /* 0x000000030900720c */ /* 0x000fc60003f06120 */
[----:B------:R-:W-:Y:S01]  /*0780*/  IMAD.X R8, RZ, RZ, R13, P3 ;  /* 0x000000ffff087224 */ /* 0x000fe200018e060d */
[----:B------:R-:W-:-:S04]  /*0790*/  SEL R5, R5, R10, P0 ;  /* 0x0000000a05057207 */ /* 0x000fc80000000000 */
[----:B------:R-:W-:Y:S02]  /*07a0*/  SEL R8, R8, R13, P0 ;  /* 0x0000000d08087207 */ /* 0x000fe40000000000 */
[-C--:B------:R-:W-:Y:S02]  /*07b0*/  IADD3 R2, P2, PT, RZ, -R5.reuse, RZ ;  /* 0x80000005ff027210 */ /* 0x080fe40007f5e0ff */
[----:B------:R-:W-:Y:S02]  /*07c0*/  ISETP.NE.U32.AND P0, PT, RZ, UR6, PT ;  /* 0x00000006ff007c0c */ /* 0x000fe4000bf05070 */
[----:B------:R-:W-:Y:S01]  /*07d0*/  SEL R5, R2, R5, !P1 ;  /* 0x0000000502057207 */ /* 0x000fe20004800000 */
[----:B------:R-:W-:Y:S01]  /*07e0*/  IMAD.X R3, RZ, RZ, ~R8, P2 ;  /* 0x000000ffff037224 */ /* 0x000fe200010e0e08 */
[----:B------:R-:W-:Y:S02]  /*07f0*/  MOV R2, R6 ;  /* 0x0000000600027202 */ /* 0x000fe40000000f00 */
[----:B------:R-:W-:-:S02]  /*0800*/  ISETP.NE.AND.EX P0, PT, RZ, UR7, PT, P0 ;  /* 0x00000007ff007c0c */ /* 0x000fc4000bf05300 */
[----:B------:R-:W-:Y:S01]  /*0810*/  SEL R8, R3, R8, !P1 ;  /* 0x0000000803087207 */ /* 0x000fe20004800000 */
[----:B------:R-:W-:Y:S01]  /*0820*/  IMAD.MOV.U32 R3, RZ, RZ, 0x0 ;  /* 0x00000000ff037424 */ /* 0x000fe200078e00ff */
[----:B------:R-:W-:Y:S02]  /*0830*/  SEL R5, R5, 0xffffffff, P0 ;  /* 0xffffffff05057807 */ /* 0x000fe40000000000 */
[----:B------:R-:W-:Y:S01]  /*0840*/  SEL R8, R8, 0xffffffff, P0 ;  /* 0xffffffff08087807 */ /* 0x000fe20000000000 */
[----:B------:R-:W-:Y:S06]  /*0850*/  RET.REL.NODEC R2 `(_Z11sum_mat_colPfS_S_ll) ;  /* 0xfffffff402e87950 */ /* 0x000fec0003c3ffff */
.L_x_79:
        /* <DEDUP_REMOVED lines=10> */
.L_x_149:


//--------------------- .text._Z11sum_mat_rowPfS_S_ll --------------------------
	.section	.text._Z11sum_mat_rowPfS_S_ll,"ax",@progbits
	.align	128
        .global         _Z11sum_mat_rowPfS_S_ll
        .type           _Z11sum_mat_rowPfS_S_ll,@function
        .size           _Z11sum_mat_rowPfS_S_ll,(.L_x_150 - _Z11sum_mat_rowPfS_S_ll)
        .other          _Z11sum_mat_rowPfS_S_ll,@"STO_CUDA_ENTRY STV_DEFAULT"
_Z11sum_mat_rowPfS_S_ll:
.text._Z11sum_mat_rowPfS_S_ll:
        /* <DEDUP_REMOVED lines=32> */
[----:B------:R-:W-:-:S04]  /*0200*/  IMAD.HI.U32 R8, R5, R7, R4 ;  /* 0x0000000705087227 */ /* 0x000fc800078e0004 */
[----:B------:R-:W-:Y:S02]  /*0210*/  IMAD.MOV.U32 R5, RZ, RZ, RZ ;  /* 0x000000ffff057224 */ /* 0x000fe400078e00ff */
[----:B------:R-:W-:-:S05]  /*0220*/  IMAD.HI.U32 R8, R8, R3, RZ ;  /* 0x0000000308087227 */ /* 0x000fca00078e00ff */
[----:B------:R-:W-:-:S05]  /*0230*/  IADD3 R8, PT, PT, -R8, RZ, RZ ;  /* 0x000000ff08087210 */ /* 0x000fca0007ffe1ff */
[----:B------:R-:W-:-:S05]  /*0240*/  IMAD R3, R8, UR10, R3 ;  /* 0x0000000a08037c24 */ /* 0x000fca000f8e0203 */
[----:B------:R-:W-:-:S13]  /*0250*/  ISETP.GE.U32.AND P0, PT, R3, UR10, PT ;  /* 0x0000000a03007c0c */ /* 0x000fda000bf06070 */
[----:B------:R-:W-:-:S05]  /*0260*/  @P0 VIADD R3, R3, -UR10 ;  /* 0x8000000a03030c36 */ /* 0x000fca0008000000 */
[----:B------:R-:W-:-:S13]  /*0270*/  ISETP.GE.U32.AND P0, PT, R3, UR10, PT ;  /* 0x0000000a03007c0c */ /* 0x000fda000bf06070 */
[----:B------:R-:W-:Y:S01]  /*0280*/  @P0 VIADD R3, R3, -UR10 ;  /* 0x8000000a03030c36 */ /* 0x000fe20008000000 */
[----:B------:R-:W-:-:S04]  /*0290*/  @!P1 LOP3.LUT R3, RZ, UR10, RZ, 0x33, !PT ;  /* 0x0000000aff039c12 */ /* 0x000fc8000f8e33ff */
[----:B------:R-:W-:Y:S01]  /*02a0*/  MOV R4, R3 ;  /* 0x0000000300047202 */ /* 0x000fe20000000f00 */
[----:B------:R-:W-:Y:S06]  /*02b0*/  BRA `(.L_x_81) ;  /* 0x0000000000107947 */ /* 0x000fec0003800000 */
.L_x_80:
[----:B------:R-:W-:-:S07]  /*02c0*/  MOV R4, 0x2e0 ;  /* 0x000002e000047802 */ /* 0x000fce0000000f00 */
[----:B-----5:R-:W-:Y:S05]  /*02d0*/  CALL.REL.NOINC `($__internal_4_$__cuda_sm20_rem_s64) ;  /* 0x0000000000307944 */ /* 0x020fea0003c00000 */
[----:B------:R-:W-:Y:S01]  /*02e0*/  IMAD.MOV.U32 R4, RZ, RZ, R3 ;  /* 0x000000ffff047224 */ /* 0x000fe200078e0003 */
[----:B------:R-:W-:-:S07]  /*02f0*/  MOV R5, R6 ;  /* 0x0000000600057202 */ /* 0x000fce0000000f00 */
.L_x_81:
        /* <DEDUP_REMOVED lines=10> */
        .weak           $__internal_4_$__cuda_sm20_rem_s64
        .type           $__internal_4_$__cuda_sm20_rem_s64,@function
        .size           $__internal_4_$__cuda_sm20_rem_s64,(.L_x_150 - $__internal_4_$__cuda_sm20_rem_s64)
$__internal_4_$__cuda_sm20_rem_s64:
        /* <DEDUP_REMOVED lines=8> */
[----:B0-----:R-:W-:-:S06]  /*0420*/  VIADD R6, R5, 0x1ffffffe ;  /* 0x1ffffffe05067836 */ /* 0x001fcc0000000000 */
[----:B------:R-:W0:Y:S02]  /*0430*/  F2I.U64.TRUNC R6, R6 ;  /* 0x0000000600067311 */ /* 0x000e24000020d800 */
[----:B0-----:R-:W-:-:S04]  /*0440*/  IMAD.WIDE.U32 R8, R6, UR4, RZ ;  /* 0x0000000406087c25 */ /* 0x001fc8000f8e00ff */
[----:B------:R-:W-:Y:S01]  /*0450*/  IMAD R9, R6, UR5, R9 ;  /* 0x0000000506097c24 */ /* 0x000fe2000f8e0209 */
[----:B------:R-:W-:-:S03]  /*0460*/  IADD3 R11, P0, PT, RZ, -R8, RZ ;  /* 0x80000008ff0b7210 */ /* 0x000fc60007f1e0ff */
[----:B------:R-:W-:Y:S02]  /*0470*/  IMAD R9, R7, UR4, R9 ;  /* 0x0000000407097c24 */ /* 0x000fe4000f8e0209 */
[----:B------:R-:W-:-:S04]  /*0480*/  IMAD.HI.U32 R8, R6, R11, RZ ;  /* 0x0000000b06087227 */ /* 0x000fc800078e00ff */
[----:B------:R-:W-:Y:S01]  /*0490*/  IMAD.X R13, RZ, RZ, ~R9, P0 ;  /* 0x000000ffff0d7224 */ /* 0x000fe200000e0e09 */
[----:B------:R-:W-:-:S03]  /*04a0*/  MOV R9, R6 ;  /* 0x0000000600097202 */ /* 0x000fc60000000f00 */
[-C--:B------:R-:W-:Y:S02]  /*04b0*/  IMAD R15, R7, R13.reuse, RZ ;  /* 0x0000000d070f7224 */ /* 0x080fe400078e02ff */
[----:B------:R-:W-:-:S04]  /*04c0*/  IMAD.WIDE.U32 R8, P0, R6, R13, R8 ;  /* 0x0000000d06087225 */ /* 0x000fc80007800008 */
[----:B------:R-:W-:-:S04]  /*04d0*/  IMAD.HI.U32 R5, R7, R13, RZ ;  /* 0x0000000d07057227 */ /* 0x000fc800078e00ff */
[----:B------:R-:W-:-:S04]  /*04e0*/  IMAD.HI.U32 R8, P1, R7, R11, R8 ;  /* 0x0000000b07087227 */ /* 0x000fc80007820008 */
[----:B------:R-:W-:Y:S01]  /*04f0*/  IMAD.X R5, R5, 0x1, R7, P0 ;  /* 0x0000000105057824 */ /* 0x000fe200000e0607 */
[----:B------:R-:W-:-:S04]  /*0500*/  IADD3 R9, P2, PT, R15, R8, RZ ;  /* 0x000000080f097210 */ /* 0x000fc80007f5e0ff */
[----:B------:R-:W-:Y:S01]  /*0510*/  IADD3.X R5, PT, PT, RZ, RZ, R5, P2, P1 ;  /* 0x000000ffff057210 */ /* 0x000fe200017e2405 */
[----:B------:R-:W-:-:S04]  /*0520*/  IMAD.WIDE.U32 R6, R9, UR4, RZ ;  /* 0x0000000409067c25 */ /* 0x000fc8000f8e00ff */
[----:B------:R-:W-:Y:S01]  /*0530*/  IMAD R8, R9, UR5, R7 ;  /* 0x0000000509087c24 */ /* 0x000fe2000f8e0207 */
[----:B------:R-:W-:-:S03]  /*0540*/  IADD3 R7, P0, PT, RZ, -R6, RZ ;  /* 0x80000006ff077210 */ /* 0x000fc60007f1e0ff */
[----:B------:R-:W-:Y:S02]  /*0550*/  IMAD R6, R5, UR4, R8 ;  /* 0x0000000405067c24 */ /* 0x000fe4000f8e0208 */
[----:B------:R-:W-:-:S04]  /*0560*/  IMAD.HI.U32 R8, R9, R7, RZ ;  /* 0x0000000709087227 */ /* 0x000fc800078e00ff */
[----:B------:R-:W-:-:S04]  /*0570*/  IMAD.X R6, RZ, RZ, ~R6, P0 ;  /* 0x000000ffff067224 */ /* 0x000fc800000e0e06 */
[----:B------:R-:W-:-:S04]  /*0580*/  IMAD.WIDE.U32 R8, P0, R9, R6, R8 ;  /* 0x0000000609087225 */ /* 0x000fc80007800008 */
[C---:B------:R-:W-:Y:S02]  /*0590*/  IMAD R11, R5.reuse, R6, RZ ;  /* 0x00000006050b7224 */ /* 0x040fe400078e02ff */
[----:B------:R-:W-:-:S04]  /*05a0*/  IMAD.HI.U32 R8, P1, R5, R7, R8 ;  /* 0x0000000705087227 */ /* 0x000fc80007820008 */
[----:B------:R-:W-:Y:S01]  /*05b0*/  IMAD.HI.U32 R12, R5, R6, RZ ;  /* 0x00000006050c7227 */ /* 0x000fe200078e00ff */
[----:B------:R-:W-:-:S03]  /*05c0*/  IADD3 R8, P2, PT, R11, R8, RZ ;  /* 0x000000080b087210 */ /* 0x000fc60007f5e0ff */
[----:B------:R-:W-:Y:S01]  /*05d0*/  IMAD.MOV.U32 R7, RZ, RZ, RZ ;  /* 0x000000ffff077224 */ /* 0x000fe200078e00ff */
[----:B------:R-:W-:Y:S01]  /*05e0*/  IADD3.X R5, PT, PT, R12, R5, RZ, P0, !PT ;  /* 0x000000050c057210 */ /* 0x000fe200007fe4ff */
[----:B------:R-:W-:-:S03]  /*05f0*/  IMAD.HI.U32 R6, R8, R3, RZ ;  /* 0x0000000308067227 */ /* 0x000fc600078e00ff */
[----:B------:R-:W-:Y:S01]  /*0600*/  IADD3.X R5, PT, PT, RZ, RZ, R5, P2, P1 ;  /* 0x000000ffff057210 */ /* 0x000fe200017e2405 */
[----:B------:R-:W-:-:S04]  /*0610*/  IMAD.WIDE.U32 R6, RZ, R8, R6 ;  /* 0x00000008ff067225 */ /* 0x000fc800078e0006 */
[----:B------:R-:W-:-:S05]  /*0620*/  IMAD.HI.U32 R5, P0, R5, R3, R6 ;  /* 0x0000000305057227 */ /* 0x000fca0007800006 */
[----:B------:R-:W-:Y:S01]  /*0630*/  IADD3 R9, P1, PT, RZ, R5, RZ ;  /* 0x00000005ff097210 */ /* 0x000fe20007f3e0ff */
[----:B------:R-:W-:-:S04]  /*0640*/  IMAD.X R5, RZ, RZ, RZ, P0 ;  /* 0x000000ffff057224 */ /* 0x000fc800000e06ff */
[----:B------:R-:W-:Y:S01]  /*0650*/  IMAD.WIDE.U32 R6, R9, UR4, RZ ;  /* 0x0000000409067c25 */ /* 0x000fe2000f8e00ff */
[----:B------:R-:W-:-:S03]  /*0660*/  IADD3.X R5, PT, PT, RZ, R5, RZ, P1, !PT ;  /* 0x00000005ff057210 */ /* 0x000fc60000ffe4ff */
[----:B------:R-:W-:Y:S01]  /*0670*/  IMAD R8, R9, UR5, R7 ;  /* 0x0000000509087c24 */ /* 0x000fe2000f8e0207 */
[----:B------:R-:W-:-:S03]  /*0680*/  IADD3 R3, P1, PT, -R6, R3, RZ ;  /* 0x0000000306037210 */ /* 0x000fc60007f3e1ff */
[----:B------:R-:W-:Y:S01]  /*0690*/  IMAD R5, R5, UR4, R8 ;  /* 0x0000000405057c24 */ /* 0x000fe2000f8e0208 */
[----:B------:R-:W-:-:S03]  /*06a0*/  ISETP.GE.U32.AND P0, PT, R3, UR4, PT ;  /* 0x0000000403007c0c */ /* 0x000fc6000bf06070 */
[----:B------:R-:W-:Y:S01]  /*06b0*/  IMAD.X R6, RZ, RZ, ~R5, P1 ;  /* 0x000000ffff067224 */ /* 0x000fe200008e0e05 */
[----:B------:R-:W-:-:S04]  /*06c0*/  IADD3 R8, P1, PT, R3, -UR4, RZ ;  /* 0x8000000403087c10 */ /* 0x000fc8000ff3e0ff */
[C---:B------:R-:W-:Y:S02]  /*06d0*/  ISETP.GE.U32.AND.EX P0, PT, R6.reuse, UR5, PT, P0 ;  /* 0x0000000506007c0c */ /* 0x040fe4000bf06100 */
[----:B------:R-:W-:Y:S02]  /*06e0*/  IADD3.X R5, PT, PT, R6, ~UR5, RZ, P1, !PT ;  /* 0x8000000506057c10 */ /* 0x000fe40008ffe4ff */
[----:B------:R-:W-:Y:S02]  /*06f0*/  SEL R8, R8, R3, P0 ;  /* 0x0000000308087207 */ /* 0x000fe40000000000 */
[----:B------:R-:W-:Y:S02]  /*0700*/  SEL R5, R5, R6, P0 ;  /* 0x0000000605057207 */ /* 0x000fe40000000000 */
[C---:B------:R-:W-:Y:S02]  /*0710*/  ISETP.GE.U32.AND P0, PT, R8.reuse, UR4, PT ;  /* 0x0000000408007c0c */ /* 0x040fe4000bf06070 */
[----:B------:R-:W-:-:S02]  /*0720*/  IADD3 R3, P2, PT, R8, -UR4, RZ ;  /* 0x8000000408037c10 */ /* 0x000fc4000ff5e0ff */
[C---:B------:R-:W-:Y:S02]  /*0730*/  ISETP.GE.U32.AND.EX P0, PT, R5.reuse, UR5, PT, P0 ;  /* 0x0000000505007c0c */ /* 0x040fe4000bf06100 */
[----:B------:R-:W-:Y:S02]  /*0740*/  IADD3.X R6, PT, PT, R5, ~UR5, RZ, P2, !PT ;  /* 0x8000000505067c10 */ /* 0x000fe400097fe4ff */
[----:B------:R-:W-:Y:S02]  /*0750*/  ISETP.NE.U32.AND P1, PT, RZ, UR8, PT ;  /* 0x00000008ff007c0c */ /* 0x000fe4000bf25070 */
[----:B------:R-:W-:Y:S01]  /*0760*/  SEL R6, R6, R5, P0 ;  /* 0x0000000506067207 */ /* 0x000fe20000000000 */
[----:B------:R-:W-:Y:S01]  /*0770*/  HFMA2 R5, -RZ, RZ, 0, 0 ;  /* 0x00000000ff057431 */ /* 0x000fe200000001ff */
[----:B------:R-:W-:Y:S02]  /*0780*/  ISETP.NE.AND.EX P1, PT, RZ, UR9, PT, P1 ;  /* 0x00000009ff007c0c */ /* 0x000fe4000bf25310 */
[----:B------:R-:W-:-:S02]  /*0790*/  SEL R3, R3, R8, P0 ;  /* 0x0000000803037207 */ /* 0x000fc40000000000 */
[----:B------:R-:W-:Y:S02]  /*07a0*/  SEL R6, R6, 0xffffffff, P1 ;  /* 0xffffffff06067807 */ /* 0x000fe40000800000 */
[----:B------:R-:W-:Y:S01]  /*07b0*/  SEL R3, R3, 0xffffffff, P1 ;  /* 0xffffffff03037807 */ /* 0x000fe20000800000 */
[----:B------:R-:W-:Y:S06]  /*07c0*/  RET.REL.NODEC R4 `(_Z11sum_mat_rowPfS_S_ll) ;  /* 0xfffffff8040c7950 */ /* 0x000fec0003c3ffff */
.L_x_82:
        /* <DEDUP_REMOVED lines=11> */
.L_x_150:


//--------------------- .text._Z6el_divPfS_S_lll  --------------------------
	.section	.text._Z6el_divPfS_S_lll,"ax",@progbits
	.align	128
        .global         _Z6el_divPfS_S_lll
        .type           _Z6el_divPfS_S_lll,@function
        .size           _Z6el_divPfS_S_lll,(.L_x_151 - _Z6el_divPfS_S_lll)
        .other          _Z6el_divPfS_S_lll,@"STO_CUDA_ENTRY STV_DEFAULT"
_Z6el_divPfS_S_lll:
.text._Z6el_divPfS_S_lll:
        /* <DEDUP_REMOVED lines=18> */
[----:B-1----:R-:W-:Y:S05]  /*0120*/  BRA.U !UP0, `(.L_x_83) ;  /* 0x0000000108747547 */ /* 0x002fea000b800000 */
[----:B------:R-:W0:Y:S01]  /*0130*/  LDCU.128 UR8, c[0x0][0x380] ;  /* 0x00007000ff0877ac */ /* 0x000e220008000c00 */
[----:B------:R-:W-:Y:S01]  /*0140*/  IMAD.SHL.U32 R4, R2, 0x4, RZ ;  /* 0x0000000402047824 */ /* 0x000fe200078e00ff */
[----:B------:R-:W-:-:S04]  /*0150*/  SHF.R.U32.HI R2, RZ, 0x1e, R2 ;  /* 0x0000001eff027819 */ /* 0x000fc80000011602 */
[----:B0-----:R-:W-:-:S04]  /*0160*/  IADD3 R8, P0, PT, R4, UR10, RZ ;  /* 0x0000000a04087c10 */ /* 0x001fc8000ff1e0ff */
[----:B------:R-:W-:-:S05]  /*0170*/  IADD3.X R9, PT, PT, R2, UR11, RZ, P0, !PT ;  /* 0x0000000b02097c10 */ /* 0x000fca00087fe4ff */
[----:B------:R-:W2:Y:S01]  /*0180*/  LDG.E R3, desc[UR4][R8.64] ;  /* 0x0000000408037981 */ /* 0x000ea2000c1e1900 */
[----:B------:R-:W-:-:S04]  /*0190*/  IADD3 R6, P0, PT, R4, UR8, RZ ;  /* 0x0000000804067c10 */ /* 0x000fc8000ff1e0ff */
[----:B------:R-:W-:-:S05]  /*01a0*/  IADD3.X R7, PT, PT, R2, UR9, RZ, P0, !PT ;  /* 0x0000000902077c10 */ /* 0x000fca00087fe4ff */
[----:B------:R-:W3:Y:S01]  /*01b0*/  LDG.E R0, desc[UR4][R6.64] ;  /* 0x0000000406007981 */ /* 0x000ee2000c1e1900 */
[----:B------:R-:W-:Y:S01]  /*01c0*/  BSSY.RECONVERGENT B0, `(.L_x_84) ;  /* 0x000000c000007945 */ /* 0x000fe20003800200 */
[----:B--2---:R-:W0:Y:S08]  /*01d0*/  MUFU.RCP R10, R3 ;  /* 0x00000003000a7308 */ /* 0x004e300000001000 */
[----:B---3--:R-:W1:Y:S01]  /*01e0*/  FCHK P0, R0, R3 ;  /* 0x0000000300007302 */ /* 0x008e620000000000 */
[----:B0-----:R-:W-:-:S04]  /*01f0*/  FFMA R5, -R3, R10, 1 ;  /* 0x3f80000003057423 */ /* 0x001fc8000000010a */
[----:B------:R-:W-:-:S04]  /*0200*/  FFMA R5, R10, R5, R10 ;  /* 0x000000050a057223 */ /* 0x000fc8000000000a */
[----:B------:R-:W-:-:S04]  /*0210*/  FFMA R10, R0, R5, RZ ;  /* 0x00000005000a7223 */ /* 0x000fc800000000ff */
[----:B------:R-:W-:-:S04]  /*0220*/  FFMA R11, -R3, R10, R0 ;  /* 0x0000000a030b7223 */ /* 0x000fc80000000100 */
[----:B------:R-:W-:Y:S01]  /*0230*/  FFMA R10, R5, R11, R10 ;  /* 0x0000000b050a7223 */ /* 0x000fe2000000000a */
[----:B-1----:R-:W-:Y:S06]  /*0240*/  @!P0 BRA `(.L_x_85) ;  /* 0x00000000000c8947 */ /* 0x002fec0003800000 */
[----:B------:R-:W-:-:S07]  /*0250*/  MOV R6, 0x270 ;  /* 0x0000027000067802 */ /* 0x000fce0000000f00 */
[----:B------:R-:W-:Y:S05]  /*0260*/  CALL.REL.NOINC `($__internal_5_$__cuda_sm3x_div_rn_noftz_f32_slowpath) ;  /* 0x0000000000907944 */ /* 0x000fea0003c00000 */
[----:B------:R-:W-:-:S07]  /*0270*/  IMAD.MOV.U32 R10, RZ, RZ, R0 ;  /* 0x000000ffff0a7224 */ /* 0x000fce00078e0000 */
.L_x_85:
[----:B------:R-:W-:Y:S05]  /*0280*/  BSYNC.RECONVERGENT B0 ;  /* 0x0000000000007941 */ /* 0x000fea0003800200 */
.L_x_84:
[----:B------:R-:W0:Y:S02]  /*0290*/  LDCU.64 UR6, c[0x0][0x390] ;  /* 0x00007200ff0677ac */ /* 0x000e240008000a00 */
[----:B0-----:R-:W-:-:S04]  /*02a0*/  IADD3 R4, P0, PT, R4, UR6, RZ ;  /* 0x0000000604047c10 */ /* 0x001fc8000ff1e0ff */
[----:B------:R-:W-:-:S05]  /*02b0*/  IADD3.X R5, PT, PT, R2, UR7, RZ, P0, !PT ;  /* 0x0000000702057c10 */ /* 0x000fca00087fe4ff */
[----:B------:R-:W2:Y:S02]  /*02c0*/  LDG.E R3, desc[UR4][R4.64] ;  /* 0x0000000404037981 */ /* 0x000ea4000c1e1900 */
[----:B--2---:R-:W-:-:S05]  /*02d0*/  FADD R3, R3, R10 ;  /* 0x0000000a03037221 */ /* 0x004fca0000000000 */
[----:B------:R-:W-:Y:S01]  /*02e0*/  STG.E desc[UR4][R4.64], R3 ;  /* 0x0000000304007986 */ /* 0x000fe2000c101904 */
[----:B------:R-:W-:Y:S05]  /*02f0*/  EXIT ;  /* 0x000000000000794d */ /* 0x000fea0003800000 */
.L_x_83:
        /* <DEDUP_REMOVED lines=21> */
.L_x_87:
[----:B------:R-:W-:Y:S05]  /*0450*/  BSYNC.RECONVERGENT B0 ;  /* 0x0000000000007941 */ /* 0x000fea0003800200 */
.L_x_86:
[----:B------:R-:W0:Y:S02]  /*0460*/  LDCU.64 UR6, c[0x0][0x390] ;  /* 0x00007200ff0677ac */ /* 0x000e240008000a00 */
[----:B0-----:R-:W-:-:S04]  /*0470*/  IADD3 R4, P0, PT, R4, UR6, RZ ;  /* 0x0000000604047c10 */ /* 0x001fc8000ff1e0ff */
[----:B------:R-:W-:-:S05]  /*0480*/  IADD3.X R5, PT, PT, R2, UR7, RZ, P0, !PT ;  /* 0x0000000702057c10 */ /* 0x000fca00087fe4ff */
[----:B------:R-:W-:Y:S01]  /*0490*/  STG.E desc[UR4][R4.64], R11 ;  /* 0x0000000b04007986 */ /* 0x000fe2000c101904 */
[----:B------:R-:W-:Y:S05]  /*04a0*/  EXIT ;  /* 0x000000000000794d */ /* 0x000fea0003800000 */
        .weak           $__internal_5_$__cuda_sm3x_div_rn_noftz_f32_slowpath
        .type           $__internal_5_$__cuda_sm3x_div_rn_noftz_f32_slowpath,@function
        .size           $__internal_5_$__cuda_sm3x_div_rn_noftz_f32_slowpath,(.L_x_151 - $__internal_5_$__cuda_sm3x_div_rn_noftz_f32_slowpath)
$__internal_5_$__cuda_sm3x_div_rn_noftz_f32_slowpath:
[----:B------:R-:W-:Y:S01]  /*04b0*/  SHF.R.U32.HI R7, RZ, 0x17, R3 ;  /* 0x00000017ff077819 */ /* 0x000fe20000011603 */
[----:B------:R-:W-:Y:S01]  /*04c0*/  BSSY.RECONVERGENT B1, `(.L_x_88) ;  /* 0x0000062000017945 */ /* 0x000fe20003800200 */
[----:B------:R-:W-:Y:S02]  /*04d0*/  SHF.R.U32.HI R5, RZ, 0x17, R0 ;  /* 0x00000017ff057819 */ /* 0x000fe40000011600 */
[----:B------:R-:W-:Y:S02]  /*04e0*/  LOP3.LUT R12, R7, 0xff, RZ, 0xc0, !PT ;  /* 0x000000ff070c7812 */ /* 0x000fe400078ec0ff */
[----:B------:R-:W-:-:S03]  /*04f0*/  LOP3.LUT R10, R5, 0xff, RZ, 0xc0, !PT ;  /* 0x000000ff050a7812 */ /* 0x000fc600078ec0ff */
[----:B------:R-:W-:Y:S02]  /*0500*/  VIADD R8, R12, 0xffffffff ;  /* 0xffffffff0c087836 */ /* 0x000fe40000000000 */
[----:B------:R-:W-:-:S03]  /*0510*/  VIADD R7, R10, 0xffffffff ;  /* 0xffffffff0a077836 */ /* 0x000fc60000000000 */
[----:B------:R-:W-:-:S04]  /*0520*/  ISETP.GT.U32.AND P0, PT, R8, 0xfd, PT ;  /* 0x000000fd0800780c */ /* 0x000fc80003f04070 */
[----:B------:R-:W-:-:S13]  /*0530*/  ISETP.GT.U32.OR P0, PT, R7, 0xfd, P0 ;  /* 0x000000fd0700780c */ /* 0x000fda0000704470 */
[----:B------:R-:W-:Y:S01]  /*0540*/  @!P0 IMAD.MOV.U32 R5, RZ, RZ, RZ ;  /* 0x000000ffff058224 */ /* 0x000fe200078e00ff */
        /* <DEDUP_REMOVED lines=19> */
[----:B------:R-:W-:Y:S02]  /*0680*/  @P0 IMAD.MOV.U32 R5, RZ, RZ, RZ ;  /* 0x000000ffff050224 */ /* 0x000fe400078e00ff */
[----:B------:R-:W-:Y:S01]  /*0690*/  @!P0 FFMA R0, R0, 1.84467440737095516160e+19, RZ ;  /* 0x5f80000000008823 */ /* 0x000fe200000000ff */
[----:B------:R-:W-:Y:S02]  /*06a0*/  @!P0 IMAD.MOV.U32 R5, RZ, RZ, -0x40 ;  /* 0xffffffc0ff058424 */ /* 0x000fe400078e00ff */
[----:B------:R-:W-:Y:S02]  /*06b0*/  @!P1 FFMA R3, R3, 1.84467440737095516160e+19, RZ ;  /* 0x5f80000003039823 */ /* 0x000fe400000000ff */
[----:B------:R-:W-:-:S07]  /*06c0*/  @!P1 VIADD R5, R5, 0x40 ;  /* 0x0000004005059836 */ /* 0x000fce0000000000 */
.L_x_89:
[----:B------:R-:W-:Y:S01]  /*06d0*/  LEA R8, R12, 0xc0800000, 0x17 ;  /* 0xc08000000c087811 */ /* 0x000fe200078eb8ff */
[----:B------:R-:W-:Y:S04]  /*06e0*/  BSSY.RECONVERGENT B2, `(.L_x_94) ;  /* 0x0000036000027945 */ /* 0x000fe80003800200 */
[----:B------:R-:W-:Y:S02]  /*06f0*/  IMAD.IADD R8, R3, 0x1, -R8 ;  /* 0x0000000103087824 */ /* 0x000fe400078e0a08 */
[----:B------:R-:W-:Y:S02]  /*0700*/  VIADD R3, R10, 0xffffff81 ;  /* 0xffffff810a037836 */ /* 0x000fe40000000000 */
[----:B------:R0:W1:Y:S01]  /*0710*/  MUFU.RCP R7, R8 ;  /* 0x0000000800077308 */ /* 0x0000620000001000 */
[----:B------:R-:W-:Y:S01]  /*0720*/  FADD.FTZ R9, -R8, -RZ ;  /* 0x800000ff08097221 */ /* 0x000fe20000010100 */
[C---:B------:R-:W-:Y:S01]  /*0730*/  IMAD R0, R3.reuse, -0x800000, R0 ;  /* 0xff80000003007824 */ /* 0x040fe200078e0200 */
[----:B0-----:R-:W-:-:S05]  /*0740*/  IADD3 R8, PT, PT, R3, 0x7f, -R12 ;  /* 0x0000007f03087810 */ /* 0x001fca0007ffe80c */
[----:B------:R-:W-:Y:S02]  /*0750*/  IMAD.IADD R8, R8, 0x1, R5 ;  /* 0x0000000108087824 */ /* 0x000fe400078e0205 */
[----:B-1----:R-:W-:-:S04]  /*0760*/  FFMA R10, R7, R9, 1 ;  /* 0x3f800000070a7423 */ /* 0x002fc80000000009 */
        /* <DEDUP_REMOVED lines=8> */
[----:B------:R-:W-:-:S04]  /*07f0*/  IMAD.IADD R9, R3, 0x1, R8 ;  /* 0x0000000103097824 */ /* 0x000fc800078e0208 */
[----:B------:R-:W-:-:S05]  /*0800*/  VIADD R3, R9, 0xffffffff ;  /* 0xffffffff09037836 */ /* 0x000fca0000000000 */
        /* <DEDUP_REMOVED lines=10> */
[CCC-:B------:R-:W-:Y:S01]  /*08b0*/  FFMA.RM R8, R14.reuse, R10.reuse, R7.reuse ;  /* 0x0000000a0e087223 */ /* 0x1c0fe20000004007 */
[C---:B------:R-:W-:Y:S02]  /*08c0*/  ISETP.NE.AND P2, PT, R9.reuse, RZ, PT ;  /* 0x000000ff0900720c */ /* 0x040fe40003f45270 */
[----:B------:R-:W-:Y:S02]  /*08d0*/  ISETP.NE.AND P1, PT, R9, RZ, PT ;  /* 0x000000ff0900720c */ /* 0x000fe40003f25270 */
[----:B------:R-:W-:Y:S01]  /*08e0*/  LOP3.LUT R5, R3, 0x7fffff, RZ, 0xc0, !PT ;  /* 0x007fffff03057812 */ /* 0x000fe200078ec0ff */
[----:B------:R-:W-:Y:S01]  /*08f0*/  FFMA.RP R3, R14, R10, R7 ;  /* 0x0000000a0e037223 */ /* 0x000fe20000008007 */
[----:B------:R-:W-:Y:S02]  /*0900*/  VIADD R10, R9, 0x20 ;  /* 0x00000020090a7836 */ /* 0x000fe40000000000 */
[----:B------:R-:W-:Y:S01]  /*0910*/  LOP3.LUT R5, R5, 0x800000, RZ, 0xfc, !PT ;  /* 0x0080000005057812 */ /* 0x000fe200078efcff */
[----:B------:R-:W-:Y:S01]  /*0920*/  IMAD.MOV R7, RZ, RZ, -R9 ;  /* 0x000000ffff077224 */ /* 0x000fe200078e0a09 */
[----:B------:R-:W-:-:S02]  /*0930*/  FSETP.NEU.FTZ.AND P0, PT, R3, R8, PT ;  /* 0x000000080300720b */ /* 0x000fc40003f1d000 */
[----:B------:R-:W-:Y:S02]  /*0940*/  SHF.L.U32 R10, R5, R10, RZ ;  /* 0x0000000a050a7219 */ /* 0x000fe400000006ff */
[----:B------:R-:W-:Y:S02]  /*0950*/  SEL R8, R7, RZ, P2 ;  /* 0x000000ff07087207 */ /* 0x000fe40001000000 */
[----:B------:R-:W-:Y:S02]  /*0960*/  ISETP.NE.AND P1, PT, R10, RZ, P1 ;  /* 0x000000ff0a00720c */ /* 0x000fe40000f25270 */
[----:B------:R-:W-:Y:S02]  /*0970*/  SHF.R.U32.HI R8, RZ, R8, R5 ;  /* 0x00000008ff087219 */ /* 0x000fe40000011605 */
[----:B------:R-:W-:Y:S02]  /*0980*/  PLOP3.LUT P0, PT, P0, P1, PT, 0xf8, 0x8f ;  /* 0x00000000008f781c */ /* 0x000fe40000703f70 */
[----:B------:R-:W-:-:S02]  /*0990*/  SHF.R.U32.HI R10, RZ, 0x1, R8 ;  /* 0x00000001ff0a7819 */ /* 0x000fc40000011608 */
[----:B------:R-:W-:-:S04]  /*09a0*/  SEL R3, RZ, 0x1, !P0 ;  /* 0x00000001ff037807 */ /* 0x000fc80004000000 */
[----:B------:R-:W-:-:S04]  /*09b0*/  LOP3.LUT R3, R3, 0x1, R10, 0xf8, !PT ;  /* 0x0000000103037812 */ /* 0x000fc800078ef80a */
[----:B------:R-:W-:-:S05]  /*09c0*/  LOP3.LUT R3, R3, R8, RZ, 0xc0, !PT ;  /* 0x0000000803037212 */ /* 0x000fca00078ec0ff */
[----:B------:R-:W-:-:S05]  /*09d0*/  IMAD.IADD R3, R10, 0x1, R3 ;  /* 0x000000010a037824 */ /* 0x000fca00078e0203 */
[----:B------:R-:W-:Y:S01]  /*09e0*/  LOP3.LUT R0, R3, R0, RZ, 0xfc, !PT ;  /* 0x0000000003007212 */ /* 0x000fe200078efcff */
[----:B------:R-:W-:Y:S06]  /*09f0*/  BRA `(.L_x_97) ;  /* 0x0000000000107947 */ /* 0x000fec0003800000 */
.L_x_96:
[----:B------:R-:W-:-:S04]  /*0a00*/  LOP3.LUT R0, R0, 0x80000000, RZ, 0xc0, !PT ;  /* 0x8000000000007812 */ /* 0x000fc800078ec0ff */
[----:B------:R-:W-:Y:S01]  /*0a10*/  LOP3.LUT R0, R0, 0x7f800000, RZ, 0xfc, !PT ;  /* 0x7f80000000007812 */ /* 0x000fe200078efcff */
[----:B------:R-:W-:Y:S06]  /*0a20*/  BRA `(.L_x_97) ;  /* 0x0000000000047947 */ /* 0x000fec0003800000 */
.L_x_95:
[----:B------:R-:W-:-:S07]  /*0a30*/  IMAD R0, R8, 0x800000, R0 ;  /* 0x0080000008007824 */ /* 0x000fce00078e0200 */
.L_x_97:
[----:B------:R-:W-:Y:S05]  /*0a40*/  BSYNC.RECONVERGENT B2 ;  /* 0x0000000000027941 */ /* 0x000fea0003800200 */
.L_x_94:
[----:B------:R-:W-:Y:S05]  /*0a50*/  BRA `(.L_x_98) ;  /* 0x0000000000207947 */ /* 0x000fea0003800000 */
.L_x_93:
[----:B------:R-:W-:-:S04]  /*0a60*/  LOP3.LUT R0, R3, 0x80000000, R0, 0x48, !PT ;  /* 0x8000000003007812 */ /* 0x000fc800078e4800 */
[----:B------:R-:W-:Y:S01]  /*0a70*/  LOP3.LUT R0, R0, 0x7f800000, RZ, 0xfc, !PT ;  /* 0x7f80000000007812 */ /* 0x000fe200078efcff */
[----:B------:R-:W-:Y:S06]  /*0a80*/  BRA `(.L_x_98) ;  /* 0x0000000000147947 */ /* 0x000fec0003800000 */
.L_x_92:
[----:B------:R-:W-:Y:S01]  /*0a90*/  LOP3.LUT R0, R3, 0x80000000, R0, 0x48, !PT ;  /* 0x8000000003007812 */ /* 0x000fe200078e4800 */
[----:B------:R-:W-:Y:S06]  /*0aa0*/  BRA `(.L_x_98) ;  /* 0x00000000000c7947 */ /* 0x000fec0003800000 */
.L_x_91:
[----:B------:R-:W0:Y:S01]  /*0ab0*/  MUFU.RSQ R0, -QNAN ;  /* 0xffc0000000007908 */ /* 0x000e220000001400 */
[----:B------:R-:W-:Y:S05]  /*0ac0*/  BRA `(.L_x_98) ;  /* 0x0000000000047947 */ /* 0x000fea0003800000 */
.L_x_90:
[----:B------:R-:W-:-:S07]  /*0ad0*/  FADD.FTZ R0, R0, R3 ;  /* 0x0000000300007221 */ /* 0x000fce0000010000 */
.L_x_98:
[----:B------:R-:W-:Y:S05]  /*0ae0*/  BSYNC.RECONVERGENT B1 ;  /* 0x0000000000017941 */ /* 0x000fea0003800200 */
.L_x_88:
[----:B------:R-:W-:-:S04]  /*0af0*/  IMAD.MOV.U32 R7, RZ, RZ, 0x0 ;  /* 0x00000000ff077424 */ /* 0x000fc800078e00ff */
[----:B0-----:R-:W-:Y:S05]  /*0b00*/  RET.REL.NODEC R6 `(_Z6el_divPfS_S_lll) ;  /* 0xfffffff4063c7950 */ /* 0x001fea0003c3ffff */
.L_x_99:
        /* <DEDUP_REMOVED lines=15> */
.L_x_151:


//--------------------- .text._Z7el_multPfS_S_lll --------------------------
	.section	.text._Z7el_multPfS_S_lll,"ax",@progbits
	.align	128
        .global         _Z7el_multPfS_S_lll
        .type           _Z7el_multPfS_S_lll,@function
        .size           _Z7el_multPfS_S_lll,(.L_x_162 - _Z7el_multPfS_S_lll)
        .other          _Z7el_multPfS_S_lll,@"STO_CUDA_ENTRY STV_DEFAULT"
_Z7el_multPfS_S_lll:
.text._Z7el_multPfS_S_lll:
        /* <DEDUP_REMOVED lines=14> */
[----:B------:R-:W0:Y:S02]  /*00e0*/  LDCU.64 UR4, c[0x0][0x398] ;  /* 0x00007300ff0477ac */ /* 0x000e240008000a00 */
[----:B0-----:R-:W-:-:S04]  /*00f0*/  UISETP.NE.U32.AND UP0, UPT, UR4, URZ, UPT ;  /* 0x000000ff0400728c */ /* 0x001fc8000bf05070 */
[----:B------:R-:W-:Y:S01]  /*0100*/  UISETP.NE.AND.EX UP0, UPT, UR5, URZ, UPT, UP0 ;  /* 0x000000ff0500728c */ /* 0x000fe2000bf05300 */
[----:B------:R-:W0:Y:S08]  /*0110*/  LDCU.64 UR4, c[0x0][0x358] ;  /* 0x00006b00ff0477ac */ /* 0x000e300008000a00 */
[----:B------:R-:W-:Y:S05]  /*0120*/  BRA.U !UP0, `(.L_x_100) ;  /* 0x0000000108407547 */ /* 0x000fea000b800000 */
[----:B------:R-:W1:Y:S01]  /*0130*/  LDCU.128 UR8, c[0x0][0x380] ;  /* 0x00007000ff0877ac */ /* 0x000e620008000c00 */
[----:B------:R-:W-:Y:S01]  /*0140*/  IMAD.SHL.U32 R2, R0, 0x4, RZ ;  /* 0x0000000400027824 */ /* 0x000fe200078e00ff */
[----:B------:R-:W-:Y:S01]  /*0150*/  SHF.R.U32.HI R0, RZ, 0x1e, R0 ;  /* 0x0000001eff007819 */ /* 0x000fe20000011600 */
[----:B------:R-:W2:Y:S03]  /*0160*/  LDCU.64 UR6, c[0x0][0x390] ;  /* 0x00007200ff0677ac */ /* 0x000ea60008000a00 */
[C---:B-1----:R-:W-:Y:S02]  /*0170*/  IADD3 R4, P0, PT, R2.reuse, UR8, RZ ;  /* 0x0000000802047c10 */ /* 0x042fe4000ff1e0ff */
[C---:B------:R-:W-:Y:S02]  /*0180*/  IADD3 R6, P1, PT, R2.reuse, UR10, RZ ;  /* 0x0000000a02067c10 */ /* 0x040fe4000ff3e0ff */
[----:B--2---:R-:W-:-:S02]  /*0190*/  IADD3 R2, P2, PT, R2, UR6, RZ ;  /* 0x0000000602027c10 */ /* 0x004fc4000ff5e0ff */
[C---:B------:R-:W-:Y:S02]  /*01a0*/  IADD3.X R7, PT, PT, R0.reuse, UR11, RZ, P1, !PT ;  /* 0x0000000b00077c10 */ /* 0x040fe40008ffe4ff */
[C---:B------:R-:W-:Y:S02]  /*01b0*/  IADD3.X R5, PT, PT, R0.reuse, UR9, RZ, P0, !PT ;  /* 0x0000000900057c10 */ /* 0x040fe400087fe4ff */
[----:B------:R-:W-:Y:S02]  /*01c0*/  IADD3.X R3, PT, PT, R0, UR7, RZ, P2, !PT ;  /* 0x0000000700037c10 */ /* 0x000fe400097fe4ff */
[----:B0-----:R-:W2:Y:S04]  /*01d0*/  LDG.E R7, desc[UR4][R6.64] ;  /* 0x0000000406077981 */ /* 0x001ea8000c1e1900 */
[----:B------:R-:W2:Y:S04]  /*01e0*/  LDG.E R4, desc[UR4][R4.64] ;  /* 0x0000000404047981 */ /* 0x000ea8000c1e1900 */
[----:B------:R-:W2:Y:S02]  /*01f0*/  LDG.E R9, desc[UR4][R2.64] ;  /* 0x0000000402097981 */ /* 0x000ea4000c1e1900 */
[----:B--2---:R-:W-:-:S05]  /*0200*/  FFMA R9, R4, R7, R9 ;  /* 0x0000000704097223 */ /* 0x004fca0000000009 */
[----:B------:R-:W-:Y:S01]  /*0210*/  STG.E desc[UR4][R2.64], R9 ;  /* 0x0000000902007986 */ /* 0x000fe2000c101904 */
[----:B------:R-:W-:Y:S05]  /*0220*/  EXIT ;  /* 0x000000000000794d */ /* 0x000fea0003800000 */
.L_x_100:
[----:B------:R-:W1:Y:S01]  /*0230*/  LDCU.128 UR8, c[0x0][0x380] ;  /* 0x00007000ff0877ac */ /* 0x000e620008000c00 */
[----:B------:R-:W-:Y:S01]  /*0240*/  IMAD.SHL.U32 R6, R0, 0x4, RZ ;  /* 0x0000000400067824 */ /* 0x000fe200078e00ff */
[----:B------:R-:W-:Y:S01]  /*0250*/  SHF.R.U32.HI R0, RZ, 0x1e, R0 ;  /* 0x0000001eff007819 */ /* 0x000fe20000011600 */
[----:B------:R-:W2:Y:S03]  /*0260*/  LDCU.64 UR6, c[0x0][0x390] ;  /* 0x00007200ff0677ac */ /* 0x000ea60008000a00 */
[C---:B-1----:R-:W-:Y:S02]  /*0270*/  IADD3 R4, P1, PT, R6.reuse, UR10, RZ ;  /* 0x0000000a06047c10 */ /* 0x042fe4000ff3e0ff */
[----:B------:R-:W-:Y:S02]  /*0280*/  IADD3 R2, P0, PT, R6, UR8, RZ ;  /* 0x0000000806027c10 */ /* 0x000fe4000ff1e0ff */
[----:B------:R-:W-:-:S02]  /*0290*/  IADD3.X R5, PT, PT, R0, UR11, RZ, P1, !PT ;  /* 0x0000000b00057c10 */ /* 0x000fc40008ffe4ff */
[----:B------:R-:W-:-:S04]  /*02a0*/  IADD3.X R3, PT, PT, R0, UR9, RZ, P0, !PT ;  /* 0x0000000900037c10 */ /* 0x000fc800087fe4ff */
[----:B0-----:R-:W3:Y:S04]  /*02b0*/  LDG.E R5, desc[UR4][R4.64] ;  /* 0x0000000404057981 */ /* 0x001ee8000c1e1900 */
[----:B------:R-:W3:Y:S01]  /*02c0*/  LDG.E R2, desc[UR4][R2.64] ;  /* 0x0000000402027981 */ /* 0x000ee2000c1e1900 */
[----:B--2---:R-:W-:-:S04]  /*02d0*/  IADD3 R6, P0, PT, R6, UR6, RZ ;  /* 0x0000000606067c10 */ /* 0x004fc8000ff1e0ff */
[----:B------:R-:W-:Y:S01]  /*02e0*/  IADD3.X R7, PT, PT, R0, UR7, RZ, P0, !PT ;  /* 0x0000000700077c10 */ /* 0x000fe200087fe4ff */
[----:B---3--:R-:W-:-:S05]  /*02f0*/  FMUL R9, R2, R5 ;  /* 0x0000000502097220 */ /* 0x008fca0000400000 */
[----:B------:R-:W-:Y:S01]  /*0300*/  STG.E desc[UR4][R6.64], R9 ;  /* 0x0000000906007986 */ /* 0x000fe2000c101904 */
[----:B------:R-:W-:Y:S05]  /*0310*/  EXIT ;  /* 0x000000000000794d */ /* 0x000fea0003800000 */
.L_x_101:
        /* <DEDUP_REMOVED lines=14> */
.L_x_162:


//--------------------- .text._Z3sumfPffS_S_ll    --------------------------
	.section	.text._Z3sumfPffS_S_ll,"ax",@progbits
	.align	128
        .global         _Z3sumfPffS_S_ll
        .type           _Z3sumfPffS_S_ll,@function
        .size           _Z3sumfPffS_S_ll,(.L_x_163 - _Z3sumfPffS_S_ll)
        .other          _Z3sumfPffS_S_ll,@"STO_CUDA_ENTRY STV_DEFAULT"
_Z3sumfPffS_S_ll:
.text._Z3sumfPffS_S_ll:
        /* <DEDUP_REMOVED lines=9> */
[----:B------:R-:W0:Y:S02]  /*0090*/  LDCU.64 UR4, c[0x0][0x3a8] ;  /* 0x00007500ff0477ac */ /* 0x000e240008000a00 */
[----:B0-----:R-:W-:-:S04]  /*00a0*/  UISETP.NE.U32.AND UP0, UPT, UR4, URZ, UPT ;  /* 0x000000ff0400728c */ /* 0x001fc8000bf05070 */
[----:B------:R-:W-:Y:S01]  /*00b0*/  UISETP.NE.AND.EX UP0, UPT, UR5, URZ, UPT, UP0 ;  /* 0x000000ff0500728c */ /* 0x000fe2000bf05300 */
[----:B------:R-:W0:Y:S08]  /*00c0*/  LDCU.64 UR4, c[0x0][0x358] ;  /* 0x00006b00ff0477ac */ /* 0x000e300008000a00 */
[----:B------:R-:W-:Y:S05]  /*00d0*/  BRA.U !UP0, `(.L_x_102) ;  /* 0x0000000108547547 */ /* 0x000fea000b800000 */
[----:B------:R-:W1:Y:S01]  /*00e0*/  LDCU.64 UR8, c[0x0][0x398] ;  /* 0x00007300ff0877ac */ /* 0x000e620008000a00 */
[----:B------:R-:W-:Y:S01]  /*00f0*/  IMAD.SHL.U32 R2, R0, 0x4, RZ ;  /* 0x0000000400027824 */ /* 0x000fe200078e00ff */
[----:B------:R-:W-:Y:S01]  /*0100*/  SHF.R.U32.HI R0, RZ, 0x1e, R0 ;  /* 0x0000001eff007819 */ /* 0x000fe20000011600 */
[----:B------:R-:W2:Y:S01]  /*0110*/  LDCU.64 UR6, c[0x0][0x388] ;  /* 0x00007100ff0677ac */ /* 0x000ea20008000a00 */
[----:B------:R-:W3:Y:S02]  /*0120*/  LDCU.64 UR10, c[0x0][0x3a0] ;  /* 0x00007400ff0a77ac */ /* 0x000ee40008000a00 */
[C---:B-1----:R-:W-:Y:S02]  /*0130*/  IADD3 R6, P1, PT, R2.reuse, UR8, RZ ;  /* 0x0000000802067c10 */ /* 0x042fe4000ff3e0ff */
[----:B--2---:R-:W-:Y:S01]  /*0140*/  IADD3 R4, P0, PT, R2, UR6, RZ ;  /* 0x0000000602047c10 */ /* 0x004fe2000ff1e0ff */
[----:B------:R-:W1:Y:S01]  /*0150*/  LDCU UR6, c[0x0][0x390] ;  /* 0x00007200ff0677ac */ /* 0x000e620008000800 */
[----:B------:R-:W-:-:S02]  /*0160*/  IADD3.X R7, PT, PT, R0, UR9, RZ, P1, !PT ;  /* 0x0000000900077c10 */ /* 0x000fc40008ffe4ff */
[----:B---3--:R-:W-:Y:S02]  /*0170*/  IADD3 R2, P1, PT, R2, UR10, RZ ;  /* 0x0000000a02027c10 */ /* 0x008fe4000ff3e0ff */
[C---:B------:R-:W-:Y:S01]  /*0180*/  IADD3.X R5, PT, PT, R0.reuse, UR7, RZ, P0, !PT ;  /* 0x0000000700057c10 */ /* 0x040fe200087fe4ff */
[----:B0-----:R-:W1:Y:S01]  /*0190*/  LDG.E R6, desc[UR4][R6.64] ;  /* 0x0000000406067981 */ /* 0x001e62000c1e1900 */
[----:B------:R-:W-:Y:S01]  /*01a0*/  IADD3.X R3, PT, PT, R0, UR11, RZ, P1, !PT ;  /* 0x0000000b00037c10 */ /* 0x000fe20008ffe4ff */
[----:B------:R-:W0:Y:S02]  /*01b0*/  LDCU UR7, c[0x0][0x380] ;  /* 0x00007000ff0777ac */ /* 0x000e240008000800 */
[----:B------:R-:W0:Y:S04]  /*01c0*/  LDG.E R4, desc[UR4][R4.64] ;  /* 0x0000000404047981 */ /* 0x000e28000c1e1900 */
[----:B------:R-:W2:Y:S01]  /*01d0*/  LDG.E R0, desc[UR4][R2.64] ;  /* 0x0000000402007981 */ /* 0x000ea2000c1e1900 */
[----:B-1----:R-:W-:-:S04]  /*01e0*/  FMUL R9, R6, UR6 ;  /* 0x0000000606097c20 */ /* 0x002fc80008400000 */
[----:B0-----:R-:W-:-:S04]  /*01f0*/  FFMA R9, R4, UR7, R9 ;  /* 0x0000000704097c23 */ /* 0x001fc80008000009 */
[----:B--2---:R-:W-:-:S05]  /*0200*/  FADD R9, R9, R0 ;  /* 0x0000000009097221 */ /* 0x004fca0000000000 */
[----:B------:R-:W-:Y:S01]  /*0210*/  STG.E desc[UR4][R2.64], R9 ;  /* 0x0000000902007986 */ /* 0x000fe2000c101904 */
[----:B------:R-:W-:Y:S05]  /*0220*/  EXIT ;  /* 0x000000000000794d */ /* 0x000fea0003800000 */
.L_x_102:
[----:B------:R-:W1:Y:S01]  /*0230*/  LDCU.64 UR8, c[0x0][0x398] ;  /* 0x00007300ff0877ac */ /* 0x000e620008000a00 */
[----:B------:R-:W-:Y:S01]  /*0240*/  IMAD.SHL.U32 R6, R0, 0x4, RZ ;  /* 0x0000000400067824 */ /* 0x000fe200078e00ff */
[----:B------:R-:W-:Y:S01]  /*0250*/  SHF.R.U32.HI R0, RZ, 0x1e, R0 ;  /* 0x0000001eff007819 */ /* 0x000fe20000011600 */
[----:B------:R-:W2:Y:S03]  /*0260*/  LDCU.64 UR6, c[0x0][0x388] ;  /* 0x00007100ff0677ac */ /* 0x000ea60008000a00 */
[C---:B-1----:R-:W-:Y:S02]  /*0270*/  IADD3 R4, P1, PT, R6.reuse, UR8, RZ ;  /* 0x0000000806047c10 */ /* 0x042fe4000ff3e0ff */
[----:B--2---:R-:W-:Y:S01]  /*0280*/  IADD3 R2, P0, PT, R6, UR6, RZ ;  /* 0x0000000606027c10 */ /* 0x004fe2000ff1e0ff */
[----:B------:R-:W1:Y:S01]  /*0290*/  LDCU UR6, c[0x0][0x390] ;  /* 0x00007200ff0677ac */ /* 0x000e620008000800 */
[----:B------:R-:W-:-:S02]  /*02a0*/  IADD3.X R5, PT, PT, R0, UR9, RZ, P1, !PT ;  /* 0x0000000900057c10 */ /* 0x000fc40008ffe4ff */
[----:B------:R-:W-:Y:S01]  /*02b0*/  IADD3.X R3, PT, PT, R0, UR7, RZ, P0, !PT ;  /* 0x0000000700037c10 */ /* 0x000fe200087fe4ff */
[----:B------:R-:W2:Y:S02]  /*02c0*/  LDCU.64 UR8, c[0x0][0x3a0] ;  /* 0x00007400ff0877ac */ /* 0x000ea40008000a00 */
[----:B0-----:R-:W1:Y:S01]  /*02d0*/  LDG.E R4, desc[UR4][R4.64] ;  /* 0x0000000404047981 */ /* 0x001e62000c1e1900 */
[----:B------:R-:W0:Y:S03]  /*02e0*/  LDCU UR7, c[0x0][0x380] ;  /* 0x00007000ff0777ac */ /* 0x000e260008000800 */
[----:B------:R-:W0:Y:S01]  /*02f0*/  LDG.E R2, desc[UR4][R2.64] ;  /* 0x0000000402027981 */ /* 0x000e22000c1e1900 */
[----:B--2---:R-:W-:-:S04]  /*0300*/  IADD3 R6, P0, PT, R6, UR8, RZ ;  /* 0x0000000806067c10 */ /* 0x004fc8000ff1e0ff */
[----:B------:R-:W-:Y:S01]  /*0310*/  IADD3.X R7, PT, PT, R0, UR9, RZ, P0, !PT ;  /* 0x0000000900077c10 */ /* 0x000fe200087fe4ff */
[----:B-1----:R-:W-:-:S04]  /*0320*/  FMUL R9, R4, UR6 ;  /* 0x0000000604097c20 */ /* 0x002fc80008400000 */
[----:B0-----:R-:W-:-:S05]  /*0330*/  FFMA R9, R2, UR7, R9 ;  /* 0x0000000702097c23 */ /* 0x001fca0008000009 */
[----:B------:R-:W-:Y:S01]  /*0340*/  STG.E desc[UR4][R6.64], R9 ;  /* 0x0000000906007986 */ /* 0x000fe2000c101904 */
[----:B------:R-:W-:Y:S05]  /*0350*/  EXIT ;  /* 0x000000000000794d */ /* 0x000fea0003800000 */
.L_x_103:
        /* <DEDUP_REMOVED lines=10> */
.L_x_163:


//--------------------- .text._Z16reduce_array_sumPfllS_ --------------------------
	.section	.text._Z16reduce_array_sumPfllS_,"ax",@progbits
	.align	128
        .global         _Z16reduce_array_sumPfllS_
        .type           _Z16reduce_array_sumPfllS_,@function
        .size           _Z16reduce_array_sumPfllS_,(.L_x_164 - _Z16reduce_array_sumPfllS_)
        .other          _Z16reduce_array_sumPfllS_,@"STO_CUDA_ENTRY STV_DEFAULT"
_Z16reduce_array_sumPfllS_:
.text._Z16reduce_array_sumPfllS_:
[----:B------:R-:W-:Y:S01]  /*0000*/  LDC R1, c[0x0][0x37c] ;  /* 0x0000df00ff017b82 */ /* 0x000fe20000000800 */
[----:B------:R-:W0:Y:S07]  /*0010*/  S2R R23, SR_TID.X ;  /* 0x0000000000177919 */ /* 0x000e2e0000002100 */
[----:B------:R-:W0:Y:S01]  /*0020*/  S2UR UR4, SR_CTAID.X ;  /* 0x00000000000479c3 */ /* 0x000e220000002500 */
[----:B------:R-:W-:Y:S01]  /*0030*/  MOV R9, 0x400 ;  /* 0x0000040000097802 */ /* 0x000fe20000000f00 */
[----:B------:R-:W1:Y:S04]  /*0040*/  S2R R8, SR_CgaCtaId ;  /* 0x0000000000087919 */ /* 0x000e680000008800 */
[----:B------:R-:W-:-:S02]  /*0050*/  VIADD R3, R9, 0x10 ;  /* 0x0000001009037836 */ /* 0x000fc40000000000 */
[----:B------:R-:W0:Y:S08]  /*0060*/  LDC R0, c[0x0][0x360] ;  /* 0x0000d800ff007b82 */ /* 0x000e300000000800 */
[----:B------:R-:W2:Y:S01]  /*0070*/  LDC.64 R20, c[0x0][0x388] ;  /* 0x0000e200ff147b82 */ /* 0x000ea20000000a00 */
[----:B0-----:R-:W-:Y:S01]  /*0080*/  IMAD R23, R0, UR4, R23 ;  /* 0x0000000400177c24 */ /* 0x001fe2000f8e0217 */
[----:B------:R-:W0:Y:S01]  /*0090*/  LDCU.64 UR4, c[0x0][0x358] ;  /* 0x00006b00ff0477ac */ /* 0x000e220008000a00 */
[----:B-1----:R-:W-:-:S03]  /*00a0*/  LEA R0, R8, R3, 0x18 ;  /* 0x0000000308007211 */ /* 0x002fc600078ec0ff */
[C---:B------:R-:W-:Y:S02]  /*00b0*/  ISETP.NE.AND P1, PT, R23.reuse, RZ, PT ;  /* 0x000000ff1700720c */ /* 0x040fe40003f25270 */
[C---:B--2---:R-:W-:Y:S01]  /*00c0*/  ISETP.GE.U32.AND P0, PT, R23.reuse, R20, PT ;  /* 0x000000141700720c */ /* 0x044fe20003f06070 */
[----:B------:R-:W-:-:S03]  /*00d0*/  IMAD R10, R23, 0x4, R0 ;  /* 0x00000004170a7824 */ /* 0x000fc600078e0200 */
[----:B------:R-:W-:Y:S02]  /*00e0*/  ISETP.GE.AND.EX P0, PT, RZ, R21, PT, P0 ;  /* 0x00000015ff00720c */ /* 0x000fe40003f06300 */
[----:B------:R1:W-:Y:S05]  /*00f0*/  STS [R10], RZ ;  /* 0x000000ff0a007388 */ /* 0x0003ea0000000800 */
[----:B------:R-:W-:-:S05]  /*0100*/  @!P1 LEA R2, R8, R9, 0x18 ;  /* 0x0000000908029211 */ /* 0x000fca00078ec0ff */
[----:B------:R1:W-:Y:S01]  /*0110*/  @!P1 STS [R2], RZ ;  /* 0x000000ff02009388 */ /* 0x0003e20000000800 */
[----:B------:R-:W-:Y:S06]  /*0120*/  BAR.SYNC.DEFER_BLOCKING 0x0 ;  /* 0x0000000000007b1d */ /* 0x000fec0000010000 */
[----:B0-----:R-:W-:Y:S05]  /*0130*/  @P0 BRA `(.L_x_104) ;  /* 0x0000000800280947 */ /* 0x001fea0003800000 */
[----:B-1----:R-:W0:Y:S01]  /*0140*/  LDC.64 R2, c[0x0][0x390] ;  /* 0x0000e400ff027b82 */ /* 0x002e220000000a00 */
[----:B------:R-:W-:Y:S01]  /*0150*/  IMAD.MOV.U32 R17, RZ, RZ, RZ ;  /* 0x000000ffff117224 */ /* 0x000fe200078e00ff */
[----:B0-----:R-:W-:-:S04]  /*0160*/  ISETP.GE.U32.AND P0, PT, R2, 0x1, PT ;  /* 0x000000010200780c */ /* 0x001fc80003f06070 */
[----:B------:R-:W-:-:S13]  /*0170*/  ISETP.GE.AND.EX P0, PT, R3, RZ, PT, P0 ;  /* 0x000000ff0300720c */ /* 0x000fda0003f06300 */
[----:B------:R-:W-:Y:S05]  /*0180*/  @!P0 BRA `(.L_x_105) ;  /* 0x0000000800048947 */ /* 0x000fea0003800000 */
[C---:B------:R-:W-:Y:S01]  /*0190*/  ISETP.GE.U32.AND P2, PT, R2.reuse, 0x10, PT ;  /* 0x000000100200780c */ /* 0x040fe20003f46070 */
[----:B------:R-:W-:Y:S01]  /*01a0*/  IMAD.WIDE.U32 R4, R23, R2, RZ ;  /* 0x0000000217047225 */ /* 0x000fe200078e00ff */
[----:B------:R-:W-:-:S03]  /*01b0*/  LOP3.LUT R25, R2, 0xf, RZ, 0xc0, !PT ;  /* 0x0000000f02197812 */ /* 0x000fc600078ec0ff */
[----:B------:R-:W-:Y:S01]  /*01c0*/  HFMA2 R17, -RZ, RZ, 0, 0 ;  /* 0x00000000ff117431 */ /* 0x000fe200000001ff */
[----:B------:R-:W-:Y:S01]  /*01d0*/  ISETP.GE.U32.AND.EX P2, PT, R3, RZ, PT, P2 ;  /* 0x000000ff0300720c */ /* 0x000fe20003f46120 */
[----:B------:R-:W-:Y:S01]  /*01e0*/  IMAD.MOV.U32 R11, RZ, RZ, RZ ;  /* 0x000000ffff0b7224 */ /* 0x000fe200078e00ff */
[----:B------:R-:W-:Y:S01]  /*01f0*/  ISETP.NE.U32.AND P0, PT, R25, RZ, PT ;  /* 0x000000ff1900720c */ /* 0x000fe20003f05070 */
[----:B------:R-:W-:Y:S02]  /*0200*/  IMAD.MOV.U32 R12, RZ, RZ, RZ ;  /* 0x000000ffff0c7224 */ /* 0x000fe400078e00ff */
[----:B------:R-:W-:Y:S01]  /*0210*/  IMAD R13, R23, R3, R5 ;  /* 0x00000003170d7224 */ /* 0x000fe200078e0205 */
[----:B------:R-:W-:-:S07]  /*0220*/  ISETP.NE.AND.EX P0, PT, RZ, RZ, PT, P0 ;  /* 0x000000ffff00720c */ /* 0x000fce0003f05300 */
[----:B------:R-:W-:Y:S06]  /*0230*/  @!P2 BRA `(.L_x_106) ;  /* 0x0000000000c4a947 */ /* 0x000fec0003800000 */
[----:B------:R-:W0:Y:S01]  /*0240*/  LDCU.64 UR6, c[0x0][0x380] ;  /* 0x00007000ff0677ac */ /* 0x000e220008000a00 */
[----:B------:R-:W-:Y:S01]  /*0250*/  LOP3.LUT R12, R3, 0x7fffffff, RZ, 0xc0, !PT ;  /* 0x7fffffff030c7812 */ /* 0x000fe200078ec0ff */
[----:B------:R-:W-:Y:S01]  /*0260*/  IMAD.MOV.U32 R17, RZ, RZ, RZ ;  /* 0x000000ffff117224 */ /* 0x000fe200078e00ff */
[----:B------:R-:W-:-:S03]  /*0270*/  LOP3.LUT R11, R2, 0xfffffff0, RZ, 0xc0, !PT ;  /* 0xfffffff0020b7812 */ /* 0x000fc600078ec0ff */
[----:B------:R-:W-:Y:S01]  /*0280*/  IMAD.MOV.U32 R14, RZ, RZ, R12 ;  /* 0x000000ffff0e7224 */ /* 0x000fe200078e000c */
[----:B------:R-:W-:Y:S02]  /*0290*/  MOV R3, R11 ;  /* 0x0000000b00037202 */ /* 0x000fe40000000f00 */
[----:B0-----:R-:W-:-:S04]  /*02a0*/  LEA R6, P2, R4, UR6, 0x2 ;  /* 0x0000000604067c11 */ /* 0x001fc8000f8410ff */
[----:B------:R-:W-:Y:S02]  /*02b0*/  IADD3 R6, P3, PT, R6, 0x20, RZ ;  /* 0x0000002006067810 */ /* 0x000fe40007f7e0ff */
[----:B------:R-:W-:-:S05]  /*02c0*/  LEA.HI.X R7, R4, UR7, R13, 0x2, P2 ;  /* 0x0000000704077c11 */ /* 0x000fca00090f140d */
[----:B------:R-:W-:-:S07]  /*02d0*/  IMAD.X R7, RZ, RZ, R7, P3 ;  /* 0x000000ffff077224 */ /* 0x000fce00018e0607 */
.L_x_107:
[----:B------:R-:W2:Y:S04]  /*02e0*/  LDG.E R16, desc[UR4][R6.64+-0x20] ;  /* 0xffffe00406107981 */ /* 0x000ea8000c1e1900 */
[----:B------:R-:W3:Y:S04]  /*02f0*/  LDG.E R27, desc[UR4][R6.64+-0x1c] ;  /* 0xffffe404061b7981 */ /* 0x000ee8000c1e1900 */
[----:B------:R-:W4:Y:S04]  /*0300*/  LDG.E R18, desc[UR4][R6.64+-0x18] ;  /* 0xffffe80406127981 */ /* 0x000f28000c1e1900 */
[----:B------:R-:W5:Y:S04]  /*0310*/  LDG.E R19, desc[UR4][R6.64+-0x14] ;  /* 0xffffec0406137981 */ /* 0x000f68000c1e1900 */
[----:B------:R-:W5:Y:S04]  /*0320*/  LDG.E R24, desc[UR4][R6.64+-0x10] ;  /* 0xfffff00406187981 */ /* 0x000f68000c1e1900 */
[----:B------:R-:W5:Y:S04]  /*0330*/  LDG.E R22, desc[UR4][R6.64+-0xc] ;  /* 0xfffff40406167981 */ /* 0x000f68000c1e1900 */
[----:B------:R-:W5:Y:S01]  /*0340*/  LDG.E R15, desc[UR4][R6.64+-0x8] ;  /* 0xfffff804060f7981 */ /* 0x000f62000c1e1900 */
[----:B--2---:R-:W-:-:S03]  /*0350*/  FADD R16, R16, R17 ;  /* 0x0000001110107221 */ /* 0x004fc60000000000 */
[----:B------:R-:W2:Y:S01]  /*0360*/  LDG.E R17, desc[UR4][R6.64+-0x4] ;  /* 0xfffffc0406117981 */ /* 0x000ea2000c1e1900 */
[----:B---3--:R-:W-:-:S03]  /*0370*/  FADD R27, R16, R27 ;  /* 0x0000001b101b7221 */ /* 0x008fc60000000000 */
[----:B------:R-:W3:Y:S01]  /*0380*/  LDG.E R16, desc[UR4][R6.64] ;  /* 0x0000000406107981 */ /* 0x000ee2000c1e1900 */
[----:B----4-:R-:W-:-:S03]  /*0390*/  FADD R26, R27, R18 ;  /* 0x000000121b1a7221 */ /* 0x010fc60000000000 */
[----:B------:R-:W4:Y:S01]  /*03a0*/  LDG.E R18, desc[UR4][R6.64+0x4] ;  /* 0x0000040406127981 */ /* 0x000f22000c1e1900 */
[----:B-----5:R-:W-:-:S03]  /*03b0*/  FADD R27, R26, R19 ;  /* 0x000000131a1b7221 */ /* 0x020fc60000000000 */
[----:B------:R-:W5:Y:S01]  /*03c0*/  LDG.E R19, desc[UR4][R6.64+0x8] ;  /* 0x0000080406137981 */ /* 0x000f62000c1e1900 */
[----:B------:R-:W-:-:S03]  /*03d0*/  FADD R27, R27, R24 ;  /* 0x000000181b1b7221 */ /* 0x000fc60000000000 */
[----:B------:R-:W5:Y:S01]  /*03e0*/  LDG.E R24, desc[UR4][R6.64+0xc] ;  /* 0x00000c0406187981 */ /* 0x000f62000c1e1900 */
[----:B------:R-:W-:-:S03]  /*03f0*/  FADD R26, R27, R22 ;  /* 0x000000161b1a7221 */ /* 0x000fc60000000000 */
[----:B------:R-:W5:Y:S01]  /*0400*/  LDG.E R22, desc[UR4][R6.64+0x10] ;  /* 0x0000100406167981 */ /* 0x000f62000c1e1900 */
[----:B------:R-:W-:-:S03]  /*0410*/  FADD R26, R26, R15 ;  /* 0x0000000f1a1a7221 */ /* 0x000fc60000000000 */
[----:B------:R-:W5:Y:S01]  /*0420*/  LDG.E R15, desc[UR4][R6.64+0x14] ;  /* 0x00001404060f7981 */ /* 0x000f62000c1e1900 */
[----:B--2---:R-:W-:-:S03]  /*0430*/  FADD R27, R26, R17 ;  /* 0x000000111a1b7221 */ /* 0x004fc60000000000 */
[----:B------:R-:W2:Y:S01]  /*0440*/  LDG.E R17, desc[UR4][R6.64+0x18] ;  /* 0x0000180406117981 */ /* 0x000ea2000c1e1900 */
[----:B---3--:R-:W-:-:S03]  /*0450*/  FADD R27, R27, R16 ;  /* 0x000000101b1b7221 */ /* 0x008fc60000000000 */
[----:B------:R0:W3:Y:S01]  /*0460*/  LDG.E R16, desc[UR4][R6.64+0x1c] ;  /* 0x00001c0406107981 */ /* 0x0000e2000c1e1900 */
[----:B------:R-:W-:Y:S01]  /*0470*/  IADD3 R3, P2, PT, R3, -0x10, RZ ;  /* 0xfffffff003037810 */ /* 0x000fe20007f5e0ff */
[----:B----4-:R-:W-:-:S03]  /*0480*/  FADD R18, R27, R18 ;  /* 0x000000121b127221 */ /* 0x010fc60000000000 */
[----:B------:R-:W-:Y:S01]  /*0490*/  IADD3.X R14, PT, PT, R14, -0x1, RZ, P2, !PT ;  /* 0xffffffff0e0e7810 */ /* 0x000fe200017fe4ff */
[----:B-----5:R-:W-:Y:S01]  /*04a0*/  FADD R19, R18, R19 ;  /* 0x0000001312137221 */ /* 0x020fe20000000000 */
[----:B------:R-:W-:-:S03]  /*04b0*/  ISETP.NE.U32.AND P2, PT, R3, RZ, PT ;  /* 0x000000ff0300720c */ /* 0x000fc60003f45070 */
[----:B------:R-:W-:Y:S01]  /*04c0*/  FADD R19, R19, R24 ;  /* 0x0000001813137221 */ /* 0x000fe20000000000 */
[----:B------:R-:W-:Y:S02]  /*04d0*/  ISETP.NE.AND.EX P2, PT, R14, RZ, PT, P2 ;  /* 0x000000ff0e00720c */ /* 0x000fe40003f45320 */
[----:B0-----:R-:W-:Y:S01]  /*04e0*/  IADD3 R6, P3, PT, R6, 0x40, RZ ;  /* 0x0000004006067810 */ /* 0x001fe20007f7e0ff */
[----:B------:R-:W-:-:S04]  /*04f0*/  FADD R22, R19, R22 ;  /* 0x0000001613167221 */ /* 0x000fc80000000000 */
[----:B------:R-:W-:Y:S01]  /*0500*/  FADD R22, R22, R15 ;  /* 0x0000000f16167221 */ /* 0x000fe20000000000 */
[----:B------:R-:W-:-:S03]  /*0510*/  IMAD.X R7, RZ, RZ, R7, P3 ;  /* 0x000000ffff077224 */ /* 0x000fc600018e0607 */
[----:B--2---:R-:W-:-:S04]  /*0520*/  FADD R17, R22, R17 ;  /* 0x0000001116117221 */ /* 0x004fc80000000000 */
[----:B---3--:R-:W-:Y:S01]  /*0530*/  FADD R17, R17, R16 ;  /* 0x0000001011117221 */ /* 0x008fe20000000000 */
[----:B------:R-:W-:Y:S06]  /*0540*/  @P2 BRA `(.L_x_107) ;  /* 0xfffffffc00642947 */ /* 0x000fec000383ffff */
.L_x_106:
[----:B------:R-:W-:Y:S05]  /*0550*/  @!P0 BRA `(.L_x_105) ;  /* 0x0000000400108947 */ /* 0x000fea0003800000 */
[----:B------:R-:W-:Y:S02]  /*0560*/  ISETP.GE.U32.AND P2, PT, R25, 0x8, PT ;  /* 0x000000081900780c */ /* 0x000fe40003f46070 */
[----:B------:R-:W-:Y:S02]  /*0570*/  LOP3.LUT R18, R2, 0x7, RZ, 0xc0, !PT ;  /* 0x0000000702127812 */ /* 0x000fe400078ec0ff */
[----:B------:R-:W-:Y:S02]  /*0580*/  ISETP.GE.U32.AND.EX P2, PT, RZ, RZ, PT, P2 ;  /* 0x000000ffff00720c */ /* 0x000fe40003f46120 */
[----:B------:R-:W-:-:S04]  /*0590*/  ISETP.NE.U32.AND P0, PT, R18, RZ, PT ;  /* 0x000000ff1200720c */ /* 0x000fc80003f05070 */
[----:B------:R-:W-:-:S07]  /*05a0*/  ISETP.NE.AND.EX P0, PT, RZ, RZ, PT, P0 ;  /* 0x000000ffff00720c */ /* 0x000fce0003f05300 */
[----:B------:R-:W-:Y:S06]  /*05b0*/  @!P2 BRA `(.L_x_108) ;  /* 0x00000000005ca947 */ /* 0x000fec0003800000 */
[----:B------:R-:W0:Y:S01]  /*05c0*/  LDCU.64 UR6, c[0x0][0x380] ;  /* 0x00007000ff0677ac */ /* 0x000e220008000a00 */
[----:B------:R-:W-:-:S04]  /*05d0*/  IADD3 R3, P2, PT, R11, R4, RZ ;  /* 0x000000040b037210 */ /* 0x000fc80007f5e0ff */
[----:B------:R-:W-:Y:S02]  /*05e0*/  IADD3.X R14, PT, PT, R12, R13, RZ, P2, !PT ;  /* 0x0000000d0c0e7210 */ /* 0x000fe400017fe4ff */
[----:B0-----:R-:W-:-:S04]  /*05f0*/  LEA R6, P2, R3, UR6, 0x2 ;  /* 0x0000000603067c11 */ /* 0x001fc8000f8410ff */
[----:B------:R-:W-:-:S05]  /*0600*/  LEA.HI.X R7, R3, UR7, R14, 0x2, P2 ;  /* 0x0000000703077c11 */ /* 0x000fca00090f140e */
[----:B------:R-:W2:Y:S04]  /*0610*/  LDG.E R16, desc[UR4][R6.64] ;  /* 0x0000000406107981 */ /* 0x000ea8000c1e1900 */
[----:B------:R-:W3:Y:S04]  /*0620*/  LDG.E R19, desc[UR4][R6.64+0x4] ;  /* 0x0000040406137981 */ /* 0x000ee8000c1e1900 */
[----:B------:R-:W4:Y:S04]  /*0630*/  LDG.E R25, desc[UR4][R6.64+0x8] ;  /* 0x0000080406197981 */ /* 0x000f28000c1e1900 */
[----:B------:R-:W5:Y:S04]  /*0640*/  LDG.E R27, desc[UR4][R6.64+0xc] ;  /* 0x00000c04061b7981 */ /* 0x000f68000c1e1900 */
[----:B------:R-:W5:Y:S04]  /*0650*/  LDG.E R29, desc[UR4][R6.64+0x10] ;  /* 0x00001004061d7981 */ /* 0x000f68000c1e1900 */
[----:B------:R-:W5:Y:S04]  /*0660*/  LDG.E R14, desc[UR4][R6.64+0x14] ;  /* 0x00001404060e7981 */ /* 0x000f68000c1e1900 */
[----:B------:R-:W5:Y:S04]  /*0670*/  LDG.E R3, desc[UR4][R6.64+0x18] ;  /* 0x0000180406037981 */ /* 0x000f68000c1e1900 */
[----:B------:R-:W5:Y:S01]  /*0680*/  LDG.E R15, desc[UR4][R6.64+0x1c] ;  /* 0x00001c04060f7981 */ /* 0x000f62000c1e1900 */
[----:B------:R-:W-:-:S05]  /*0690*/  IADD3 R11, P2, PT, R11, 0x8, RZ ;  /* 0x000000080b0b7810 */ /* 0x000fca0007f5e0ff */
[----:B------:R-:W-:Y:S02]  /*06a0*/  IMAD.X R12, RZ, RZ, R12, P2 ;  /* 0x000000ffff0c7224 */ /* 0x000fe400010e060c */
[----:B--2---:R-:W-:-:S04]  /*06b0*/  FADD R16, R17, R16 ;  /* 0x0000001011107221 */ /* 0x004fc80000000000 */
[----:B---3--:R-:W-:-:S04]  /*06c0*/  FADD R16, R16, R19 ;  /* 0x0000001310107221 */ /* 0x008fc80000000000 */
[----:B----4-:R-:W-:-:S04]  /*06d0*/  FADD R16, R16, R25 ;  /* 0x0000001910107221 */ /* 0x010fc80000000000 */
[----:B-----5:R-:W-:-:S04]  /*06e0*/  FADD R16, R16, R27 ;  /* 0x0000001b10107221 */ /* 0x020fc80000000000 */
[----:B------:R-:W-:-:S04]  /*06f0*/  FADD R29, R16, R29 ;  /* 0x0000001d101d7221 */ /* 0x000fc80000000000 */
[----:B------:R-:W-:-:S04]  /*0700*/  FADD R14, R29, R14 ;  /* 0x0000000e1d0e7221 */ /* 0x000fc80000000000 */
[----:B------:R-:W-:-:S04]  /*0710*/  FADD R14, R14, R3 ;  /* 0x000000030e0e7221 */ /* 0x000fc80000000000 */
[----:B------:R-:W-:-:S07]  /*0720*/  FADD R17, R14, R15 ;  /* 0x0000000f0e117221 */ /* 0x000fce0000000000 */
.L_x_108:
[----:B------:R-:W-:Y:S05]  /*0730*/  @!P0 BRA `(.L_x_105) ;  /* 0x0000000000988947 */ /* 0x000fea0003800000 */
[----:B------:R-:W-:-:S04]  /*0740*/  ISETP.GE.U32.AND P0, PT, R18, 0x4, PT ;  /* 0x000000041200780c */ /* 0x000fc80003f06070 */
[----:B------:R-:W-:-:S13]  /*0750*/  ISETP.GE.U32.AND.EX P0, PT, RZ, RZ, PT, P0 ;  /* 0x000000ffff00720c */ /* 0x000fda0003f06100 */
[----:B------:R-:W0:Y:S01]  /*0760*/  @P0 LDC.64 R6, c[0x0][0x380] ;  /* 0x0000e000ff060b82 */ /* 0x000e220000000a00 */
[----:B------:R-:W-:-:S05]  /*0770*/  @P0 IADD3 R3, P2, PT, R11, R4, RZ ;  /* 0x000000040b030210 */ /* 0x000fca0007f5e0ff */
[----:B------:R-:W-:Y:S01]  /*0780*/  @P0 IMAD.X R14, R12, 0x1, R13, P2 ;  /* 0x000000010c0e0824 */ /* 0x000fe200010e060d */
[----:B0-----:R-:W-:-:S04]  /*0790*/  @P0 LEA R6, P2, R3, R6, 0x2 ;  /* 0x0000000603060211 */ /* 0x001fc800078410ff */
[----:B------:R-:W-:-:S05]  /*07a0*/  @P0 LEA.HI.X R7, R3, R7, R14, 0x2, P2 ;  /* 0x0000000703070211 */ /* 0x000fca00010f140e */
[----:B------:R-:W2:Y:S04]  /*07b0*/  @P0 LDG.E R16, desc[UR4][R6.64] ;  /* 0x0000000406100981 */ /* 0x000ea8000c1e1900 */
[----:B------:R-:W3:Y:S04]  /*07c0*/  @P0 LDG.E R3, desc[UR4][R6.64+0x4] ;  /* 0x0000040406030981 */ /* 0x000ee8000c1e1900 */
[----:B------:R-:W4:Y:S04]  /*07d0*/  @P0 LDG.E R18, desc[UR4][R6.64+0x8] ;  /* 0x0000080406120981 */ /* 0x000f28000c1e1900 */
[----:B------:R-:W5:Y:S01]  /*07e0*/  @P0 LDG.E R22, desc[UR4][R6.64+0xc] ;  /* 0x00000c0406160981 */ /* 0x000f62000c1e1900 */
[----:B------:R-:W-:Y:S01]  /*07f0*/  LOP3.LUT R14, R2, 0x3, RZ, 0xc0, !PT ;  /* 0x00000003020e7812 */ /* 0x000fe200078ec0ff */
[----:B------:R-:W-:Y:S01]  /*0800*/  IMAD.MOV.U32 R15, RZ, RZ, RZ ;  /* 0x000000ffff0f7224 */ /* 0x000fe200078e00ff */
[----:B------:R-:W-:-:S02]  /*0810*/  @P0 IADD3 R11, P3, PT, R11, 0x4, RZ ;  /* 0x000000040b0b0810 */ /* 0x000fc40007f7e0ff */
[----:B------:R-:W-:Y:S02]  /*0820*/  ISETP.NE.U32.AND P2, PT, R14, RZ, PT ;  /* 0x000000ff0e00720c */ /* 0x000fe40003f45070 */
[----:B------:R-:W-:Y:S02]  /*0830*/  @P0 IADD3.X R12, PT, PT, RZ, R12, RZ, P3, !PT ;  /* 0x0000000cff0c0210 */ /* 0x000fe40001ffe4ff */
[----:B------:R-:W-:Y:S01]  /*0840*/  ISETP.NE.AND.EX P2, PT, R15, RZ, PT, P2 ;  /* 0x000000ff0f00720c */ /* 0x000fe20003f45320 */
[----:B--2---:R-:W-:-:S04]  /*0850*/  @P0 FADD R16, R17, R16 ;  /* 0x0000001011100221 */ /* 0x004fc80000000000 */
[----:B---3--:R-:W-:-:S04]  /*0860*/  @P0 FADD R3, R16, R3 ;  /* 0x0000000310030221 */ /* 0x008fc80000000000 */
[----:B----4-:R-:W-:-:S04]  /*0870*/  @P0 FADD R3, R3, R18 ;  /* 0x0000001203030221 */ /* 0x010fc80000000000 */
[----:B-----5:R-:W-:Y:S01]  /*0880*/  @P0 FADD R17, R3, R22 ;  /* 0x0000001603110221 */ /* 0x020fe20000000000 */
[----:B------:R-:W-:Y:S06]  /*0890*/  @!P2 BRA `(.L_x_105) ;  /* 0x000000000040a947 */ /* 0x000fec0003800000 */
[----:B------:R-:W0:Y:S01]  /*08a0*/  LDCU.64 UR6, c[0x0][0x380] ;  /* 0x00007000ff0677ac */ /* 0x000e220008000a00 */
[----:B------:R-:W-:-:S05]  /*08b0*/  IADD3 R5, P0, PT, R11, R4, RZ ;  /* 0x000000040b057210 */ /* 0x000fca0007f1e0ff */
[----:B------:R-:W-:Y:S01]  /*08c0*/  IMAD.X R12, R12, 0x1, R13, P0 ;  /* 0x000000010c0c7824 */ /* 0x000fe200000e060d */
[----:B0-----:R-:W-:-:S04]  /*08d0*/  LEA R4, P2, R5, UR6, 0x2 ;  /* 0x0000000605047c11 */ /* 0x001fc8000f8410ff */
[----:B------:R-:W-:-:S09]  /*08e0*/  LEA.HI.X R5, R5, UR7, R12, 0x2, P2 ;  /* 0x0000000705057c11 */ /* 0x000fd200090f140c */
.L_x_109:
        /* <DEDUP_REMOVED lines=8> */
[----:B------:R-:W-:Y:S01]  /*0970*/  ISETP.NE.AND.EX P0, PT, R15, RZ, PT, P0 ;  /* 0x000000ff0f00720c */ /* 0x000fe20003f05300 */
[----:B--2---:R-:W-:-:S12]  /*0980*/  FADD R17, R2, R17 ;  /* 0x0000001102117221 */ /* 0x004fd80000000000 */
[----:B------:R-:W-:Y:S05]  /*0990*/  @P0 BRA `(.L_x_109) ;  /* 0xfffffffc00d40947 */ /* 0x000fea000383ffff */
.L_x_105:
[----:B------:R-:W-:Y:S05]  /*09a0*/  WARPSYNC.ALL ;  /* 0x0000000000007948 */ /* 0x000fea0003800000 */
[----:B------:R-:W-:Y:S06]  /*09b0*/  BAR.SYNC.DEFER_BLOCKING 0x0 ;  /* 0x0000000000007b1d */ /* 0x000fec0000010000 */
[----:B------:R0:W-:Y:S02]  /*09c0*/  STS [R10], R17 ;  /* 0x000000110a007388 */ /* 0x0001e40000000800 */
[----:B------:R-:W-:Y:S06]  /*09d0*/  BAR.SYNC.DEFER_BLOCKING 0x0 ;  /* 0x0000000000007b1d */ /* 0x000fec0000010000 */
.L_x_104:
[----:B------:R-:W-:Y:S05]  /*09e0*/  @P1 EXIT ;  /* 0x000000000000194d */ /* 0x000fea0003800000 */
[----:B-1----:R-:W-:Y:S02]  /*09f0*/  LEA R2, R8, R9, 0x18 ;  /* 0x0000000908027211 */ /* 0x002fe400078ec0ff */
[----:B------:R-:W-:-:S03]  /*0a00*/  ISETP.GE.U32.AND P0, PT, R20, 0x1, PT ;  /* 0x000000011400780c */ /* 0x000fc60003f06070 */
[----:B------:R1:W2:Y:S01]  /*0a10*/  LDS R19, [R2] ;  /* 0x0000000002137984 */ /* 0x0002a20000000800 */
[----:B------:R-:W-:-:S13]  /*0a20*/  ISETP.GE.AND.EX P0, PT, R21, RZ, PT, P0 ;  /* 0x000000ff1500720c */ /* 0x000fda0003f06300 */
[----:B-1----:R-:W-:Y:S05]  /*0a30*/  @!P0 BRA `(.L_x_110) ;  /* 0x0000000400588947 */ /* 0x002fea0003800000 */
[C---:B------:R-:W-:Y:S01]  /*0a40*/  ISETP.GE.U32.AND P1, PT, R20.reuse, 0x10, PT ;  /* 0x000000101400780c */ /* 0x040fe20003f26070 */
[----:B------:R-:W-:Y:S01]  /*0a50*/  IMAD.MOV.U32 R3, RZ, RZ, RZ ;  /* 0x000000ffff037224 */ /* 0x000fe200078e00ff */
[----:B------:R-:W-:Y:S02]  /*0a60*/  LOP3.LUT R25, R20, 0xf, RZ, 0xc0, !PT ;  /* 0x0000000f14197812 */ /* 0x000fe400078ec0ff */
[----:B------:R-:W-:Y:S02]  /*0a70*/  ISETP.GE.U32.AND.EX P1, PT, R21, RZ, PT, P1 ;  /* 0x000000ff1500720c */ /* 0x000fe40003f26110 */
[----:B------:R-:W-:-:S04]  /*0a80*/  ISETP.NE.U32.AND P0, PT, R25, RZ, PT ;  /* 0x000000ff1900720c */ /* 0x000fc80003f05070 */
[----:B------:R-:W-:-:S07]  /*0a90*/  ISETP.NE.AND.EX P0, PT, RZ, RZ, PT, P0 ;  /* 0x000000ffff00720c */ /* 0x000fce0003f05300 */
[----:B------:R-:W-:Y:S06]  /*0aa0*/  @!P1 BRA `(.L_x_111) ;  /* 0x0000000000809947 */ /* 0x000fec0003800000 */
[----:B------:R-:W-:Y:S01]  /*0ab0*/  LOP3.LUT R3, R20, 0xfffffff0, RZ, 0xc0, !PT ;  /* 0xfffffff014037812 */ /* 0x000fe200078ec0ff */
[----:B------:R-:W-:Y:S01]  /*0ac0*/  BSSY.RECONVERGENT B0, `(.L_x_111) ;  /* 0x000001e000007945 */ /* 0x000fe20003800200 */
[----:B------:R-:W-:Y:S01]  /*0ad0*/  LOP3.LUT R21, R21, 0x7fffffff, RZ, 0xc0, !PT ;  /* 0x7fffffff15157812 */ /* 0x000fe200078ec0ff */
[----:B------:R-:W-:Y:S02]  /*0ae0*/  VIADD R22, R0, 0x20 ;  /* 0x0000002000167836 */ /* 0x000fe40000000000 */
[----:B------:R-:W-:-:S07]  /*0af0*/  IMAD.MOV.U32 R24, RZ, RZ, R3 ;  /* 0x000000ffff187224 */ /* 0x000fce00078e0003 */
.L_x_112:
[----:B------:R-:W2:Y:S01]  /*0b00*/  LDS.128 R4, [R22+-0x20] ;  /* 0xffffe00016047984 */ /* 0x000ea20000000c00 */
[----:B------:R-:W-:-:S03]  /*0b10*/  IADD3 R24, P1, PT, R24, -0x10, RZ ;  /* 0xfffffff018187810 */ /* 0x000fc60007f3e0ff */
[----:B0-----:R-:W0:Y:S01]  /*0b20*/  LDS.128 R8, [R22+-0x10] ;  /* 0xfffff00016087984 */ /* 0x001e220000000c00 */
[----:B------:R-:W-:Y:S02]  /*0b30*/  IADD3.X R21, PT, PT, R21, -0x1, RZ, P1, !PT ;  /* 0xffffffff15157810 */ /* 0x000fe40000ffe4ff */
[----:B------:R-:W-:Y:S01]  /*0b40*/  ISETP.NE.U32.AND P1, PT, R24, RZ, PT ;  /* 0x000000ff1800720c */ /* 0x000fe20003f25070 */
[----:B------:R-:W1:Y:S03]  /*0b50*/  LDS.128 R12, [R22] ;  /* 0x00000000160c7984 */ /* 0x000e660000000c00 */
[----:B------:R-:W-:Y:S01]  /*0b60*/  ISETP.NE.AND.EX P1, PT, R21, RZ, PT, P1 ;  /* 0x000000ff1500720c */ /* 0x000fe20003f25310 */
[----:B--2---:R-:W-:Y:S02]  /*0b70*/  FADD R4, R4, R19 ;  /* 0x0000001304047221 */ /* 0x004fe40000000000 */
[----:B------:R2:W3:Y:S02]  /*0b80*/  LDS.128 R16, [R22+0x10] ;  /* 0x0000100016107984 */ /* 0x0004e40000000c00 */
[----:B------:R-:W-:-:S04]  /*0b90*/  FADD R5, R5, R4 ;  /* 0x0000000405057221 */ /* 0x000fc80000000000 */
[----:B------:R-:W-:Y:S01]  /*0ba0*/  FADD R6, R6, R5 ;  /* 0x0000000506067221 */ /* 0x000fe20000000000 */
[----:B--2---:R-:W-:-:S03]  /*0bb0*/  IADD3 R22, PT, PT, R22, 0x40, RZ ;  /* 0x0000004016167810 */ /* 0x004fc60007ffe0ff */
[----:B------:R-:W-:-:S04]  /*0bc0*/  FADD R7, R7, R6 ;  /* 0x0000000607077221 */ /* 0x000fc80000000000 */
[----:B0-----:R-:W-:-:S04]  /*0bd0*/  FADD R8, R7, R8 ;  /* 0x0000000807087221 */ /* 0x001fc80000000000 */
[----:B------:R-:W-:-:S04]  /*0be0*/  FADD R9, R9, R8 ;  /* 0x0000000809097221 */ /* 0x000fc80000000000 */
[----:B------:R-:W-:-:S04]  /*0bf0*/  FADD R10, R10, R9 ;  /* 0x000000090a0a7221 */ /* 0x000fc80000000000 */
[----:B------:R-:W-:-:S04]  /*0c00*/  FADD R11, R11, R10 ;  /* 0x0000000a0b0b7221 */ /* 0x000fc80000000000 */
[----:B-1----:R-:W-:-:S04]  /*0c10*/  FADD R12, R11, R12 ;  /* 0x0000000c0b0c7221 */ /* 0x002fc80000000000 */
[----:B------:R-:W-:-:S04]  /*0c20*/  FADD R13, R13, R12 ;  /* 0x0000000c0d0d7221 */ /* 0x000fc80000000000 */
[----:B------:R-:W-:-:S04]  /*0c30*/  FADD R14, R14, R13 ;  /* 0x0000000d0e0e7221 */ /* 0x000fc80000000000 */
[----:B------:R-:W-:-:S04]  /*0c40*/  FADD R15, R15, R14 ;  /* 0x0000000e0f0f7221 */ /* 0x000fc80000000000 */
[----:B---3--:R-:W-:-:S04]  /*0c50*/  FADD R16, R15, R16 ;  /* 0x000000100f107221 */ /* 0x008fc80000000000 */
[----:B------:R-:W-:-:S04]  /*0c60*/  FADD R17, R17, R16 ;  /* 0x0000001011117221 */ /* 0x000fc80000000000 */
[----:B------:R-:W-:-:S04]  /*0c70*/  FADD R18, R18, R17 ;  /* 0x0000001112127221 */ /* 0x000fc80000000000 */
[----:B------:R-:W-:Y:S01]  /*0c80*/  FADD R19, R19, R18 ;  /* 0x0000001213137221 */ /* 0x000fe20000000000 */
[----:B------:R-:W-:Y:S06]  /*0c90*/  @P1 BRA `(.L_x_112) ;  /* 0xfffffffc00981947 */ /* 0x000fec000383ffff */
[----:B------:R-:W-:Y:S05]  /*0ca0*/  BSYNC.RECONVERGENT B0 ;  /* 0x0000000000007941 */ /* 0x000fea0003800200 */
.L_x_111:
[----:B------:R-:W-:Y:S05]  /*0cb0*/  @!P0 BRA `(.L_x_113) ;  /* 0x0000000000b48947 */ /* 0x000fea0003800000 */
[----:B------:R-:W-:Y:S02]  /*0cc0*/  ISETP.GE.U32.AND P0, PT, R25, 0x8, PT ;  /* 0x000000081900780c */ /* 0x000fe40003f06070 */
[----:B------:R-:W-:Y:S02]  /*0cd0*/  LOP3.LUT R13, R20, 0x7, RZ, 0xc0, !PT ;  /* 0x00000007140d7812 */ /* 0x000fe400078ec0ff */
[----:B------:R-:W-:Y:S02]  /*0ce0*/  ISETP.GE.U32.AND.EX P0, PT, RZ, RZ, PT, P0 ;  /* 0x000000ffff00720c */ /* 0x000fe40003f06100 */
[----:B------:R-:W-:-:S04]  /*0cf0*/  ISETP.NE.U32.AND P1, PT, R13, RZ, PT ;  /* 0x000000ff0d00720c */ /* 0x000fc80003f25070 */
[----:B------:R-:W-:-:S07]  /*0d00*/  ISETP.NE.AND.EX P1, PT, RZ, RZ, PT, P1 ;  /* 0x000000ffff00720c */ /* 0x000fce0003f25310 */
[----:B------:R-:W-:Y:S06]  /*0d10*/  @!P0 BRA `(.L_x_114) ;  /* 0x0000000000308947 */ /* 0x000fec0003800000 */
[C---:B------:R-:W-:Y:S02]  /*0d20*/  IMAD R12, R3.reuse, 0x4, R0 ;  /* 0x00000004030c7824 */ /* 0x040fe400078e0200 */
[----:B------:R-:W-:-:S03]  /*0d30*/  VIADD R3, R3, 0x8 ;  /* 0x0000000803037836 */ /* 0x000fc60000000000 */
[----:B------:R-:W2:Y:S04]  /*0d40*/  LDS.128 R4, [R12] ;  /* 0x000000000c047984 */ /* 0x000ea80000000c00 */
[----:B0-----:R-:W0:Y:S01]  /*0d50*/  LDS.128 R8, [R12+0x10] ;  /* 0x000010000c087984 */ /* 0x001e220000000c00 */
[----:B--2---:R-:W-:-:S04]  /*0d60*/  FADD R4, R19, R4 ;  /* 0x0000000413047221 */ /* 0x004fc80000000000 */
[----:B------:R-:W-:-:S04]  /*0d70*/  FADD R5, R4, R5 ;  /* 0x0000000504057221 */ /* 0x000fc80000000000 */
[----:B------:R-:W-:-:S04]  /*0d80*/  FADD R6, R5, R6 ;  /* 0x0000000605067221 */ /* 0x000fc80000000000 */
[----:B------:R-:W-:-:S04]  /*0d90*/  FADD R7, R6, R7 ;  /* 0x0000000706077221 */ /* 0x000fc80000000000 */
[----:B0-----:R-:W-:-:S04]  /*0da0*/  FADD R8, R7, R8 ;  /* 0x0000000807087221 */ /* 0x001fc80000000000 */
[----:B------:R-:W-:-:S04]  /*0db0*/  FADD R9, R8, R9 ;  /* 0x0000000908097221 */ /* 0x000fc80000000000 */
[----:B------:R-:W-:-:S04]  /*0dc0*/  FADD R10, R9, R10 ;  /* 0x0000000a090a7221 */ /* 0x000fc80000000000 */
[----:B------:R-:W-:-:S07]  /*0dd0*/  FADD R19, R10, R11 ;  /* 0x0000000b0a137221 */ /* 0x000fce0000000000 */
.L_x_114:
[----:B------:R-:W-:Y:S04]  /*0de0*/  BSSY.RECONVERGENT B0, `(.L_x_113) ;  /* 0x000001a000007945 */ /* 0x000fe80003800200 */
[----:B------:R-:W-:Y:S05]  /*0df0*/  @!P1 BRA `(.L_x_115) ;  /* 0x0000000000609947 */ /* 0x000fea0003800000 */
[----:B------:R-:W-:Y:S02]  /*0e00*/  ISETP.GE.U32.AND P0, PT, R13, 0x4, PT ;  /* 0x000000040d00780c */ /* 0x000fe40003f06070 */
[----:B------:R-:W-:Y:S02]  /*0e10*/  LOP3.LUT R20, R20, 0x3, RZ, 0xc0, !PT ;  /* 0x0000000314147812 */ /* 0x000fe400078ec0ff */
[----:B------:R-:W-:Y:S02]  /*0e20*/  ISETP.GE.U32.AND.EX P0, PT, RZ, RZ, PT, P0 ;  /* 0x000000ffff00720c */ /* 0x000fe40003f06100 */
[----:B------:R-:W-:Y:S02]  /*0e30*/  MOV R8, RZ ;  /* 0x000000ff00087202 */ /* 0x000fe40000000f00 */
[----:B------:R-:W-:-:S04]  /*0e40*/  ISETP.NE.U32.AND P1, PT, R20, RZ, PT ;  /* 0x000000ff1400720c */ /* 0x000fc80003f25070 */
[----:B------:R-:W-:-:S05]  /*0e50*/  ISETP.NE.AND.EX P1, PT, R8, RZ, PT, P1 ;  /* 0x000000ff0800720c */ /* 0x000fca0003f25310 */
[----:B------:R-:W-:Y:S08]  /*0e60*/  @!P0 BRA `(.L_x_116) ;  /* 0x00000000001c8947 */ /* 0x000ff00003800000 */
[C---:B------:R-:W-:Y:S02]  /*0e70*/  IMAD R4, R3.reuse, 0x4, R0 ;  /* 0x0000000403047824 */ /* 0x040fe400078e0200 */
[----:B------:R-:W-:-:S04]  /*0e80*/  VIADD R3, R3, 0x4 ;  /* 0x0000000403037836 */ /* 0x000fc80000000000 */
[----:B------:R-:W0:Y:S02]  /*0e90*/  LDS.128 R4, [R4] ;  /* 0x0000000004047984 */ /* 0x000e240000000c00 */
[----:B0-2---:R-:W-:-:S04]  /*0ea0*/  FADD R10, R19, R4 ;  /* 0x00000004130a7221 */ /* 0x005fc80000000000 */
[----:B------:R-:W-:-:S04]  /*0eb0*/  FADD R5, R10, R5 ;  /* 0x000000050a057221 */ /* 0x000fc80000000000 */
[----:B------:R-:W-:-:S04]  /*0ec0*/  FADD R6, R5, R6 ;  /* 0x0000000605067221 */ /* 0x000fc80000000000 */
[----:B------:R-:W-:-:S07]  /*0ed0*/  FADD R19, R6, R7 ;  /* 0x0000000706137221 */ /* 0x000fce0000000000 */
.L_x_116:
[----:B------:R-:W-:Y:S05]  /*0ee0*/  @!P1 BRA `(.L_x_115) ;  /* 0x0000000000249947 */ /* 0x000fea0003800000 */
[----:B------:R-:W-:-:S07]  /*0ef0*/  LEA R0, R3, R0, 0x2 ;  /* 0x0000000003007211 */ /* 0x000fce00078e10ff */
.L_x_117:
[----:B------:R1:W2:Y:S01]  /*0f00*/  LDS R4, [R0] ;  /* 0x0000000000047984 */ /* 0x0002a20000000800 */
[----:B------:R-:W-:-:S04]  /*0f10*/  IADD3 R20, P0, PT, R20, -0x1, RZ ;  /* 0xffffffff14147810 */ /* 0x000fc80007f1e0ff */
[----:B------:R-:W-:Y:S02]  /*0f20*/  IADD3.X R8, PT, PT, R8, -0x1, RZ, P0, !PT ;  /* 0xffffffff08087810 */ /* 0x000fe400007fe4ff */
[----:B------:R-:W-:Y:S01]  /*0f30*/  ISETP.NE.U32.AND P0, PT, R20, RZ, PT ;  /* 0x000000ff1400720c */ /* 0x000fe20003f05070 */
[----:B-1----:R-:W-:-:S03]  /*0f40*/  VIADD R0, R0, 0x4 ;  /* 0x0000000400007836 */ /* 0x002fc60000000000 */
[----:B------:R-:W-:Y:S01]  /*0f50*/  ISETP.NE.AND.EX P0, PT, R8, RZ, PT, P0 ;  /* 0x000000ff0800720c */ /* 0x000fe20003f05300 */
[----:B--2---:R-:W-:-:S12]  /*0f60*/  FADD R19, R4, R19 ;  /* 0x0000001304137221 */ /* 0x004fd80000000000 */
[----:B------:R-:W-:Y:S05]  /*0f70*/  @P0 BRA `(.L_x_117) ;  /* 0xfffffffc00e00947 */ /* 0x000fea000383ffff */
.L_x_115:
[----:B------:R-:W-:Y:S05]  /*0f80*/  BSYNC.RECONVERGENT B0 ;  /* 0x0000000000007941 */ /* 0x000fea0003800200 */
.L_x_113:
[----:B--2---:R1:W-:Y:S02]  /*0f90*/  STS [R2], R19 ;  /* 0x0000001302007388 */ /* 0x0043e40000000800 */
.L_x_110:
[----:B------:R-:W1:Y:S02]  /*0fa0*/  LDCU.64 UR6, c[0x0][0x398] ;  /* 0x00007300ff0677ac */ /* 0x000e640008000a00 */
[----:B-1----:R-:W-:-:S04]  /*0fb0*/  LEA R2, P0, R23, UR6, 0x2 ;  /* 0x0000000617027c11 */ /* 0x002fc8000f8010ff */
[----:B------:R-:W-:-:S05]  /*0fc0*/  LEA.HI.X R3, R23, UR7, RZ, 0x2, P0 ;  /* 0x0000000717037c11 */ /* 0x000fca00080f14ff */
[----:B--2---:R-:W-:Y:S01]  /*0fd0*/  STG.E desc[UR4][R2.64], R19 ;  /* 0x0000001302007986 */ /* 0x004fe2000c101904 */
[----:B------:R-:W-:Y:S05]  /*0fe0*/  EXIT ;  /* 0x000000000000794d */ /* 0x000fea0003800000 */
.L_x_118:
        /* <DEDUP_REMOVED lines=9> */
.L_x_164:


//--------------------- .text._Z4maskPffll        --------------------------
	.section	.text._Z4maskPffll,"ax",@progbits
	.align	128
        .global         _Z4maskPffll
        .type           _Z4maskPffll,@function
        .size           _Z4maskPffll,(.L_x_165 - _Z4maskPffll)
        .other          _Z4maskPffll,@"STO_CUDA_ENTRY STV_DEFAULT"
_Z4maskPffll:
.text._Z4maskPffll:
        /* <DEDUP_REMOVED lines=16> */
[C---:B0-----:R-:W-:Y:S01]  /*0100*/  LEA R2, P0, R0.reuse, UR6, 0x2 ;  /* 0x0000000600027c11 */ /* 0x041fe2000f8010ff */
[----:B------:R-:W0:Y:S03]  /*0110*/  LDCU UR6, c[0x0][0x388] ;  /* 0x00007100ff0677ac */ /* 0x000e260008000800 */
[----:B------:R-:W-:-:S05]  /*0120*/  LEA.HI.X R3, R0, UR7, RZ, 0x2, P0 ;  /* 0x0000000700037c11 */ /* 0x000fca00080f14ff */
[----:B-1----:R-:W0:Y:S02]  /*0130*/  LDG.E R0, desc[UR4][R2.64] ;  /* 0x0000000402007981 */ /* 0x002e24000c1e1900 */
[----:B0-----:R-:W-:-:S05]  /*0140*/  FSET.BF.LT.AND R5, R0, UR6, PT ;  /* 0x0000000600057c0a */ /* 0x001fca000b801000 */
[----:B------:R-:W-:Y:S01]  /*0150*/  STG.E desc[UR4][R2.64], R5 ;  /* 0x0000000502007986 */ /* 0x000fe2000c101904 */
[----:B------:R-:W-:Y:S05]  /*0160*/  EXIT ;  /* 0x000000000000794d */ /* 0x000fea0003800000 */
.L_x_119:
        /* <DEDUP_REMOVED lines=9> */
.L_x_165:


//--------------------- .text._Z3sqrPfll          --------------------------
	.section	.text._Z3sqrPfll,"ax",@progbits
	.align	128
        .global         _Z3sqrPfll
        .type           _Z3sqrPfll,@function
        .size           _Z3sqrPfll,(.L_x_166 - _Z3sqrPfll)
        .other          _Z3sqrPfll,@"STO_CUDA_ENTRY STV_DEFAULT"
_Z3sqrPfll:
.text._Z3sqrPfll:
        /* <DEDUP_REMOVED lines=16> */
[----:B------:R-:W1:Y:S01]  /*0100*/  LDCU.64 UR4, c[0x0][0x358] ;  /* 0x00006b00ff0477ac */ /* 0x000e620008000a00 */
[----:B0-----:R-:W-:-:S04]  /*0110*/  LEA R2, P0, R0, UR6, 0x2 ;  /* 0x0000000600027c11 */ /* 0x001fc8000f8010ff */
[----:B------:R-:W-:-:S05]  /*0120*/  LEA.HI.X R3, R0, UR7, RZ, 0x2, P0 ;  /* 0x0000000700037c11 */ /* 0x000fca00080f14ff */
[----:B-1----:R-:W2:Y:S02]  /*0130*/  LDG.E R0, desc[UR4][R2.64] ;  /* 0x0000000402007981 */ /* 0x002ea4000c1e1900 */
[----:B--2---:R-:W-:-:S05]  /*0140*/  FMUL R5, R0, R0 ;  /* 0x0000000000057220 */ /* 0x004fca0000400000 */
[----:B------:R-:W-:Y:S01]  /*0150*/  STG.E desc[UR4][R2.64], R5 ;  /* 0x0000000502007986 */ /* 0x000fe2000c101904 */
[----:B------:R-:W-:Y:S05]  /*0160*/  EXIT ;  /* 0x000000000000794d */ /* 0x000fea0003800000 */
.L_x_120:
        /* <DEDUP_REMOVED lines=9> */
.L_x_166:


//--------------------- .text._Z4sqrtPfll         --------------------------
	.section	.text._Z4sqrtPfll,"ax",@progbits
	.align	128
        .global         _Z4sqrtPfll
        .type           _Z4sqrtPfll,@function
        .size           _Z4sqrtPfll,(.L_x_152 - _Z4sqrtPfll)
        .other          _Z4sqrtPfll,@"STO_CUDA_ENTRY STV_DEFAULT"
_Z4sqrtPfll:
.text._Z4sqrtPfll:
        /* <DEDUP_REMOVED lines=11> */
[----:B------:R-:W-:Y:S02]  /*00b0*/  MOV R2, UR5 ;  /* 0x0000000500027c02 */ /* 0x000fe40008000f00 */
[----:B------:R-:W-:-:S04]  /*00c0*/  ISETP.LT.U32.AND P0, PT, R0, UR4, PT ;  /* 0x0000000400007c0c */ /* 0x000fc8000bf01070 */
[----:B------:R-:W-:-:S13]  /*00d0*/  ISETP.GT.AND.EX P0, PT, R2, RZ, PT, P0 ;  /* 0x000000ff0200720c */ /* 0x000fda0003f04300 */
[----:B------:R-:W-:Y:S05]  /*00e0*/  @!P0 EXIT ;  /* 0x000000000000894d */ /* 0x000fea0003800000 */
[----:B------:R-:W0:Y:S01]  /*00f0*/  LDCU.64 UR6, c[0x0][0x380] ;  /* 0x00007000ff0677ac */ /* 0x000e220008000a00 */
[----:B------:R-:W1:Y:S01]  /*0100*/  LDCU.64 UR4, c[0x0][0x358] ;  /* 0x00006b00ff0477ac */ /* 0x000e620008000a00 */
[----:B0-----:R-:W-:-:S04]  /*0110*/  LEA R2, P0, R0, UR6, 0x2 ;  /* 0x0000000600027c11 */ /* 0x001fc8000f8010ff */
[----:B------:R-:W-:-:S05]  /*0120*/  LEA.HI.X R3, R0, UR7, RZ, 0x2, P0 ;  /* 0x0000000700037c11 */ /* 0x000fca00080f14ff */
[----:B-1----:R-:W2:Y:S01]  /*0130*/  LDG.E R0, desc[UR4][R2.64] ;  /* 0x0000000402007981 */ /* 0x002ea2000c1e1900 */
[----:B------:R-:W-:Y:S01]  /*0140*/  BSSY.RECONVERGENT B0, `(.L_x_121) ;  /* 0x000000d000007945 */ /* 0x000fe20003800200 */
[----:B--2---:R-:W-:Y:S01]  /*0150*/  IADD3 R4, PT, PT, R0, -0xd000000, RZ ;  /* 0xf300000000047810 */ /* 0x004fe20007ffe0ff */
[----:B------:R0:W1:Y:S03]  /*0160*/  MUFU.RSQ R5, R0 ;  /* 0x0000000000057308 */ /* 0x0000660000001400 */
[----:B------:R-:W-:-:S13]  /*0170*/  ISETP.GT.U32.AND P0, PT, R4, 0x727fffff, PT ;  /* 0x727fffff0400780c */ /* 0x000fda0003f04070 */
[----:B0-----:R-:W-:Y:S05]  /*0180*/  @!P0 BRA `(.L_x_122) ;  /* 0x0000000000108947 */ /* 0x001fea0003800000 */
[----:B------:R-:W-:-:S07]  /*0190*/  MOV R9, 0x1b0 ;  /* 0x000001b000097802 */ /* 0x000fce0000000f00 */
[----:B-1----:R-:W-:Y:S05]  /*01a0*/  CALL.REL.NOINC `($__internal_6_$__cuda_sm20_sqrt_rn_f32_slowpath) ;  /* 0x0000000000247944 */ /* 0x002fea0003c00000 */
[----:B------:R-:W-:Y:S01]  /*01b0*/  IMAD.MOV.U32 R5, RZ, RZ, R0 ;  /* 0x000000ffff057224 */ /* 0x000fe200078e0000 */
[----:B------:R-:W-:Y:S06]  /*01c0*/  BRA `(.L_x_123) ;  /* 0x0000000000107947 */ /* 0x000fec0003800000 */
.L_x_122:
[----:B-1----:R-:W-:Y:S01]  /*01d0*/  FMUL.FTZ R7, R0, R5 ;  /* 0x0000000500077220 */ /* 0x002fe20000410000 */
[----:B------:R-:W-:-:S03]  /*01e0*/  FMUL.FTZ R5, R5, 0.5 ;  /* 0x3f00000005057820 */ /* 0x000fc60000410000 */
[----:B------:R-:W-:-:S04]  /*01f0*/  FFMA R0, -R7, R7, R0 ;  /* 0x0000000707007223 */ /* 0x000fc80000000100 */
[----:B------:R-:W-:-:S07]  /*0200*/  FFMA R5, R0, R5, R7 ;  /* 0x0000000500057223 */ /* 0x000fce0000000007 */
.L_x_123:
[----:B------:R-:W-:Y:S05]  /*0210*/  BSYNC.RECONVERGENT B0 ;  /* 0x0000000000007941 */ /* 0x000fea0003800200 */
.L_x_121:
[----:B------:R-:W-:Y:S01]  /*0220*/  STG.E desc[UR4][R2.64], R5 ;  /* 0x0000000502007986 */ /* 0x000fe2000c101904 */
[----:B------:R-:W-:Y:S05]  /*0230*/  EXIT ;  /* 0x000000000000794d */ /* 0x000fea0003800000 */
        .weak           $__internal_6_$__cuda_sm20_sqrt_rn_f32_slowpath
        .type           $__internal_6_$__cuda_sm20_sqrt_rn_f32_slowpath,@function
        .size           $__internal_6_$__cuda_sm20_sqrt_rn_f32_slowpath,(.L_x_152 - $__internal_6_$__cuda_sm20_sqrt_rn_f32_slowpath)
$__internal_6_$__cuda_sm20_sqrt_rn_f32_slowpath:
[----:B------:R-:W-:-:S13]  /*0240*/  LOP3.LUT P0, RZ, R0, 0x7fffffff, RZ, 0xc0, !PT ;  /* 0x7fffffff00ff7812 */ /* 0x000fda000780c0ff */
[----:B------:R-:W-:Y:S01]  /*0250*/  @!P0 MOV R4, R0 ;  /* 0x0000000000048202 */ /* 0x000fe20000000f00 */
[----:B------:R-:W-:Y:S06]  /*0260*/  @!P0 BRA `(.L_x_124) ;  /* 0x0000000000408947 */ /* 0x000fec0003800000 */
[----:B------:R-:W-:-:S13]  /*0270*/  FSETP.GEU.FTZ.AND P0, PT, R0, RZ, PT ;  /* 0x000000ff0000720b */ /* 0x000fda0003f1e000 */
[----:B------:R-:W-:Y:S01]  /*0280*/  @!P0 IMAD.MOV.U32 R4, RZ, RZ, 0x7fffffff ;  /* 0x7fffffffff048424 */ /* 0x000fe200078e00ff */
[----:B------:R-:W-:Y:S06]  /*0290*/  @!P0 BRA `(.L_x_124) ;  /* 0x0000000000348947 */ /* 0x000fec0003800000 */
[----:B------:R-:W-:-:S13]  /*02a0*/  FSETP.GTU.FTZ.AND P0, PT, |R0|, +INF , PT ;  /* 0x7f8000000000780b */ /* 0x000fda0003f1c200 */
[----:B------:R-:W-:Y:S01]  /*02b0*/  @P0 FADD.FTZ R4, R0, 1 ;  /* 0x3f80000000040421 */ /* 0x000fe20000010000 */
[----:B------:R-:W-:Y:S06]  /*02c0*/  @P0 BRA `(.L_x_124) ;  /* 0x0000000000280947 */ /* 0x000fec0003800000 */
[----:B------:R-:W-:-:S13]  /*02d0*/  FSETP.NEU.FTZ.AND P0, PT, |R0|, +INF , PT ;  /* 0x7f8000000000780b */ /* 0x000fda0003f1d200 */
[----:B------:R-:W-:-:S04]  /*02e0*/  @P0 FFMA R5, R0, 1.84467440737095516160e+19, RZ ;  /* 0x5f80000000050823 */ /* 0x000fc800000000ff */
[----:B------:R-:W0:Y:S02]  /*02f0*/  @P0 MUFU.RSQ R4, R5 ;  /* 0x0000000500040308 */ /* 0x000e240000001400 */
[----:B0-----:R-:W-:Y:S01]  /*0300*/  @P0 FMUL.FTZ R6, R5, R4 ;  /* 0x0000000405060220 */ /* 0x001fe20000410000 */
[----:B------:R-:W-:Y:S01]  /*0310*/  @P0 FMUL.FTZ R8, R4, 0.5 ;  /* 0x3f00000004080820 */ /* 0x000fe20000410000 */
[----:B------:R-:W-:Y:S02]  /*0320*/  @!P0 MOV R4, R0 ;  /* 0x0000000000048202 */ /* 0x000fe40000000f00 */
[----:B------:R-:W-:-:S04]  /*0330*/  @P0 FADD.FTZ R7, -R6, -RZ ;  /* 0x800000ff06070221 */ /* 0x000fc80000010100 */
[----:B------:R-:W-:-:S04]  /*0340*/  @P0 FFMA R7, R6, R7, R5 ;  /* 0x0000000706070223 */ /* 0x000fc80000000005 */
[----:B------:R-:W-:-:S04]  /*0350*/  @P0 FFMA R7, R7, R8, R6 ;  /* 0x0000000807070223 */ /* 0x000fc80000000006 */
[----:B------:R-:W-:-:S07]  /*0360*/  @P0 FMUL.FTZ R4, R7, 2.3283064365386962891e-10 ;  /* 0x2f80000007040820 */ /* 0x000fce0000410000 */
.L_x_124:
[----:B------:R-:W-:Y:S02]  /*0370*/  HFMA2 R5, -RZ, RZ, 0, 0 ;  /* 0x00000000ff057431 */ /* 0x000fe400000001ff */
[----:B------:R-:W-:Y:S01]  /*0380*/  IMAD.MOV.U32 R0, RZ, RZ, R4 ;  /* 0x000000ffff007224 */ /* 0x000fe200078e0004 */
[----:B------:R-:W-:-:S04]  /*0390*/  MOV R4, R9 ;  /* 0x0000000900047202 */ /* 0x000fc80000000f00 */
[----:B------:R-:W-:Y:S05]  /*03a0*/  RET.REL.NODEC R4 `(_Z4sqrtPfll) ;  /* 0xfffffffc04147950 */ /* 0x000fea0003c3ffff */
.L_x_125:
        /* <DEDUP_REMOVED lines=13> */
.L_x_152:


//--------------------- .text._Z3expPfll          --------------------------
	.section	.text._Z3expPfll,"ax",@progbits
	.align	128
        .global         _Z3expPfll
        .type           _Z3expPfll,@function
        .size           _Z3expPfll,(.L_x_168 - _Z3expPfll)
        .other          _Z3expPfll,@"STO_CUDA_ENTRY STV_DEFAULT"
_Z3expPfll:
.text._Z3expPfll:
        /* <DEDUP_REMOVED lines=20> */
[----:B------:R-:W-:Y:S01]  /*0140*/  HFMA2 R5, -RZ, RZ, 0.96630859375, -0.0022525787353515625 ;  /* 0x3bbb989dff057431 */ /* 0x000fe200000001ff */
[----:B------:R-:W-:-:S04]  /*0150*/  MOV R7, 0x437c0000 ;  /* 0x437c000000077802 */ /* 0x000fc80000000f00 */
[----:B--2---:R-:W-:-:S04]  /*0160*/  FFMA.SAT R4, R0, R5, 0.5 ;  /* 0x3f00000000047423 */ /* 0x004fc80000002005 */
[----:B------:R-:W-:-:S04]  /*0170*/  FFMA.RM R4, R4, R7, 12582913 ;  /* 0x4b40000104047423 */ /* 0x000fc80000004007 */
[C---:B------:R-:W-:Y:S01]  /*0180*/  FADD R5, R4.reuse, -12583039 ;  /* 0xcb40007f04057421 */ /* 0x040fe20000000000 */
[----:B------:R-:W-:-:S03]  /*0190*/  SHF.L.U32 R4, R4, 0x17, RZ ;  /* 0x0000001704047819 */ /* 0x000fc600000006ff */
[----:B------:R-:W-:-:S04]  /*01a0*/  FFMA R5, R0, 1.4426950216293334961, -R5 ;  /* 0x3fb8aa3b00057823 */ /* 0x000fc80000000805 */
[----:B------:R-:W-:-:S06]  /*01b0*/  FFMA R5, R0, 1.925963033500011079e-08, R5 ;  /* 0x32a5706000057823 */ /* 0x000fcc0000000005 */
[----:B------:R-:W0:Y:S02]  /*01c0*/  MUFU.EX2 R5, R5 ;  /* 0x0000000500057308 */ /* 0x000e240000000800 */
[----:B0-----:R-:W-:-:S05]  /*01d0*/  FMUL R7, R4, R5 ;  /* 0x0000000504077220 */ /* 0x001fca0000400000 */
[----:B------:R-:W-:Y:S01]  /*01e0*/  STG.E desc[UR4][R2.64], R7 ;  /* 0x0000000702007986 */ /* 0x000fe2000c101904 */
[----:B------:R-:W-:Y:S05]  /*01f0*/  EXIT ;  /* 0x000000000000794d */ /* 0x000fea0003800000 */
.L_x_126:
        /* <DEDUP_REMOVED lines=16> */
.L_x_168:


//--------------------- .text._Z3logPfll          --------------------------
	.section	.text._Z3logPfll,"ax",@progbits
	.align	128
        .global         _Z3logPfll
        .type           _Z3logPfll,@function
        .size           _Z3logPfll,(.L_x_169 - _Z3logPfll)
        .other          _Z3logPfll,@"STO_CUDA_ENTRY STV_DEFAULT"
_Z3logPfll:
.text._Z3logPfll:
        /* <DEDUP_REMOVED lines=20> */
[----:B------:R-:W-:Y:S01]  /*0140*/  HFMA2 R7, -RZ, RZ, 1.5048828125, 33.21875 ;  /* 0x3e055027ff077431 */ /* 0x000fe200000001ff */
[----:B--2---:R-:W-:-:S13]  /*0150*/  FSETP.GEU.AND P0, PT, R0, 1.175494350822287508e-38, PT ;  /* 0x008000000000780b */ /* 0x004fda0003f0e000 */
[----:B------:R-:W-:-:S05]  /*0160*/  @!P0 FMUL R0, R0, 8388608 ;  /* 0x4b00000000008820 */ /* 0x000fca0000400000 */
[----:B------:R-:W-:-:S04]  /*0170*/  IADD3 R4, PT, PT, R0, -0x3f2aaaab, RZ ;  /* 0xc0d5555500047810 */ /* 0x000fc80007ffe0ff */
[----:B------:R-:W-:-:S04]  /*0180*/  LOP3.LUT R5, R4, 0xff800000, RZ, 0xc0, !PT ;  /* 0xff80000004057812 */ /* 0x000fc800078ec0ff */
[-C--:B------:R-:W-:Y:S02]  /*0190*/  IADD3 R4, PT, PT, R0, -R5.reuse, RZ ;  /* 0x8000000500047210 */ /* 0x080fe40007ffe0ff */
[----:B------:R-:W-:-:S03]  /*01a0*/  I2FP.F32.S32 R5, R5 ;  /* 0x0000000500057245 */ /* 0x000fc60000201400 */
[----:B------:R-:W-:Y:S01]  /*01b0*/  FADD R6, R4, -1 ;  /* 0xbf80000004067421 */ /* 0x000fe20000000000 */
[----:B------:R-:W-:Y:S02]  /*01c0*/  FSEL R4, RZ, -23, P0 ;  /* 0xc1b80000ff047808 */ /* 0x000fe40000000000 */
[----:B------:R-:W-:Y:S01]  /*01d0*/  ISETP.GT.U32.AND P0, PT, R0, 0x7f7fffff, PT ;  /* 0x7f7fffff0000780c */ /* 0x000fe20003f04070 */
[C---:B------:R-:W-:Y:S02]  /*01e0*/  FFMA R7, R6.reuse, -R7, 0.14084610342979431152 ;  /* 0x3e1039f606077423 */ /* 0x040fe40000000807 */
[----:B------:R-:W-:Y:S01]  /*01f0*/  FFMA R4, R5, 1.1920928955078125e-07, R4 ;  /* 0x3400000005047823 */ /* 0x000fe20000000004 */
[----:B------:R-:W-:Y:S01]  /*0200*/  MOV R5, 0x7f800000 ;  /* 0x7f80000000057802 */ /* 0x000fe20000000f00 */
[----:B------:R-:W-:-:S04]  /*0210*/  FFMA R7, R6, R7, -0.12148627638816833496 ;  /* 0xbdf8cdcc06077423 */ /* 0x000fc80000000007 */
[----:B------:R-:W-:-:S04]  /*0220*/  FFMA R7, R6, R7, 0.13980610668659210205 ;  /* 0x3e0f295506077423 */ /* 0x000fc80000000007 */
[----:B------:R-:W-:-:S04]  /*0230*/  FFMA R7, R6, R7, -0.16684235632419586182 ;  /* 0xbe2ad8b906077423 */ /* 0x000fc80000000007 */
[----:B------:R-:W-:-:S04]  /*0240*/  FFMA R7, R6, R7, 0.20012299716472625732 ;  /* 0x3e4ced0b06077423 */ /* 0x000fc80000000007 */
[----:B------:R-:W-:-:S04]  /*0250*/  FFMA R7, R6, R7, -0.24999669194221496582 ;  /* 0xbe7fff2206077423 */ /* 0x000fc80000000007 */
[----:B------:R-:W-:-:S04]  /*0260*/  FFMA R7, R6, R7, 0.33333182334899902344 ;  /* 0x3eaaaa7806077423 */ /* 0x000fc80000000007 */
[----:B------:R-:W-:-:S04]  /*0270*/  FFMA R7, R6, R7, -0.5 ;  /* 0xbf00000006077423 */ /* 0x000fc80000000007 */
[----:B------:R-:W-:-:S04]  /*0280*/  FMUL R7, R6, R7 ;  /* 0x0000000706077220 */ /* 0x000fc80000400000 */
[----:B------:R-:W-:-:S04]  /*0290*/  FFMA R7, R6, R7, R6 ;  /* 0x0000000706077223 */ /* 0x000fc80000000006 */
[----:B------:R-:W-:Y:S01]  /*02a0*/  FFMA R4, R4, 0.69314718246459960938, R7 ;  /* 0x3f31721804047823 */ /* 0x000fe20000000007 */
[C---:B------:R-:W-:Y:S01]  /*02b0*/  @P0 FFMA R4, R0.reuse, R5, +INF ;  /* 0x7f80000000040423 */ /* 0x040fe20000000005 */
[----:B------:R-:W-:-:S04]  /*02c0*/  FSETP.NEU.AND P0, PT, R0, RZ, PT ;  /* 0x000000ff0000720b */ /* 0x000fc80003f0d000 */
[----:B------:R-:W-:-:S05]  /*02d0*/  FSEL R5, R4, -INF , P0 ;  /* 0xff80000004057808 */ /* 0x000fca0000000000 */
[----:B------:R-:W-:Y:S01]  /*02e0*/  STG.E desc[UR4][R2.64], R5 ;  /* 0x0000000502007986 */ /* 0x000fe2000c101904 */
[----:B------:R-:W-:Y:S05]  /*02f0*/  EXIT ;  /* 0x000000000000794d */ /* 0x000fea0003800000 */
.L_x_127:
        /* <DEDUP_REMOVED lines=16> */
.L_x_169:


//--------------------- .text._Z3sumPffll         --------------------------
	.section	.text._Z3sumPffll,"ax",@progbits
	.align	128
        .global         _Z3sumPffll
        .type           _Z3sumPffll,@function
        .size           _Z3sumPffll,(.L_x_170 - _Z3sumPffll)
        .other          _Z3sumPffll,@"STO_CUDA_ENTRY STV_DEFAULT"
_Z3sumPffll:
.text._Z3sumPffll:
        /* <DEDUP_REMOVED lines=20> */
[----:B0-----:R-:W-:-:S05]  /*0140*/  FADD R5, R0, UR6 ;  /* 0x0000000600057e21 */ /* 0x001fca0008000000 */
[----:B------:R-:W-:Y:S01]  /*0150*/  STG.E desc[UR4][R2.64], R5 ;  /* 0x0000000502007986 */ /* 0x000fe2000c101904 */
[----:B------:R-:W-:Y:S05]  /*0160*/  EXIT ;  /* 0x000000000000794d */ /* 0x000fea0003800000 */
.L_x_128:
        /* <DEDUP_REMOVED lines=9> */
.L_x_170:


//--------------------- .text._Z4multPffll        --------------------------
	.section	.text._Z4multPffll,"ax",@progbits
	.align	128
        .global         _Z4multPffll
        .type           _Z4multPffll,@function
        .size           _Z4multPffll,(.L_x_171 - _Z4multPffll)
        .other          _Z4multPffll,@"STO_CUDA_ENTRY STV_DEFAULT"
_Z4multPffll:
.text._Z4multPffll:
        /* <DEDUP_REMOVED lines=20> */
[----:B0-----:R-:W-:-:S05]  /*0140*/  FMUL R5, R0, UR6 ;  /* 0x0000000600057c20 */ /* 0x001fca0008400000 */
[----:B------:R-:W-:Y:S01]  /*0150*/  STG.E desc[UR4][R2.64], R5 ;  /* 0x0000000502007986 */ /* 0x000fe2000c101904 */
[----:B------:R-:W-:Y:S05]  /*0160*/  EXIT ;  /* 0x000000000000794d */ /* 0x000fea0003800000 */
.L_x_129:
        /* <DEDUP_REMOVED lines=9> */
.L_x_171:


//--------------------- .text._Z3setPffll         --------------------------
	.section	.text._Z3setPffll,"ax",@progbits
	.align	128
        .global         _Z3setPffll
        .type           _Z3setPffll,@function
        .size           _Z3setPffll,(.L_x_172 - _Z3setPffll)
        .other          _Z3setPffll,@"STO_CUDA_ENTRY STV_DEFAULT"
_Z3setPffll:
.text._Z3setPffll:
        /* <DEDUP_REMOVED lines=15> */
[----:B------:R-:W1:Y:S01]  /*00f0*/  LDC R5, c[0x0][0x388] ;  /* 0x0000e200ff057b82 */ /* 0x000e620000000800 */
[----:B------:R-:W1:Y:S01]  /*0100*/  LDCU.64 UR4, c[0x0][0x358] ;  /* 0x00006b00ff0477ac */ /* 0x000e620008000a00 */
[----:B0-----:R-:W-:-:S04]  /*0110*/  LEA R2, P0, R0, UR6, 0x2 ;  /* 0x0000000600027c11 */ /* 0x001fc8000f8010ff */
[----:B------:R-:W-:-:S05]  /*0120*/  LEA.HI.X R3, R0, UR7, RZ, 0x2, P0 ;  /* 0x0000000700037c11 */ /* 0x000fca00080f14ff */
[----:B-1----:R-:W-:Y:S01]  /*0130*/  STG.E desc[UR4][R2.64], R5 ;  /* 0x0000000502007986 */ /* 0x002fe2000c101904 */
[----:B------:R-:W-:Y:S05]  /*0140*/  EXIT ;  /* 0x000000000000794d */ /* 0x000fea0003800000 */
.L_x_130:
        /* <DEDUP_REMOVED lines=11> */
.L_x_172:


//--------------------- .text._Z4fillPfS_iiiiiii  --------------------------
	.section	.text._Z4fillPfS_iiiiiii,"ax",@progbits
	.align	128
        .global         _Z4fillPfS_iiiiiii
        .type           _Z4fillPfS_iiiiiii,@function
        .size           _Z4fillPfS_iiiiiii,(.L_x_173 - _Z4fillPfS_iiiiiii)
        .other          _Z4fillPfS_iiiiiii,@"STO_CUDA_ENTRY STV_DEFAULT"
_Z4fillPfS_iiiiiii:
.text._Z4fillPfS_iiiiiii:
[----:B------:R-:W-:Y:S01]  /*0000*/  LDC R1, c[0x0][0x37c] ;  /* 0x0000df00ff017b82 */ /* 0x000fe20000000800 */
[----:B------:R-:W0:Y:S07]  /*0010*/  S2R R0, SR_TID.X ;  /* 0x0000000000007919 */ /* 0x000e2e0000002100 */
[----:B------:R-:W0:Y:S08]  /*0020*/  LDC.64 R2, c[0x0][0x398] ;  /* 0x0000e600ff027b82 */ /* 0x000e300000000a00 */
[----:B------:R-:W1:Y:S08]  /*0030*/  S2UR UR5, SR_CTAID.Y ;  /* 0x00000000000579c3 */ /* 0x000e700000002600 */
[----:B------:R-:W1:Y:S08]  /*0040*/  LDC.64 R4, c[0x0][0x390] ;  /* 0x0000e400ff047b82 */ /* 0x000e700000000a00 */
[----:B------:R-:W2:Y:S01]  /*0050*/  S2UR UR4, SR_CTAID.X ;  /* 0x00000000000479c3 */ /* 0x000ea20000002500 */
[----:B0-----:R-:W-:-:S07]  /*0060*/  IADD3 R3, PT, PT, R0, R3, RZ ;  /* 0x0000000300037210 */ /* 0x001fce0007ffe0ff */
[----:B------:R-:W2:Y:S01]  /*0070*/  LDC.64 R6, c[0x0][0x3a0] ;  /* 0x0000e800ff067b82 */ /* 0x000ea20000000a00 */
[----:B-1----:R-:W-:-:S04]  /*0080*/  IMAD R3, R3, R4, UR5 ;  /* 0x0000000503037e24 */ /* 0x002fc8000f8e0204 */
[----:B--2---:R-:W-:Y:S01]  /*0090*/  IMAD R9, R6, UR4, R3 ;  /* 0x0000000406097c24 */ /* 0x004fe2000f8e0203 */
[----:B------:R-:W-:-:S04]  /*00a0*/  IADD3 R3, PT, PT, R0, R5, RZ ;  /* 0x0000000500037210 */ /* 0x000fc80007ffe0ff */
[----:B------:R-:W-:Y:S01]  /*00b0*/  ISETP.GE.AND P0, PT, R9, R7, PT ;  /* 0x000000070900720c */ /* 0x000fe20003f06270 */
[----:B------:R-:W-:-:S04]  /*00c0*/  IMAD R3, R3, R4, UR5 ;  /* 0x0000000503037e24 */ /* 0x000fc8000f8e0204 */
[----:B------:R-:W-:-:S08]  /*00d0*/  IMAD R7, R2, UR4, R3 ;  /* 0x0000000402077c24 */ /* 0x000fd0000f8e0203 */
[----:B------:R-:W-:Y:S05]  /*00e0*/  @P0 EXIT ;  /* 0x000000000000094d */ /* 0x000fea0003800000 */
[----:B------:R-:W0:Y:S02]  /*00f0*/  LDCU UR4, c[0x0][0x3a8] ;  /* 0x00007500ff0477ac */ /* 0x000e240008000800 */
[----:B0-----:R-:W-:Y:S01]  /*0100*/  UISETP.NE.AND UP0, UPT, UR4, URZ, UPT ;  /* 0x000000ff0400728c */ /* 0x001fe2000bf05270 */
[----:B------:R-:W0:Y:S08]  /*0110*/  LDCU.64 UR4, c[0x0][0x358] ;  /* 0x00006b00ff0477ac */ /* 0x000e300008000a00 */
[----:B------:R-:W-:Y:S05]  /*0120*/  BRA.U !UP0, `(.L_x_131) ;  /* 0x0000000108247547 */ /* 0x000fea000b800000 */
[----:B------:R-:W1:Y:S08]  /*0130*/  LDC.64 R2, c[0x0][0x380] ;  /* 0x0000e000ff027b82 */ /* 0x000e700000000a00 */
[----:B------:R-:W2:Y:S01]  /*0140*/  LDC.64 R4, c[0x0][0x388] ;  /* 0x0000e200ff047b82 */ /* 0x000ea20000000a00 */
[----:B-1----:R-:W-:-:S06]  /*0150*/  IMAD.WIDE R2, R7, 0x4, R2 ;  /* 0x0000000407027825 */ /* 0x002fcc00078e0202 */
[----:B0-----:R-:W3:Y:S01]  /*0160*/  LDG.E R2, desc[UR4][R2.64] ;  /* 0x0000000402027981 */ /* 0x001ee2000c1e1900 */
[----:B--2---:R-:W-:-:S05]  /*0170*/  IMAD.WIDE R4, R9, 0x4, R4 ;  /* 0x0000000409047825 */ /* 0x004fca00078e0204 */
[----:B------:R-:W3:Y:S02]  /*0180*/  LDG.E R7, desc[UR4][R4.64] ;  /* 0x0000000404077981 */ /* 0x000ee4000c1e1900 */
[----:B---3--:R-:W-:-:S05]  /*0190*/  FADD R7, R2, R7 ;  /* 0x0000000702077221 */ /* 0x008fca0000000000 */
[----:B------:R-:W-:Y:S01]  /*01a0*/  STG.E desc[UR4][R4.64], R7 ;  /* 0x0000000704007986 */ /* 0x000fe2000c101904 */
[----:B------:R-:W-:Y:S05]  /*01b0*/  EXIT ;  /* 0x000000000000794d */ /* 0x000fea0003800000 */
.L_x_131:
[----:B------:R-:W1:Y:S08]  /*01c0*/  LDC.64 R2, c[0x0][0x380] ;  /* 0x0000e000ff027b82 */ /* 0x000e700000000a00 */
[----:B------:R-:W2:Y:S01]  /*01d0*/  LDC.64 R4, c[0x0][0x388] ;  /* 0x0000e200ff047b82 */ /* 0x000ea20000000a00 */
[----:B-1----:R-:W-:-:S06]  /*01e0*/  IMAD.WIDE R2, R7, 0x4, R2 ;  /* 0x0000000407027825 */ /* 0x002fcc00078e0202 */
[----:B0-----:R-:W3:Y:S01]  /*01f0*/  LDG.E R3, desc[UR4][R2.64] ;  /* 0x0000000402037981 */ /* 0x001ee2000c1e1900 */
[----:B--2---:R-:W-:-:S05]  /*0200*/  IMAD.WIDE R4, R9, 0x4, R4 ;  /* 0x0000000409047825 */ /* 0x004fca00078e0204 */
[----:B---3--:R-:W-:Y:S01]  /*0210*/  STG.E desc[UR4][R4.64], R3 ;  /* 0x0000000304007986 */ /* 0x008fe2000c101904 */
[----:B------:R-:W-:Y:S05]  /*0220*/  EXIT ;  /* 0x000000000000794d */ /* 0x000fea0003800000 */
.L_x_132:
        /* <DEDUP_REMOVED lines=13> */
.L_x_173:


//--------------------- .text._Z6conv2DPfiiiiS_iiiS_iiiii --------------------------
	.section	.text._Z6conv2DPfiiiiS_iiiS_iiiii,"ax",@progbits
	.align	128
        .global         _Z6conv2DPfiiiiS_iiiS_iiiii
        .type           _Z6conv2DPfiiiiS_iiiS_iiiii,@function
        .size           _Z6conv2DPfiiiiS_iiiS_iiiii,(.L_x_174 - _Z6conv2DPfiiiiS_iiiS_iiiii)
        .other          _Z6conv2DPfiiiiS_iiiS_iiiii,@"STO_CUDA_ENTRY STV_DEFAULT"
_Z6conv2DPfiiiiS_iiiS_iiiii:
.text._Z6conv2DPfiiiiS_iiiS_iiiii:
[----:B------:R-:W-:Y:S01]  /*0000*/  LDC R1, c[0x0][0x37c] ;  /* 0x0000df00ff017b82 */ /* 0x000fe20000000800 */
[----:B------:R-:W0:Y:S01]  /*0010*/  S2R R0, SR_TID.X ;  /* 0x0000000000007919 */ /* 0x000e220000002100 */
[----:B------:R-:W1:Y:S06]  /*0020*/  LDCU UR6, c[0x0][0x3a0] ;  /* 0x00007400ff0677ac */ /* 0x000e6c0008000800 */
[----:B------:R-:W2:Y:S01]  /*0030*/  LDC.64 R2, c[0x0][0x3b8] ;  /* 0x0000ee00ff027b82 */ /* 0x000ea20000000a00 */
[----:B------:R-:W1:Y:S07]  /*0040*/  LDCU UR4, c[0x0][0x388] ;  /* 0x00007100ff0477ac */ /* 0x000e6e0008000800 */
[----:B------:R-:W0:Y:S08]  /*0050*/  S2UR UR5, SR_CTAID.X ;  /* 0x00000000000579c3 */ /* 0x000e300000002500 */
[----:B------:R-:W0:Y:S01]  /*0060*/  LDC R5, c[0x0][0x360] ;  /* 0x0000d800ff057b82 */ /* 0x000e220000000800 */
[----:B-1----:R-:W-:-:S06]  /*0070*/  UIMAD UR4, UR6, UR4, URZ ;  /* 0x00000004060472a4 */ /* 0x002fcc000f8e02ff */
[----:B--2---:R-:W-:Y:S02]  /*0080*/  IMAD R4, R2, UR4, RZ ;  /* 0x0000000402047c24 */ /* 0x004fe4000f8e02ff */
[----:B0-----:R-:W-:Y:S02]  /*0090*/  IMAD R0, R5, UR5, R0 ;  /* 0x0000000505007c24 */ /* 0x001fe4000f8e0200 */
[----:B------:R-:W-:-:S05]  /*00a0*/  IMAD R5, R4, R3, RZ ;  /* 0x0000000304057224 */ /* 0x000fca00078e02ff */
[----:B------:R-:W-:Y:S02]  /*00b0*/  ISETP.GE.U32.AND P0, PT, R0, R5, PT ;  /* 0x000000050000720c */ /* 0x000fe40003f06070 */
[----:B------:R-:W-:-:S04]  /*00c0*/  SHF.R.S32.HI R5, RZ, 0x1f, R5 ;  /* 0x0000001fff057819 */ /* 0x000fc80000011405 */
[----:B------:R-:W-:-:S13]  /*00d0*/  ISETP.GE.AND.EX P0, PT, RZ, R5, PT, P0 ;  /* 0x00000005ff00720c */ /* 0x000fda0003f06300 */
[----:B------:R-:W-:Y:S05]  /*00e0*/  @P0 EXIT ;  /* 0x000000000000094d */ /* 0x000fea0003800000 */
[----:B------:R-:W-:Y:S01]  /*00f0*/  IMAD R2, R2, R3, RZ ;  /* 0x0000000302027224 */ /* 0x000fe200078e02ff */
[----:B------:R-:W-:Y:S01]  /*0100*/  IABS R12, R0 ;  /* 0x00000000000c7213 */ /* 0x000fe20000000000 */
[----:B------:R-:W0:Y:S01]  /*0110*/  LDCU UR5, c[0x0][0x3a4] ;  /* 0x00007480ff0577ac */ /* 0x000e220008000800 */
[----:B------:R-:W-:Y:S01]  /*0120*/  BSSY.RECONVERGENT B0, `(.L_x_133) ;  /* 0x000014c000007945 */ /* 0x000fe20003800200 */
[----:B------:R-:W-:Y:S02]  /*0130*/  IMAD R5, R2, UR6, RZ ;  /* 0x0000000602057c24 */ /* 0x000fe4000f8e02ff */
[----:B------:R-:W-:Y:S01]  /*0140*/  HFMA2 R16, -RZ, RZ, 0, 0 ;  /* 0x00000000ff107431 */ /* 0x000fe200000001ff */
[----:B------:R-:W1:Y:S02]  /*0150*/  LDCU.64 UR6, c[0x0][0x358] ;  /* 0x00006b00ff0677ac */ /* 0x000e640008000a00 */
[----:B------:R-:W-:-:S04]  /*0160*/  IABS R9, R5 ;  /* 0x0000000500097213 */ /* 0x000fc80000000000 */
[----:B------:R-:W2:Y:S01]  /*0170*/  I2F.RP R4, R9 ;  /* 0x0000000900047306 */ /* 0x000ea20000209400 */
[----:B0-----:R-:W-:-:S04]  /*0180*/  ULEA.HI UR4, UR5, UR5, URZ, 0x1 ;  /* 0x0000000505047291 */ /* 0x001fc8000f8f08ff */
[----:B------:R-:W-:-:S03]  /*0190*/  USHF.R.S32.HI UR4, URZ, 0x1, UR4 ;  /* 0x00000001ff047899 */ /* 0x000fc60008011404 */
[----:B--2---:R-:W0:Y:S02]  /*01a0*/  MUFU.RCP R4, R4 ;  /* 0x0000000400047308 */ /* 0x004e240000001000 */
[----:B0-----:R-:W-:Y:S02]  /*01b0*/  IADD3 R6, PT, PT, R4, 0xffffffe, RZ ;  /* 0x0ffffffe04067810 */ /* 0x001fe40007ffe0ff */
[----:B------:R-:W-:-:S04]  /*01c0*/  IABS R4, R2 ;  /* 0x0000000200047213 */ /* 0x000fc80000000000 */
[----:B------:R0:W2:Y:S02]  /*01d0*/  F2I.FTZ.U32.TRUNC.NTZ R7, R6 ;  /* 0x0000000600077305 */ /* 0x0000a4000021f000 */
[----:B0-----:R-:W-:Y:S01]  /*01e0*/  HFMA2 R6, -RZ, RZ, 0, 0 ;  /* 0x00000000ff067431 */ /* 0x001fe200000001ff */
[----:B--2---:R-:W-:-:S05]  /*01f0*/  IADD3 R8, PT, PT, RZ, -R7, RZ ;  /* 0x80000007ff087210 */ /* 0x004fca0007ffe0ff */
[----:B------:R-:W-:Y:S01]  /*0200*/  IMAD R11, R8, R9, RZ ;  /* 0x00000009080b7224 */ /* 0x000fe200078e02ff */
[----:B------:R-:W-:-:S03]  /*0210*/  IABS R8, R5 ;  /* 0x0000000500087213 */ /* 0x000fc60000000000 */
[----:B------:R-:W-:Y:S01]  /*0220*/  IMAD.HI.U32 R7, R7, R11, R6 ;  /* 0x0000000b07077227 */ /* 0x000fe200078e0006 */
[----:B------:R-:W-:Y:S02]  /*0230*/  IADD3 R11, PT, PT, RZ, -R8, RZ ;  /* 0x80000008ff0b7210 */ /* 0x000fe40007ffe0ff */
[----:B------:R-:W0:Y:S03]  /*0240*/  I2F.RP R8, R4 ;  /* 0x0000000400087306 */ /* 0x000e260000209400 */
[----:B------:R-:W-:-:S04]  /*0250*/  IMAD.HI.U32 R10, R7, R12, RZ ;  /* 0x0000000c070a7227 */ /* 0x000fc800078e00ff */
[----:B------:R-:W-:-:S05]  /*0260*/  IMAD R6, R10, R11, R12 ;  /* 0x0000000b0a067224 */ /* 0x000fca00078e020c */
[----:B------:R-:W-:Y:S01]  /*0270*/  ISETP.GT.U32.AND P2, PT, R9, R6, PT ;  /* 0x000000060900720c */ /* 0x000fe20003f44070 */
[----:B0-----:R-:W0:-:S12]  /*0280*/  MUFU.RCP R8, R8 ;  /* 0x0000000800087308 */ /* 0x001e180000001000 */
[-C--:B------:R-:W-:Y:S02]  /*0290*/  @!P2 IADD3 R6, PT, PT, R6, -R9.reuse, RZ ;  /* 0x800000090606a210 */ /* 0x080fe40007ffe0ff */
[----:B------:R-:W-:Y:S02]  /*02a0*/  @!P2 IADD3 R10, PT, PT, R10, 0x1, RZ ;  /* 0x000000010a0aa810 */ /* 0x000fe40007ffe0ff */
[----:B------:R-:W-:Y:S02]  /*02b0*/  ISETP.GE.U32.AND P0, PT, R6, R9, PT ;  /* 0x000000090600720c */ /* 0x000fe40003f06070 */
[----:B------:R-:W-:Y:S02]  /*02c0*/  LOP3.LUT R6, R0, R5, RZ, 0x3c, !PT ;  /* 0x0000000500067212 */ /* 0x000fe400078e3cff */
[----:B------:R-:W-:Y:S02]  /*02d0*/  ISETP.NE.AND P2, PT, R5, RZ, PT ;  /* 0x000000ff0500720c */ /* 0x000fe40003f45270 */
[----:B------:R-:W-:-:S02]  /*02e0*/  ISETP.GE.AND P1, PT, R6, RZ, PT ;  /* 0x000000ff0600720c */ /* 0x000fc40003f26270 */
[----:B0-----:R-:W-:-:S04]  /*02f0*/  IADD3 R6, PT, PT, R8, 0xffffffe, RZ ;  /* 0x0ffffffe08067810 */ /* 0x001fc80007ffe0ff */
[----:B------:R0:W2:Y:S01]  /*0300*/  F2I.FTZ.U32.TRUNC.NTZ R7, R6 ;  /* 0x0000000600077305 */ /* 0x0000a2000021f000 */
[----:B------:R-:W-:-:S06]  /*0310*/  @P0 IADD3 R10, PT, PT, R10, 0x1, RZ ;  /* 0x000000010a0a0810 */ /* 0x000fcc0007ffe0ff */
[----:B------:R-:W-:Y:S02]  /*0320*/  @!P1 IADD3 R10, PT, PT, -R10, RZ, RZ ;  /* 0x000000ff0a0a9210 */ /* 0x000fe40007ffe1ff */
[----:B------:R-:W-:Y:S02]  /*0330*/  @!P2 LOP3.LUT R10, RZ, R5, RZ, 0x33, !PT ;  /* 0x00000005ff0aa212 */ /* 0x000fe400078e33ff */
[----:B0-----:R-:W-:Y:S02]  /*0340*/  MOV R6, RZ ;  /* 0x000000ff00067202 */ /* 0x001fe40000000f00 */
[----:B------:R-:W-:Y:S02]  /*0350*/  IADD3 R8, PT, PT, -R10, RZ, RZ ;  /* 0x000000ff0a087210 */ /* 0x000fe40007ffe1ff */
[----:B--2---:R-:W-:-:S03]  /*0360*/  IADD3 R9, PT, PT, RZ, -R7, RZ ;  /* 0x80000007ff097210 */ /* 0x004fc60007ffe0ff */
[----:B------:R-:W-:Y:S01]  /*0370*/  IMAD R5, R5, R8, R0 ;  /* 0x0000000805057224 */ /* 0x000fe200078e0200 */
[----:B------:R-:W-:Y:S01]  /*0380*/  IABS R8, R2 ;  /* 0x0000000200087213 */ /* 0x000fe20000000000 */
[----:B------:R-:W-:-:S03]  /*0390*/  IMAD R9, R9, R4, RZ ;  /* 0x0000000409097224 */ /* 0x000fc600078e02ff */
[----:B------:R-:W-:Y:S01]  /*03a0*/  IABS R12, R5 ;  /* 0x00000005000c7213 */ /* 0x000fe20000000000 */
[----:B------:R-:W-:Y:S01]  /*03b0*/  IMAD.HI.U32 R7, R7, R9, R6 ;  /* 0x0000000907077227 */ /* 0x000fe200078e0006 */
[----:B------:R-:W-:Y:S02]  /*03c0*/  IABS R6, R3 ;  /* 0x0000000300067213 */ /* 0x000fe40000000000 */
[----:B------:R-:W-:Y:S02]  /*03d0*/  IADD3 R11, PT, PT, RZ, -R8, RZ ;  /* 0x80000008ff0b7210 */ /* 0x000fe40007ffe0ff */
[----:B------:R-:W0:Y:S01]  /*03e0*/  I2F.RP R8, R6 ;  /* 0x0000000600087306 */ /* 0x000e220000209400 */
        /* <DEDUP_REMOVED lines=14> */
[----:B------:R-:W-:Y:S01]  /*04d0*/  @!P2 LOP3.LUT R9, RZ, R2, RZ, 0x33, !PT ;  /* 0x00000002ff09a212 */ /* 0x000fe200078e33ff */
[----:B0-----:R-:W-:-:S03]  /*04e0*/  HFMA2 R12, -RZ, RZ, 0, 0 ;  /* 0x00000000ff0c7431 */ /* 0x001fc600000001ff */
[----:B------:R-:W-:Y:S02]  /*04f0*/  IADD3 R4, PT, PT, -R9, RZ, RZ ;  /* 0x000000ff09047210 */ /* 0x000fe40007ffe1ff */
[----:B--2---:R-:W-:-:S03]  /*0500*/  IADD3 R7, PT, PT, RZ, -R13, RZ ;  /* 0x8000000dff077210 */ /* 0x004fc60007ffe0ff */
[----:B------:R-:W-:Y:S02]  /*0510*/  IMAD R4, R2, R4, R5 ;  /* 0x0000000402047224 */ /* 0x000fe400078e0205 */
[----:B------:R-:W-:-:S03]  /*0520*/  IMAD R5, R7, R6, RZ ;  /* 0x0000000607057224 */ /* 0x000fc600078e02ff */
[----:B------:R-:W-:Y:S01]  /*0530*/  IABS R2, R4 ;  /* 0x0000000400027213 */ /* 0x000fe20000000000 */
[----:B------:R-:W-:-:S03]  /*0540*/  IMAD.HI.U32 R12, R13, R5, R12 ;  /* 0x000000050d0c7227 */ /* 0x000fc600078e000c */
[----:B------:R-:W-:-:S05]  /*0550*/  MOV R5, R2 ;  /* 0x0000000200057202 */ /* 0x000fca0000000f00 */
[----:B------:R-:W-:-:S05]  /*0560*/  IMAD.HI.U32 R12, R12, R5, RZ ;  /* 0x000000050c0c7227 */ /* 0x000fca00078e00ff */
[----:B------:R-:W-:-:S05]  /*0570*/  IADD3 R2, PT, PT, -R12, RZ, RZ ;  /* 0x000000ff0c027210 */ /* 0x000fca0007ffe1ff */
[----:B------:R-:W-:Y:S01]  /*0580*/  IMAD R5, R6, R2, R5 ;  /* 0x0000000206057224 */ /* 0x000fe200078e0205 */
[----:B------:R-:W-:-:S04]  /*0590*/  LOP3.LUT R2, R4, R3, RZ, 0x3c, !PT ;  /* 0x0000000304027212 */ /* 0x000fc800078e3cff */
[----:B------:R-:W-:Y:S02]  /*05a0*/  ISETP.GT.U32.AND P2, PT, R6, R5, PT ;  /* 0x000000050600720c */ /* 0x000fe40003f44070 */
[----:B------:R-:W-:-:S11]  /*05b0*/  ISETP.GE.AND P1, PT, R2, RZ, PT ;  /* 0x000000ff0200720c */ /* 0x000fd60003f26270 */
[-C--:B------:R-:W-:Y:S02]  /*05c0*/  @!P2 IADD3 R5, PT, PT, R5, -R6.reuse, RZ ;  /* 0x800000060505a210 */ /* 0x080fe40007ffe0ff */
[----:B------:R-:W-:Y:S02]  /*05d0*/  @!P2 IADD3 R12, PT, PT, R12, 0x1, RZ ;  /* 0x000000010c0ca810 */ /* 0x000fe40007ffe0ff */
[----:B------:R-:W-:Y:S02]  /*05e0*/  ISETP.GE.U32.AND P0, PT, R5, R6, PT ;  /* 0x000000060500720c */ /* 0x000fe40003f06070 */
[----:B------:R-:W0:Y:S01]  /*05f0*/  LDC R5, c[0x0][0x3c8] ;  /* 0x0000f200ff057b82 */ /* 0x000e220000000800 */
[----:B------:R-:W-:-:S10]  /*0600*/  ISETP.NE.AND P2, PT, R3, RZ, PT ;  /* 0x000000ff0300720c */ /* 0x000fd40003f45270 */
[----:B------:R-:W-:-:S04]  /*0610*/  @P0 IADD3 R12, PT, PT, R12, 0x1, RZ ;  /* 0x000000010c0c0810 */ /* 0x000fc80007ffe0ff */
[----:B------:R-:W-:Y:S02]  /*0620*/  @!P1 IADD3 R12, PT, PT, -R12, RZ, RZ ;  /* 0x000000ff0c0c9210 */ /* 0x000fe40007ffe1ff */
[----:B------:R-:W-:-:S04]  /*0630*/  @!P2 LOP3.LUT R12, RZ, R3, RZ, 0x33, !PT ;  /* 0x00000003ff0ca212 */ /* 0x000fc800078e33ff */
[C-C-:B0-----:R-:W-:Y:S02]  /*0640*/  IADD3 R15, PT, PT, R12.reuse, -UR4, -R5.reuse ;  /* 0x800000040c0f7c10 */ /* 0x141fe4000fffe805 */
[C---:B------:R-:W-:Y:S02]  /*0650*/  IADD3 R2, PT, PT, R12.reuse, UR4, -R5 ;  /* 0x000000040c027c10 */ /* 0x040fe4000fffe805 */
[----:B------:R-:W-:Y:S02]  /*0660*/  IADD3 R12, PT, PT, -R12, RZ, RZ ;  /* 0x000000ff0c0c7210 */ /* 0x000fe40007ffe1ff */
[----:B------:R-:W-:-:S03]  /*0670*/  ISETP.GT.AND P0, PT, R15, R2, PT ;  /* 0x000000020f00720c */ /* 0x000fc60003f04270 */
[----:B------:R-:W-:-:S10]  /*0680*/  IMAD R8, R3, R12, R4 ;  /* 0x0000000c03087224 */ /* 0x000fd400078e0204 */
[----:B-1----:R-:W-:Y:S05]  /*0690*/  @P0 BRA `(.L_x_134) ;  /* 0x0000000c00d00947 */ /* 0x002fea0003800000 */
[----:B------:R-:W0:Y:S01]  /*06a0*/  LDC.64 R12, c[0x0][0x390] ;  /* 0x0000e400ff0c7b82 */ /* 0x000e220000000a00 */
[----:B------:R-:W1:Y:S07]  /*06b0*/  LDCU UR4, c[0x0][0x38c] ;  /* 0x00007180ff0477ac */ /* 0x000e6e0008000800 */
[----:B------:R-:W2:Y:S01]  /*06c0*/  LDC R6, c[0x0][0x3a8] ;  /* 0x0000ea00ff067b82 */ /* 0x000ea20000000800 */
[----:B0-----:R-:W-:Y:S02]  /*06d0*/  ISETP.GE.AND P0, PT, R13, 0x1, PT ;  /* 0x000000010d00780c */ /* 0x001fe40003f06270 */
[C---:B--2---:R-:W-:Y:S01]  /*06e0*/  LEA.HI R3, R6.reuse, R6, RZ, 0x1 ;  /* 0x0000000606037211 */ /* 0x044fe200078f08ff */
[----:B------:R-:W-:-:S03]  /*06f0*/  IMAD R6, R6, UR5, RZ ;  /* 0x0000000506067c24 */ /* 0x000fc6000f8e02ff */
[----:B------:R-:W-:-:S04]  /*0700*/  SHF.R.S32.HI R3, RZ, 0x1, R3 ;  /* 0x00000001ff037819 */ /* 0x000fc80000011403 */
[CCC-:B------:R-:W-:Y:S02]  /*0710*/  IADD3 R4, PT, PT, R8.reuse, -R5.reuse, -R3.reuse ;  /* 0x8000000508047210 */ /* 0x1c0fe40007ffe803 */
[----:B------:R-:W-:Y:S01]  /*0720*/  IADD3 R5, PT, PT, R8, -R5, R3 ;  /* 0x8000000508057210 */ /* 0x000fe20007ffe003 */
[----:B-1----:R-:W-:Y:S01]  /*0730*/  IMAD R8, R12, UR4, RZ ;  /* 0x000000040c087c24 */ /* 0x002fe2000f8e02ff */
[----:B------:R-:W-:Y:S06]  /*0740*/  @!P0 BRA `(.L_x_134) ;  /* 0x0000000c00a48947 */ /* 0x000fec0003800000 */
[-C--:B------:R-:W-:Y:S01]  /*0750*/  IMAD R12, R6, R13.reuse, RZ ;  /* 0x0000000d060c7224 */ /* 0x080fe200078e02ff */
[----:B------:R-:W-:Y:S01]  /*0760*/  LOP3.LUT R20, R13, 0x7ffffff0, RZ, 0xc0, !PT ;  /* 0x7ffffff00d147812 */ /* 0x000fe200078ec0ff */
[----:B------:R-:W-:Y:S02]  /*0770*/  IMAD R3, R8, R13, RZ ;  /* 0x0000000d08037224 */ /* 0x000fe400078e02ff */
[----:B------:R-:W-:Y:S02]  /*0780*/  HFMA2 R16, -RZ, RZ, 0, 0 ;  /* 0x00000000ff107431 */ /* 0x000fe400000001ff */
[----:B------:R-:W-:Y:S01]  /*0790*/  IMAD R9, R9, R12, RZ ;  /* 0x0000000c09097224 */ /* 0x000fe200078e02ff */
[C---:B------:R-:W-:Y:S01]  /*07a0*/  LOP3.LUT R7, R13.reuse, 0xf, RZ, 0xc0, !PT ;  /* 0x0000000f0d077812 */ /* 0x040fe200078ec0ff */
[----:B------:R-:W-:Y:S01]  /*07b0*/  IMAD R10, R10, R3, RZ ;  /* 0x000000030a0a7224 */ /* 0x000fe200078e02ff */
[C---:B------:R-:W-:Y:S02]  /*07c0*/  LOP3.LUT R11, R13.reuse, 0x7, RZ, 0xc0, !PT ;  /* 0x000000070d0b7812 */ /* 0x040fe400078ec0ff */
[----:B------:R-:W-:-:S02]  /*07d0*/  LOP3.LUT R12, R13, 0x3, RZ, 0xc0, !PT ;  /* 0x000000030d0c7812 */ /* 0x000fc400078ec0ff */
[----:B------:R-:W-:Y:S02]  /*07e0*/  MOV R13, R15 ;  /* 0x0000000f000d7202 */ /* 0x000fe40000000f00 */
[----:B------:R-:W-:-:S07]  /*07f0*/  IADD3 R20, PT, PT, -R20, RZ, RZ ;  /* 0x000000ff14147210 */ /* 0x000fce0007ffe1ff */
.L_x_144:
[----:B------:R-:W0:Y:S01]  /*0800*/  LDCU UR4, c[0x0][0x38c] ;  /* 0x00007180ff0477ac */ /* 0x000e220008000800 */
[----:B------:R-:W-:Y:S01]  /*0810*/  BSSY.RECONVERGENT B1, `(.L_x_135) ;  /* 0x00000d8000017945 */ /* 0x000fe20003800200 */
[----:B0-----:R-:W-:-:S04]  /*0820*/  ISETP.GE.AND P0, PT, R13, UR4, PT ;  /* 0x000000040d007c0c */ /* 0x001fc8000bf06270 */
[----:B------:R-:W-:-:S13]  /*0830*/  ISETP.GT.AND P0, PT, R13, RZ, !P0 ;  /* 0x000000ff0d00720c */ /* 0x000fda0004704270 */
[----:B------:R-:W0:Y:S02]  /*0840*/  @!P0 LDC R14, c[0x0][0x3a8] ;  /* 0x0000ea00ff0e8b82 */ /* 0x000e240000000800 */
[----:B0-----:R-:W-:Y:S01]  /*0850*/  @!P0 IADD3 R9, PT, PT, R9, R14, RZ ;  /* 0x0000000e09098210 */ /* 0x001fe20007ffe0ff */
[----:B------:R-:W-:Y:S06]  /*0860*/  @!P0 BRA `(.L_x_136) ;  /* 0x0000000c00488947 */ /* 0x000fec0003800000 */
[----:B------:R-:W-:-:S13]  /*0870*/  ISETP.GT.AND P0, PT, R4, R5, PT ;  /* 0x000000050400720c */ /* 0x000fda0003f04270 */
[----:B------:R-:W-:Y:S05]  /*0880*/  @P0 BRA `(.L_x_136) ;  /* 0x0000000c00400947 */ /* 0x000fea0003800000 */
[----:B------:R-:W0:Y:S01]  /*0890*/  LDCU UR4, c[0x0][0x390] ;  /* 0x00007200ff0477ac */ /* 0x000e220008000800 */
[----:B------:R-:W-:Y:S01]  /*08a0*/  MOV R22, R4 ;  /* 0x0000000400167202 */ /* 0x000fe20000000f00 */
[----:B0-----:R-:W-:-:S07]  /*08b0*/  IMAD R21, R13, UR4, R10 ;  /* 0x000000040d157c24 */ /* 0x001fce000f8e020a */
.L_x_143:
[----:B------:R-:W0:Y:S01]  /*08c0*/  LDCU UR4, c[0x0][0x390] ;  /* 0x00007200ff0477ac */ /* 0x000e220008000800 */
[----:B------:R-:W-:Y:S01]  /*08d0*/  BSSY.RECONVERGENT B2, `(.L_x_137) ;  /* 0x00000c6000027945 */ /* 0x000fe20003800200 */
[----:B0-----:R-:W-:-:S04]  /*08e0*/  ISETP.GE.AND P0, PT, R22, UR4, PT ;  /* 0x0000000416007c0c */ /* 0x001fc8000bf06270 */
[----:B------:R-:W-:-:S13]  /*08f0*/  ISETP.LT.OR P0, PT, R22, 0x1, P0 ;  /* 0x000000011600780c */ /* 0x000fda0000701670 */
[----:B------:R-:W-:Y:S05]  /*0900*/  @P0 BRA `(.L_x_138) ;  /* 0x0000000c00080947 */ /* 0x000fea0003800000 */
[----:B------:R-:W0:Y:S01]  /*0910*/  LDCU UR4, c[0x0][0x394] ;  /* 0x00007280ff0477ac */ /* 0x000e220008000800 */
[----:B------:R-:W-:Y:S02]  /*0920*/  ISETP.NE.AND P1, PT, R7, RZ, PT ;  /* 0x000000ff0700720c */ /* 0x000fe40003f25270 */
[----:B------:R-:W-:Y:S02]  /*0930*/  IADD3 R23, PT, PT, R21, R22, RZ ;  /* 0x0000001615177210 */ /* 0x000fe40007ffe0ff */
[----:B------:R-:W-:Y:S01]  /*0940*/  MOV R3, R9 ;  /* 0x0000000900037202 */ /* 0x000fe20000000f00 */
[----:B0-----:R-:W-:-:S09]  /*0950*/  UISETP.GE.U32.AND UP0, UPT, UR4, 0x10, UPT ;  /* 0x000000100400788c */ /* 0x001fd2000bf06070 */
[----:B------:R-:W-:Y:S05]  /*0960*/  BRA.U !UP0, `(.L_x_139) ;  /* 0x0000000508647547 */ /* 0x000fea000b800000 */
[----:B------:R-:W-:Y:S02]  /*0970*/  MOV R24, R20 ;  /* 0x0000001400187202 */ /* 0x000fe40000000f00 */
[----:B------:R-:W-:-:S07]  /*0980*/  MOV R3, R9 ;  /* 0x0000000900037202 */ /* 0x000fce0000000f00 */
.L_x_140:
[----:B------:R-:W0:Y:S08]  /*0990*/  LDC.64 R14, c[0x0][0x380] ;  /* 0x0000e000ff0e7b82 */ /* 0x000e300000000a00 */
[----:B------:R-:W1:Y:S01]  /*09a0*/  LDC.64 R26, c[0x0][0x398] ;  /* 0x0000e600ff1a7b82 */ /* 0x000e620000000a00 */
[----:B0-----:R-:W-:-:S05]  /*09b0*/  IMAD.WIDE R14, R23, 0x4, R14 ;  /* 0x00000004170e7825 */ /* 0x001fca00078e020e */
[----:B------:R0:W2:Y:S01]  /*09c0*/  LDG.E R17, desc[UR6][R14.64] ;  /* 0x000000060e117981 */ /* 0x0000a2000c1e1900 */
[----:B-1----:R-:W-:-:S05]  /*09d0*/  IMAD.WIDE R26, R3, 0x4, R26 ;  /* 0x00000004031a7825 */ /* 0x002fca00078e021a */
[----:B------:R-:W2:Y:S01]  /*09e0*/  LDG.E R18, desc[UR6][R26.64] ;  /* 0x000000061a127981 */ /* 0x000ea2000c1e1900 */
[----:B------:R-:W-:-:S04]  /*09f0*/  IMAD.WIDE R28, R6, 0x4, R26 ;  /* 0x00000004061c7825 */ /* 0x000fc800078e021a */
[----:B0-----:R-:W-:Y:S01]  /*0a00*/  IMAD.WIDE R14, R8, 0x4, R14 ;  /* 0x00000004080e7825 */ /* 0x001fe200078e020e */
[----:B------:R0:W3:Y:S03]  /*0a10*/  LDG.E R25, desc[UR6][R28.64] ;  /* 0x000000061c197981 */ /* 0x0000e6000c1e1900 */
[----:B0-----:R-:W-:-:S05]  /*0a20*/  IMAD.WIDE R28, R6, 0x4, R28 ;  /* 0x00000004061c7825 */ /* 0x001fca00078e021c */
[----:B------:R-:W4:Y:S01]  /*0a30*/  LDG.E R19, desc[UR6][R28.64] ;  /* 0x000000061c137981 */ /* 0x000f22000c1e1900 */
[----:B--2---:R-:W-:-:S03]  /*0a40*/  FFMA R16, R17, R18, R16 ;  /* 0x0000001211107223 */ /* 0x004fc60000000010 */
[----:B------:R0:W3:Y:S02]  /*0a50*/  LDG.E R17, desc[UR6][R14.64] ;  /* 0x000000060e117981 */ /* 0x0000e4000c1e1900 */
[----:B0-----:R-:W-:-:S05]  /*0a60*/  IMAD.WIDE R14, R8, 0x4, R14 ;  /* 0x00000004080e7825 */ /* 0x001fca00078e020e */
[----:B------:R-:W4:Y:S01]  /*0a70*/  LDG.E R18, desc[UR6][R14.64] ;  /* 0x000000060e127981 */ /* 0x000f22000c1e1900 */
[----:B------:R-:W-:-:S04]  /*0a80*/  IMAD.WIDE R26, R6, 0x4, R28 ;  /* 0x00000004061a7825 */ /* 0x000fc800078e021c */
[----:B---3--:R-:W-:Y:S01]  /*0a90*/  FFMA R25, R17, R25, R16 ;  /* 0x0000001911197223 */ /* 0x008fe20000000010 */
[----:B------:R-:W-:-:S04]  /*0aa0*/  IMAD.WIDE R16, R8, 0x4, R14 ;  /* 0x0000000408107825 */ /* 0x000fc800078e020e */
[----:B----4-:R-:W-:Y:S02]  /*0ab0*/  FFMA R18, R18, R19, R25 ;  /* 0x0000001312127223 */ /* 0x010fe40000000019 */
[----:B------:R0:W2:Y:S04]  /*0ac0*/  LDG.E R19, desc[UR6][R16.64] ;  /* 0x0000000610137981 */ /* 0x0000a8000c1e1900 */
[----:B------:R1:W2:Y:S01]  /*0ad0*/  LDG.E R25, desc[UR6][R26.64] ;  /* 0x000000061a197981 */ /* 0x0002a2000c1e1900 */
[----:B0-----:R-:W-:-:S04]  /*0ae0*/  IMAD.WIDE R16, R8, 0x4, R16 ;  /* 0x0000000408107825 */ /* 0x001fc800078e0210 */
[C---:B-1----:R-:W-:Y:S01]  /*0af0*/  IMAD.WIDE R26, R6.reuse, 0x4, R26 ;  /* 0x00000004061a7825 */ /* 0x042fe200078e021a */
[----:B------:R-:W3:Y:S04]  /*0b00*/  LDG.E R14, desc[UR6][R16.64] ;  /* 0x00000006100e7981 */ /* 0x000ee8000c1e1900 */
[----:B------:R-:W3:Y:S01]  /*0b10*/  LDG.E R15, desc[UR6][R26.64] ;  /* 0x000000061a0f7981 */ /* 0x000ee2000c1e1900 */
[----:B------:R-:W-:-:S04]  /*0b20*/  IMAD.WIDE R28, R6, 0x4, R26 ;  /* 0x00000004061c7825 */ /* 0x000fc800078e021a */
[----:B--2---:R-:W-:Y:S01]  /*0b30*/  FFMA R25, R19, R25, R18 ;  /* 0x0000001913197223 */ /* 0x004fe20000000012 */
[----:B------:R-:W-:-:S04]  /*0b40*/  IMAD.WIDE R18, R8, 0x4, R16 ;  /* 0x0000000408127825 */ /* 0x000fc800078e0210 */
[----:B---3--:R-:W-:Y:S02]  /*0b50*/  FFMA R14, R14, R15, R25 ;  /* 0x0000000f0e0e7223 */ /* 0x008fe40000000019 */
        /* <DEDUP_REMOVED lines=13> */
[----:B-1----:R-:W-:Y:S01]  /*0c30*/  IMAD.WIDE R26, R6, 0x4, R26 ;  /* 0x00000004061a7825 */ /* 0x002fe200078e021a */
[----:B------:R0:W3:Y:S04]  /*0c40*/  LDG.E R18, desc[UR6][R14.64] ;  /* 0x000000060e127981 */ /* 0x0000e8000c1e1900 */
[----:B------:R-:W3:Y:S01]  /*0c50*/  LDG.E R19, desc[UR6][R26.64] ;  /* 0x000000061a137981 */ /* 0x000ee2000c1e1900 */
[----:B------:R-:W-:-:S04]  /*0c60*/  IMAD.WIDE R28, R8, 0x4, R14 ;  /* 0x00000004081c7825 */ /* 0x000fc800078e020e */
[----:B--2---:R-:W-:Y:S01]  /*0c70*/  FFMA R25, R17, R25, R16 ;  /* 0x0000001911197223 */ /* 0x004fe20000000010 */
[----:B------:R-:W-:-:S05]  /*0c80*/  IMAD.WIDE R16, R6, 0x4, R26 ;  /* 0x0000000406107825 */ /* 0x000fca00078e021a */
[----:B------:R-:W2:Y:S01]  /*0c90*/  LDG.E R26, desc[UR6][R16.64] ;  /* 0x00000006101a7981 */ /* 0x000ea2000c1e1900 */
[----:B0-----:R-:W-:-:S04]  /*0ca0*/  IMAD.WIDE R14, R6, 0x4, R16 ;  /* 0x00000004060e7825 */ /* 0x001fc800078e0210 */
[----:B---3--:R-:W-:Y:S01]  /*0cb0*/  FFMA R18, R18, R19, R25 ;  /* 0x0000001312127223 */ /* 0x008fe20000000019 */
[----:B------:R-:W3:Y:S04]  /*0cc0*/  LDG.E R16, desc[UR6][R14.64] ;  /* 0x000000060e107981 */ /* 0x000ee8000c1e1900 */
[----:B------:R0:W2:Y:S02]  /*0cd0*/  LDG.E R19, desc[UR6][R28.64] ;  /* 0x000000061c137981 */ /* 0x0000a4000c1e1900 */
[----:B0-----:R-:W-:-:S05]  /*0ce0*/  IMAD.WIDE R28, R8, 0x4, R28 ;  /* 0x00000004081c7825 */ /* 0x001fca00078e021c */
[----:B------:R-:W3:Y:S01]  /*0cf0*/  LDG.E R25, desc[UR6][R28.64] ;  /* 0x000000061c197981 */ /* 0x000ee2000c1e1900 */
[----:B--2---:R-:W-:Y:S01]  /*0d00*/  FFMA R17, R19, R26, R18 ;  /* 0x0000001a13117223 */ /* 0x004fe20000000012 */
[----:B------:R-:W-:-:S04]  /*0d10*/  IMAD.WIDE R26, R8, 0x4, R28 ;  /* 0x00000004081a7825 */ /* 0x000fc800078e021c */
[----:B------:R-:W-:-:S05]  /*0d20*/  IMAD.WIDE R18, R6, 0x4, R14 ;  /* 0x0000000406127825 */ /* 0x000fca00078e020e */
[----:B------:R-:W2:Y:S01]  /*0d30*/  LDG.E R28, desc[UR6][R18.64] ;  /* 0x00000006121c7981 */ /* 0x000ea2000c1e1900 */
[----:B---3--:R-:W-:Y:S01]  /*0d40*/  FFMA R14, R25, R16, R17 ;  /* 0x00000010190e7223 */ /* 0x008fe20000000011 */
[----:B------:R-:W-:Y:S02]  /*0d50*/  IMAD.WIDE R16, R6, 0x4, R18 ;  /* 0x0000000406107825 */ /* 0x000fe400078e0212 */
[----:B------:R0:W2:Y:S04]  /*0d60*/  LDG.E R25, desc[UR6][R26.64] ;  /* 0x000000061a197981 */ /* 0x0000a8000c1e1900 */
[----:B------:R1:W3:Y:S01]  /*0d70*/  LDG.E R18, desc[UR6][R16.64] ;  /* 0x0000000610127981 */ /* 0x0002e2000c1e1900 */
[----:B0-----:R-:W-:-:S05]  /*0d80*/  IMAD.WIDE R26, R8, 0x4, R26 ;  /* 0x00000004081a7825 */ /* 0x001fca00078e021a */
[----:B------:R-:W3:Y:S01]  /*0d90*/  LDG.E R15, desc[UR6][R26.64] ;  /* 0x000000061a0f7981 */ /* 0x000ee2000c1e1900 */
[----:B-1----:R-:W-:-:S04]  /*0da0*/  IMAD.WIDE R16, R6, 0x4, R16 ;  /* 0x0000000406107825 */ /* 0x002fc800078e0210 */
[----:B--2---:R-:W-:Y:S01]  /*0db0*/  FFMA R14, R25, R28, R14 ;  /* 0x0000001c190e7223 */ /* 0x004fe2000000000e */
[C---:B------:R-:W-:Y:S02]  /*0dc0*/  IMAD.WIDE R28, R8.reuse, 0x4, R26 ;  /* 0x00000004081c7825 */ /* 0x040fe400078e021a */
[----:B------:R-:W2:Y:S02]  /*0dd0*/  LDG.E R27, desc[UR6][R16.64] ;  /* 0x00000006101b7981 */ /* 0x000ea4000c1e1900 */
[----:B---3--:R-:W-:Y:S01]  /*0de0*/  FFMA R25, R15, R18, R14 ;  /* 0x000000120f197223 */ /* 0x008fe2000000000e */
[----:B------:R-:W-:Y:S02]  /*0df0*/  IMAD.WIDE R14, R8, 0x4, R28 ;  /* 0x00000004080e7825 */ /* 0x000fe400078e021c */
[----:B------:R-:W2:Y:S02]  /*0e00*/  LDG.E R28, desc[UR6][R28.64] ;  /* 0x000000061c1c7981 */ /* 0x000ea4000c1e1900 */
[----:B------:R-:W-:-:S02]  /*0e10*/  IMAD.WIDE R18, R6, 0x4, R16 ;  /* 0x0000000406127825 */ /* 0x000fc400078e0210 */
[----:B------:R0:W3:Y:S04]  /*0e20*/  LDG.E R26, desc[UR6][R14.64] ;  /* 0x000000060e1a7981 */ /* 0x0000e8000c1e1900 */
[----:B------:R1:W3:Y:S01]  /*0e30*/  LDG.E R17, desc[UR6][R18.64] ;  /* 0x0000000612117981 */ /* 0x0002e2000c1e1900 */
[----:B0-----:R-:W-:-:S04]  /*0e40*/  IMAD.WIDE R14, R8, 0x4, R14 ;  /* 0x00000004080e7825 */ /* 0x001fc800078e020e */
[----:B-1----:R-:W-:Y:S02]  /*0e50*/  IMAD.WIDE R18, R6, 0x4, R18 ;  /* 0x0000000406127825 */ /* 0x002fe400078e0212 */
[----:B------:R-:W4:Y:S04]  /*0e60*/  LDG.E R14, desc[UR6][R14.64] ;  /* 0x000000060e0e7981 */ /* 0x000f28000c1e1900 */
[----:B------:R-:W4:Y:S01]  /*0e70*/  LDG.E R18, desc[UR6][R18.64] ;  /* 0x0000000612127981 */ /* 0x000f22000c1e1900 */
[----:B------:R-:W-:-:S04]  /*0e80*/  IADD3 R24, PT, PT, R24, 0x10, RZ ;  /* 0x0000001018187810 */ /* 0x000fc80007ffe0ff */
[----:B------:R-:W-:Y:S02]  /*0e90*/  ISETP.NE.AND P0, PT, R24, RZ, PT ;  /* 0x000000ff1800720c */ /* 0x000fe40003f05270 */
[----:B------:R-:W-:Y:S02]  /*0ea0*/  LEA R23, R8, R23, 0x4 ;  /* 0x0000001708177211 */ /* 0x000fe400078e20ff */
[----:B------:R-:W-:Y:S01]  /*0eb0*/  LEA R3, R6, R3, 0x4 ;  /* 0x0000000306037211 */ /* 0x000fe200078e20ff */
[----:B--2---:R-:W-:-:S04]  /*0ec0*/  FFMA R25, R28, R27, R25 ;  /* 0x0000001b1c197223 */ /* 0x004fc80000000019 */
[----:B---3--:R-:W-:-:S04]  /*0ed0*/  FFMA R25, R26, R17, R25 ;  /* 0x000000111a197223 */ /* 0x008fc80000000019 */
[----:B----4-:R-:W-:Y:S01]  /*0ee0*/  FFMA R16, R14, R18, R25 ;  /* 0x000000120e107223 */ /* 0x010fe20000000019 */
[----:B------:R-:W-:Y:S06]  /*0ef0*/  @P0 BRA `(.L_x_140) ;  /* 0xfffffff800a40947 */ /* 0x000fec000383ffff */
.L_x_139:
[----:B------:R-:W-:Y:S05]  /*0f00*/  @!P1 BRA `(.L_x_138) ;  /* 0x0000000400889947 */ /* 0x000fea0003800000 */
[----:B------:R-:W-:Y:S02]  /*0f10*/  IADD3 R14, PT, PT, R7, -0x1, RZ ;  /* 0xffffffff070e7810 */ /* 0x000fe40007ffe0ff */
[----:B------:R-:W-:Y:S02]  /*0f20*/  ISETP.NE.AND P1, PT, R11, RZ, PT ;  /* 0x000000ff0b00720c */ /* 0x000fe40003f25270 */
[----:B------:R-:W-:-:S13]  /*0f30*/  ISETP.GE.U32.AND P0, PT, R14, 0x7, PT ;  /* 0x000000070e00780c */ /* 0x000fda0003f06070 */
[----:B------:R-:W-:Y:S05]  /*0f40*/  @!P0 BRA `(.L_x_141) ;  /* 0x0000000000b08947 */ /* 0x000fea0003800000 */
[----:B------:R-:W0:Y:S08]  /*0f50*/  LDC.64 R18, c[0x0][0x380] ;  /* 0x0000e000ff127b82 */ /* 0x000e300000000a00 */
[----:B------:R-:W1:Y:S01]  /*0f60*/  LDC.64 R14, c[0x0][0x398] ;  /* 0x0000e600ff0e7b82 */ /* 0x000e620000000a00 */
[----:B0-----:R-:W-:-:S05]  /*0f70*/  IMAD.WIDE R18, R23, 0x4, R18 ;  /* 0x0000000417127825 */ /* 0x001fca00078e0212 */
[----:B------:R-:W2:Y:S01]  /*0f80*/  LDG.E R17, desc[UR6][R18.64] ;  /* 0x0000000612117981 */ /* 0x000ea2000c1e1900 */
[----:B-1----:R-:W-:-:S05]  /*0f90*/  IMAD.WIDE R14, R3, 0x4, R14 ;  /* 0x00000004030e7825 */ /* 0x002fca00078e020e */
[----:B------:R-:W2:Y:S01]  /*0fa0*/  LDG.E R28, desc[UR6][R14.64] ;  /* 0x000000060e1c7981 */ /* 0x000ea2000c1e1900 */
[----:B------:R-:W-:-:S04]  /*0fb0*/  IMAD.WIDE R24, R8, 0x4, R18 ;  /* 0x0000000408187825 */ /* 0x000fc800078e0212 */
[----:B------:R-:W-:Y:S02]  /*0fc0*/  IMAD.WIDE R26, R6, 0x4, R14 ;  /* 0x00000004061a7825 */ /* 0x000fe400078e020e */
[----:B------:R-:W3:Y:S04]  /*0fd0*/  LDG.E R14, desc[UR6][R24.64] ;  /* 0x00000006180e7981 */ /* 0x000ee8000c1e1900 */
[----:B------:R-:W3:Y:S01]  /*0fe0*/  LDG.E R18, desc[UR6][R26.64] ;  /* 0x000000061a127981 */ /* 0x000ee2000c1e1900 */
[----:B--2---:R-:W-:Y:S01]  /*0ff0*/  FFMA R15, R17, R28, R16 ;  /* 0x0000001c110f7223 */ /* 0x004fe20000000010 */
[----:B------:R-:W-:-:S04]  /*1000*/  IMAD.WIDE R16, R8, 0x4, R24 ;  /* 0x0000000408107825 */ /* 0x000fc800078e0218 */
[----:B------:R-:W-:Y:S01]  /*1010*/  IMAD.WIDE R28, R6, 0x4, R26 ;  /* 0x00000004061c7825 */ /* 0x000fe200078e021a */
[----:B------:R0:W2:Y:S04]  /*1020*/  LDG.E R24, desc[UR6][R16.64] ;  /* 0x0000000610187981 */ /* 0x0000a8000c1e1900 */
[----:B------:R-:W2:Y:S01]  /*1030*/  LDG.E R25, desc[UR6][R28.64] ;  /* 0x000000061c197981 */ /* 0x000ea2000c1e1900 */
[----:B---3--:R-:W-:Y:S01]  /*1040*/  FFMA R27, R14, R18, R15 ;  /* 0x000000120e1b7223 */ /* 0x008fe2000000000f */
[----:B------:R-:W-:-:S04]  /*1050*/  IMAD.WIDE R18, R8, 0x4, R16 ;  /* 0x0000000408127825 */ /* 0x000fc800078e0210 */
[C---:B------:R-:W-:Y:S01]  /*1060*/  IMAD.WIDE R14, R6.reuse, 0x4, R28 ;  /* 0x00000004060e7825 */ /* 0x040fe200078e021c */
[----:B------:R-:W3:Y:S03]  /*1070*/  LDG.E R26, desc[UR6][R18.64] ;  /* 0x00000006121a7981 */ /* 0x000ee6000c1e1900 */
[----:B0-----:R-:W-:-:S04]  /*1080*/  IMAD.WIDE R16, R6, 0x4, R14 ;  /* 0x0000000406107825 */ /* 0x001fc800078e020e */
[----:B--2---:R-:W-:Y:S01]  /*1090*/  FFMA R27, R24, R25, R27 ;  /* 0x00000019181b7223 */ /* 0x004fe2000000001b */
[C---:B------:R-:W-:Y:S02]  /*10a0*/  IMAD.WIDE R24, R8.reuse, 0x4, R18 ;  /* 0x0000000408187825 */ /* 0x040fe400078e0212 */
[----:B------:R-:W3:Y:S04]  /*10b0*/  LDG.E R18, desc[UR6][R14.64] ;  /* 0x000000060e127981 */ /* 0x000ee8000c1e1900 */
[----:B------:R0:W2:Y:S04]  /*10c0*/  LDG.E R28, desc[UR6][R24.64] ;  /* 0x00000006181c7981 */ /* 0x0000a8000c1e1900 */
[----:B------:R1:W2:Y:S01]  /*10d0*/  LDG.E R15, desc[UR6][R16.64] ;  /* 0x00000006100f7981 */ /* 0x0002a2000c1e1900 */
[----:B0-----:R-:W-:-:S05]  /*10e0*/  IMAD.WIDE R24, R8, 0x4, R24 ;  /* 0x0000000408187825 */ /* 0x001fca00078e0218 */
[----:B------:R-:W4:Y:S01]  /*10f0*/  LDG.E R29, desc[UR6][R24.64] ;  /* 0x00000006181d7981 */ /* 0x000f22000c1e1900 */
[----:B-1----:R-:W-:-:S04]  /*1100*/  IMAD.WIDE R16, R6, 0x4, R16 ;  /* 0x0000000406107825 */ /* 0x002fc800078e0210 */
[----:B---3--:R-:W-:Y:S01]  /*1110*/  FFMA R27, R26, R18, R27 ;  /* 0x000000121a1b7223 */ /* 0x008fe2000000001b */
[----:B------:R-:W-:-:S04]  /*1120*/  IMAD.WIDE R18, R8, 0x4, R24 ;  /* 0x0000000408127825 */ /* 0x000fc800078e0218 */
[----:B--2---:R-:W-:Y:S01]  /*1130*/  FFMA R28, R28, R15, R27 ;  /* 0x0000000f1c1c7223 */ /* 0x004fe2000000001b */
[----:B------:R-:W-:Y:S02]  /*1140*/  IMAD.WIDE R14, R6, 0x4, R16 ;  /* 0x00000004060e7825 */ /* 0x000fe400078e0210 */
[----:B------:R-:W4:Y:S02]  /*1150*/  LDG.E R17, desc[UR6][R16.64] ;  /* 0x0000000610117981 */ /* 0x000f24000c1e1900 */
[----:B------:R-:W-:-:S06]  /*1160*/  IMAD.WIDE R26, R8, 0x4, R18 ;  /* 0x00000004081a7825 */ /* 0x000fcc00078e0212 */
[----:B------:R-:W2:Y:S04]  /*1170*/  LDG.E R26, desc[UR6][R26.64] ;  /* 0x000000061a1a7981 */ /* 0x000ea8000c1e1900 */
[----:B------:R-:W3:Y:S04]  /*1180*/  LDG.E R16, desc[UR6][R18.64] ;  /* 0x0000000612107981 */ /* 0x000ee8000c1e1900 */
[----:B------:R0:W3:Y:S02]  /*1190*/  LDG.E R19, desc[UR6][R14.64] ;  /* 0x000000060e137981 */ /* 0x0000e4000c1e1900 */
[----:B0-----:R-:W-:-:S06]  /*11a0*/  IMAD.WIDE R14, R6, 0x4, R14 ;  /* 0x00000004060e7825 */ /* 0x001fcc00078e020e */
[----:B------:R-:W2:Y:S01]  /*11b0*/  LDG.E R14, desc[UR6][R14.64] ;  /* 0x000000060e0e7981 */ /* 0x000ea2000c1e1900 */
[----:B------:R-:W-:Y:S02]  /*11c0*/  LEA R23, R8, R23, 0x3 ;  /* 0x0000001708177211 */ /* 0x000fe400078e18ff */
[----:B------:R-:W-:Y:S01]  /*11d0*/  LEA R3, R6, R3, 0x3 ;  /* 0x0000000306037211 */ /* 0x000fe200078e18ff */
[----:B----4-:R-:W-:-:S04]  /*11e0*/  FFMA R29, R29, R17, R28 ;  /* 0x000000111d1d7223 */ /* 0x010fc8000000001c */
[----:B---3--:R-:W-:-:S04]  /*11f0*/  FFMA R29, R16, R19, R29 ;  /* 0x00000013101d7223 */ /* 0x008fc8000000001d */
[----:B--2---:R-:W-:-:S07]  /*1200*/  FFMA R16, R26, R14, R29 ;  /* 0x0000000e1a107223 */ /* 0x004fce000000001d */
.L_x_141:
        /* <DEDUP_REMOVED lines=8> */
[----:B------:R0:W2:Y:S01]  /*1290*/  LDG.E R17, desc[UR6][R18.64] ;  /* 0x0000000612117981 */ /* 0x0000a2000c1e1900 */
[----:B-1----:R-:W-:-:S05]  /*12a0*/  IMAD.WIDE R14, R3, 0x4, R14 ;  /* 0x00000004030e7825 */ /* 0x002fca00078e020e */
[----:B------:R1:W2:Y:S01]  /*12b0*/  LDG.E R24, desc[UR6][R14.64] ;  /* 0x000000060e187981 */ /* 0x0002a2000c1e1900 */
[----:B0-----:R-:W-:-:S04]  /*12c0*/  IMAD.WIDE R18, R8, 0x4, R18 ;  /* 0x0000000408127825 */ /* 0x001fc800078e0212 */
[----:B-1----:R-:W-:-:S04]  /*12d0*/  IMAD.WIDE R14, R6, 0x4, R14 ;  /* 0x00000004060e7825 */ /* 0x002fc800078e020e */
[----:B------:R-:W-:Y:S02]  /*12e0*/  IMAD.WIDE R26, R6, 0x4, R14 ;  /* 0x00000004061a7825 */ /* 0x000fe400078e020e */
[----:B------:R-:W3:Y:S02]  /*12f0*/  LDG.E R15, desc[UR6][R14.64] ;  /* 0x000000060e0f7981 */ /* 0x000ee4000c1e1900 */
[----:B--2---:R-:W-:Y:S01]  /*1300*/  FFMA R16, R17, R24, R16 ;  /* 0x0000001811107223 */ /* 0x004fe20000000010 */
[C---:B------:R-:W-:Y:S01]  /*1310*/  IMAD.WIDE R24, R8.reuse, 0x4, R18 ;  /* 0x0000000408187825 */ /* 0x040fe200078e0212 */
[----:B------:R-:W3:Y:S04]  /*1320*/  LDG.E R17, desc[UR6][R18.64] ;  /* 0x0000000612117981 */ /* 0x000ee8000c1e1900 */
[----:B------:R-:W2:Y:S01]  /*1330*/  LDG.E R14, desc[UR6][R24.64] ;  /* 0x00000006180e7981 */ /* 0x000ea2000c1e1900 */
[----:B------:R-:W-:-:S03]  /*1340*/  IMAD.WIDE R28, R8, 0x4, R24 ;  /* 0x00000004081c7825 */ /* 0x000fc600078e0218 */
[----:B------:R0:W2:Y:S04]  /*1350*/  LDG.E R19, desc[UR6][R26.64] ;  /* 0x000000061a137981 */ /* 0x0000a8000c1e1900 */
[----:B------:R-:W4:Y:S01]  /*1360*/  LDG.E R28, desc[UR6][R28.64] ;  /* 0x000000061c1c7981 */ /* 0x000f22000c1e1900 */
[----:B0-----:R-:W-:-:S06]  /*1370*/  IMAD.WIDE R26, R6, 0x4, R26 ;  /* 0x00000004061a7825 */ /* 0x001fcc00078e021a */
[----:B------:R-:W4:Y:S01]  /*1380*/  LDG.E R26, desc[UR6][R26.64] ;  /* 0x000000061a1a7981 */ /* 0x000f22000c1e1900 */
[----:B------:R-:W-:Y:S02]  /*1390*/  LEA R23, R8, R23, 0x2 ;  /* 0x0000001708177211 */ /* 0x000fe400078e10ff */
[----:B------:R-:W-:Y:S01]  /*13a0*/  LEA R3, R6, R3, 0x2 ;  /* 0x0000000306037211 */ /* 0x000fe200078e10ff */
[----:B---3--:R-:W-:-:S04]  /*13b0*/  FFMA R17, R17, R15, R16 ;  /* 0x0000000f11117223 */ /* 0x008fc80000000010 */
[----:B--2---:R-:W-:-:S04]  /*13c0*/  FFMA R17, R14, R19, R17 ;  /* 0x000000130e117223 */ /* 0x004fc80000000011 */
[----:B----4-:R-:W-:-:S07]  /*13d0*/  FFMA R16, R28, R26, R17 ;  /* 0x0000001a1c107223 */ /* 0x010fce0000000011 */
.L_x_142:
[----:B------:R-:W-:Y:S05]  /*13e0*/  @!P1 BRA `(.L_x_138) ;  /* 0x0000000000509947 */ /* 0x000fea0003800000 */
[----:B------:R-:W0:Y:S08]  /*13f0*/  LDC.64 R18, c[0x0][0x380] ;  /* 0x0000e000ff127b82 */ /* 0x000e300000000a00 */
[----:B------:R-:W1:Y:S01]  /*1400*/  LDC.64 R14, c[0x0][0x398] ;  /* 0x0000e600ff0e7b82 */ /* 0x000e620000000a00 */
[----:B0-----:R-:W-:-:S04]  /*1410*/  IMAD.WIDE R18, R23, 0x4, R18 ;  /* 0x0000000417127825 */ /* 0x001fc800078e0212 */
[----:B-1----:R-:W-:Y:S02]  /*1420*/  IMAD.WIDE R14, R3, 0x4, R14 ;  /* 0x00000004030e7825 */ /* 0x002fe400078e020e */
[----:B------:R-:W2:Y:S04]  /*1430*/  LDG.E R3, desc[UR6][R18.64] ;  /* 0x0000000612037981 */ /* 0x000ea8000c1e1900 */
[----:B------:R-:W2:Y:S01]  /*1440*/  LDG.E R17, desc[UR6][R14.64] ;  /* 0x000000060e117981 */ /* 0x000ea2000c1e1900 */
[----:B------:R-:W-:Y:S01]  /*1450*/  ISETP.NE.AND P0, PT, R12, 0x1, PT ;  /* 0x000000010c00780c */ /* 0x000fe20003f05270 */
[----:B--2---:R-:W-:-:S12]  /*1460*/  FFMA R16, R3, R17, R16 ;  /* 0x0000001103107223 */ /* 0x004fd80000000010 */
[----:B------:R-:W-:Y:S05]  /*1470*/  @!P0 BRA `(.L_x_138) ;  /* 0x00000000002c8947 */ /* 0x000fea0003800000 */
[----:B------:R-:W-:Y:S01]  /*1480*/  ISETP.NE.AND P0, PT, R12, 0x2, PT ;  /* 0x000000020c00780c */ /* 0x000fe20003f05270 */
[----:B------:R-:W-:-:S04]  /*1490*/  IMAD.WIDE R18, R8, 0x4, R18 ;  /* 0x0000000408127825 */ /* 0x000fc800078e0212 */
[----:B------:R-:W-:Y:S01]  /*14a0*/  IMAD.WIDE R14, R6, 0x4, R14 ;  /* 0x00000004060e7825 */ /* 0x000fe200078e020e */
[----:B------:R-:W2:Y:S07]  /*14b0*/  LDG.E R3, desc[UR6][R18.64] ;  /* 0x0000000612037981 */ /* 0x000eae000c1e1900 */
[----:B------:R-:W-:-:S04]  /*14c0*/  @P0 IMAD.WIDE R26, R8, 0x4, R18 ;  /* 0x00000004081a0825 */ /* 0x000fc800078e0212 */
[----:B------:R-:W-:Y:S02]  /*14d0*/  @P0 IMAD.WIDE R24, R6, 0x4, R14 ;  /* 0x0000000406180825 */ /* 0x000fe400078e020e */
[----:B------:R-:W2:Y:S04]  /*14e0*/  LDG.E R14, desc[UR6][R14.64] ;  /* 0x000000060e0e7981 */ /* 0x000ea8000c1e1900 */
[----:B------:R-:W3:Y:S04]  /*14f0*/  @P0 LDG.E R27, desc[UR6][R26.64] ;  /* 0x000000061a1b0981 */ /* 0x000ee8000c1e1900 */
[----:B------:R-:W3:Y:S01]  /*1500*/  @P0 LDG.E R24, desc[UR6][R24.64] ;  /* 0x0000000618180981 */ /* 0x000ee2000c1e1900 */
[----:B--2---:R-:W-:-:S04]  /*1510*/  FFMA R16, R3, R14, R16 ;  /* 0x0000000e03107223 */ /* 0x004fc80000000010 */
[----:B---3--:R-:W-:-:S07]  /*1520*/  @P0 FFMA R16, R27, R24, R16 ;  /* 0x000000181b100223 */ /* 0x008fce0000000010 */
.L_x_138:
[----:B------:R-:W-:Y:S05]  /*1530*/  BSYNC.RECONVERGENT B2 ;  /* 0x0000000000027941 */ /* 0x000fea0003800200 */
.L_x_137:
[----:B------:R-:W0:Y:S01]  /*1540*/  LDCU UR4, c[0x0][0x3c4] ;  /* 0x00007880ff0477ac */ /* 0x000e220008000800 */
[----:B------:R-:W-:Y:S02]  /*1550*/  IADD3 R9, PT, PT, R9, 0x1, RZ ;  /* 0x0000000109097810 */ /* 0x000fe40007ffe0ff */
[----:B0-----:R-:W-:-:S04]  /*1560*/  IADD3 R22, PT, PT, R22, UR4, RZ ;  /* 0x0000000416167c10 */ /* 0x001fc8000fffe0ff */
[----:B------:R-:W-:-:S13]  /*1570*/  ISETP.GT.AND P0, PT, R22, R5, PT ;  /* 0x000000051600720c */ /* 0x000fda0003f04270 */
[----:B------:R-:W-:Y:S05]  /*1580*/  @!P0 BRA `(.L_x_143) ;  /* 0xfffffff000cc8947 */ /* 0x000fea000383ffff */
.L_x_136:
[----:B------:R-:W-:Y:S05]  /*1590*/  BSYNC.RECONVERGENT B1 ;  /* 0x0000000000017941 */ /* 0x000fea0003800200 */
.L_x_135:
[----:B------:R-:W0:Y:S02]  /*15a0*/  LDCU UR4, c[0x0][0x3c0] ;  /* 0x00007800ff0477ac */ /* 0x000e240008000800 */
[----:B0-----:R-:W-:-:S04]  /*15b0*/  IADD3 R13, PT, PT, R13, UR4, RZ ;  /* 0x000000040d0d7c10 */ /* 0x001fc8000fffe0ff */
[----:B------:R-:W-:-:S13]  /*15c0*/  ISETP.GT.AND P0, PT, R13, R2, PT ;  /* 0x000000020d00720c */ /* 0x000fda0003f04270 */
[----:B------:R-:W-:Y:S05]  /*15d0*/  @!P0 BRA `(.L_x_144) ;  /* 0xfffffff000888947 */ /* 0x000fea000383ffff */
.L_x_134:
[----:B------:R-:W-:Y:S05]  /*15e0*/  BSYNC.RECONVERGENT B0 ;  /* 0x0000000000007941 */ /* 0x000fea0003800200 */
.L_x_133:
[----:B------:R-:W0:Y:S02]  /*15f0*/  LDCU.64 UR8, c[0x0][0x3b0] ;  /* 0x00007600ff0877ac */ /* 0x000e240008000a00 */
[----:B0-----:R-:W-:-:S04]  /*1600*/  LEA R2, P0, R0, UR8, 0x2 ;  /* 0x0000000800027c11 */ /* 0x001fc8000f8010ff */
[----:B------:R-:W-:-:S05]  /*1610*/  LEA.HI.X R3, R0, UR9, RZ, 0x2, P0 ;  /* 0x0000000900037c11 */ /* 0x000fca00080f14ff */
[----:B------:R-:W-:Y:S01]  /*1620*/  STG.E desc[UR6][R2.64], R16 ;  /* 0x0000001002007986 */ /* 0x000fe2000c101906 */
[----:B------:R-:W-:Y:S05]  /*1630*/  EXIT ;  /* 0x000000000000794d */ /* 0x000fea0003800000 */
.L_x_145:
        /* <DEDUP_REMOVED lines=12> */
.L_x_174:


//--------------------- .nv.shared._Z7softmaxPfS_S_ll --------------------------
	.section	.nv.shared._Z7softmaxPfS_S_ll,"aw",@nobits
	.sectionflags	@""
	.align	16
	.zero		1024


//--------------------- .nv.shared.reserved.0     --------------------------
	.section	.nv.shared.reserved.0,"aw",@nobits
	.weak		__nv_reservedSMEM_offset_0_alias
	.size		__nv_reservedSMEM_offset_0_alias, 0, 64
	.other		__nv_reservedSMEM_offset_0_alias,@"STO_CUDA_RESERVED_SHARED STV_DEFAULT"
__nv_reservedSMEM_offset_0_alias:
	.zero		0
	.zero		64


//--------------------- .nv.shared._Z6d_reluPfS_S_l --------------------------
	.section	.nv.shared._Z6d_reluPfS_S_l,"aw",@nobits
	.sectionflags	@""
	.align	16
	.zero		1024


//--------------------- .nv.shared._Z4reluPfS_l   --------------------------
	.section	.nv.shared._Z4reluPfS_l,"aw",@nobits
	.sectionflags	@""
	.align	16
	.zero		1024


//--------------------- .nv.shared._Z8accuracyPfS_S_llPi --------------------------
	.section	.nv.shared._Z8accuracyPfS_S_llPi,"aw",@nobits
	.sectionflags	@""
	.align	16
	.zero		1024


//--------------------- .nv.shared._Z4centPfS_S_l --------------------------
	.section	.nv.shared._Z4centPfS_S_l,"aw",@nobits
	.sectionflags	@""
	.align	16
	.zero		1024


//--------------------- .nv.shared._Z12reduce_sum2DPfS_lll --------------------------
	.section	.nv.shared._Z12reduce_sum2DPfS_lll,"aw",@nobits
	.sectionflags	@""
	.align	16
	.zero		1024


//--------------------- .nv.shared._Z11sum_mat_colPfS_S_ll --------------------------
	.section	.nv.shared._Z11sum_mat_colPfS_S_ll,"aw",@nobits
	.sectionflags	@""
	.align	16
	.zero		1024


//--------------------- .nv.shared._Z11sum_mat_rowPfS_S_ll --------------------------
	.section	.nv.shared._Z11sum_mat_rowPfS_S_ll,"aw",@nobits
	.sectionflags	@""
	.align	16
	.zero		1024


//--------------------- .nv.shared._Z6el_divPfS_S_lll --------------------------
	.section	.nv.shared._Z6el_divPfS_S_lll,"aw",@nobits
	.sectionflags	@""
	.align	16
	.zero		1024


//--------------------- .nv.shared._Z7el_multPfS_S_lll --------------------------
	.section	.nv.shared._Z7el_multPfS_S_lll,"aw",@nobits
	.sectionflags	@""
	.align	16
	.zero		1024


//--------------------- .nv.shared._Z3sumfPffS_S_ll --------------------------
	.section	.nv.shared._Z3sumfPffS_S_ll,"aw",@nobits
	.sectionflags	@""
	.align	16
	.zero		1024


//--------------------- .nv.shared._Z16reduce_array_sumPfllS_ --------------------------
	.section	.nv.shared._Z16reduce_array_sumPfllS_,"aw",@nobits
	.sectionflags	@""
	.align	16
.nv.shared._Z16reduce_array_sumPfllS_:
	.zero		1040


//--------------------- .nv.shared._Z4maskPffll   --------------------------
	.section	.nv.shared._Z4maskPffll,"aw",@nobits
	.sectionflags	@""
	.align	16
	.zero		1024


//--------------------- .nv.shared._Z3sqrPfll     --------------------------
	.section	.nv.shared._Z3sqrPfll,"aw",@nobits
	.sectionflags	@""
	.align	16
	.zero		1024


//--------------------- .nv.shared._Z4sqrtPfll    --------------------------
	.section	.nv.shared._Z4sqrtPfll,"aw",@nobits
	.sectionflags	@""
	.align	16
	.zero		1024


//--------------------- .nv.shared._Z3expPfll     --------------------------
	.section	.nv.shared._Z3expPfll,"aw",@nobits
	.sectionflags	@""
	.align	16
	.zero		1024


//--------------------- .nv.shared._Z3logPfll     --------------------------
	.section	.nv.shared._Z3logPfll,"aw",@nobits
	.sectionflags	@""
	.align	16
	.zero		1024


//--------------------- .nv.shared._Z3sumPffll    --------------------------
	.section	.nv.shared._Z3sumPffll,"aw",@nobits
	.sectionflags	@""
	.align	16
	.zero		1024


//--------------------- .nv.shared._Z4multPffll   --------------------------
	.section	.nv.shared._Z4multPffll,"aw",@nobits
	.sectionflags	@""
	.align	16
	.zero		1024


//--------------------- .nv.shared._Z3setPffll    --------------------------
	.section	.nv.shared._Z3setPffll,"aw",@nobits
	.sectionflags	@""
	.align	16
	.zero		1024


//--------------------- .nv.shared._Z4fillPfS_iiiiiii --------------------------
	.section	.nv.shared._Z4fillPfS_iiiiiii,"aw",@nobits
	.sectionflags	@""
	.align	16
	.zero		1024


//--------------------- .nv.shared._Z6conv2DPfiiiiS_iiiS_iiiii --------------------------
	.section	.nv.shared._Z6conv2DPfiiiiS_iiiS_iiiii,"aw",@nobits
	.sectionflags	@""
	.align	16
	.zero		1024


//--------------------- .nv.constant0._Z7softmaxPfS_S_ll --------------------------
	.section	.nv.constant0._Z7softmaxPfS_S_ll,"a",@progbits
	.sectionflags	@""
	.align	4
.nv.constant0._Z7softmaxPfS_S_ll:
	.zero		936


//--------------------- .nv.constant0._Z6d_reluPfS_S_l --------------------------
	.section	.nv.constant0._Z6d_reluPfS_S_l,"a",@progbits
	.sectionflags	@""
	.align	4
.nv.constant0._Z6d_reluPfS_S_l:
	.zero		928


//--------------------- .nv.constant0._Z4reluPfS_l --------------------------
	.section	.nv.constant0._Z4reluPfS_l,"a",@progbits
	.sectionflags	@""
	.align	4
.nv.constant0._Z4reluPfS_l:
	.zero		920


//--------------------- .nv.constant0._Z8accuracyPfS_S_llPi --------------------------
	.section	.nv.constant0._Z8accuracyPfS_S_llPi,"a",@progbits
	.sectionflags	@""
	.align	4
.nv.constant0._Z8accuracyPfS_S_llPi:
	.zero		944


//--------------------- .nv.constant0._Z4centPfS_S_l --------------------------
	.section	.nv.constant0._Z4centPfS_S_l,"a",@progbits
	.sectionflags	@""
	.align	4
.nv.constant0._Z4centPfS_S_l:
	.zero		928


//--------------------- .nv.constant0._Z12reduce_sum2DPfS_lll --------------------------
	.section	.nv.constant0._Z12reduce_sum2DPfS_lll,"a",@progbits
	.sectionflags	@""
	.align	4
.nv.constant0._Z12reduce_sum2DPfS_lll:
	.zero		936


//--------------------- .nv.constant0._Z11sum_mat_colPfS_S_ll --------------------------
	.section	.nv.constant0._Z11sum_mat_colPfS_S_ll,"a",@progbits
	.sectionflags	@""
	.align	4
.nv.constant0._Z11sum_mat_colPfS_S_ll:
	.zero		936


//--------------------- .nv.constant0._Z11sum_mat_rowPfS_S_ll --------------------------
	.section	.nv.constant0._Z11sum_mat_rowPfS_S_ll,"a",@progbits
	.sectionflags	@""
	.align	4
.nv.constant0._Z11sum_mat_rowPfS_S_ll:
	.zero		936


//--------------------- .nv.constant0._Z6el_divPfS_S_lll --------------------------
	.section	.nv.constant0._Z6el_divPfS_S_lll,"a",@progbits
	.sectionflags	@""
	.align	4
.nv.constant0._Z6el_divPfS_S_lll:
	.zero		944


//--------------------- .nv.constant0._Z7el_multPfS_S_lll --------------------------
	.section	.nv.constant0._Z7el_multPfS_S_lll,"a",@progbits
	.sectionflags	@""
	.align	4
.nv.constant0._Z7el_multPfS_S_lll:
	.zero		944


//--------------------- .nv.constant0._Z3sumfPffS_S_ll --------------------------
	.section	.nv.constant0._Z3sumfPffS_S_ll,"a",@progbits
	.sectionflags	@""
	.align	4
.nv.constant0._Z3sumfPffS_S_ll:
	.zero		952


//--------------------- .nv.constant0._Z16reduce_array_sumPfllS_ --------------------------
	.section	.nv.constant0._Z16reduce_array_sumPfllS_,"a",@progbits
	.sectionflags	@""
	.align	4
.nv.constant0._Z16reduce_array_sumPfllS_:
	.zero		928


//--------------------- .nv.constant0._Z4maskPffll --------------------------
	.section	.nv.constant0._Z4maskPffll,"a",@progbits
	.sectionflags	@""
	.align	4
.nv.constant0._Z4maskPffll:
	.zero		928


//--------------------- .nv.constant0._Z3sqrPfll  --------------------------
	.section	.nv.constant0._Z3sqrPfll,"a",@progbits
	.sectionflags	@""
	.align	4
.nv.constant0._Z3sqrPfll:
	.zero		920


//--------------------- .nv.constant0._Z4sqrtPfll --------------------------
	.section	.nv.constant0._Z4sqrtPfll,"a",@progbits
	.sectionflags	@""
	.align	4
.nv.constant0._Z4sqrtPfll:
	.zero		920


//--------------------- .nv.constant0._Z3expPfll  --------------------------
	.section	.nv.constant0._Z3expPfll,"a",@progbits
	.sectionflags	@""
	.align	4
.nv.constant0._Z3expPfll:
	.zero		920


//--------------------- .nv.constant0._Z3logPfll  --------------------------
	.section	.nv.constant0._Z3logPfll,"a",@progbits
	.sectionflags	@""
	.align	4
.nv.constant0._Z3logPfll:
	.zero		920


//--------------------- .nv.constant0._Z3sumPffll --------------------------
	.section	.nv.constant0._Z3sumPffll,"a",@progbits
	.sectionflags	@""
	.align	4
.nv.constant0._Z3sumPffll:
	.zero		928


//--------------------- .nv.constant0._Z4multPffll --------------------------
	.section	.nv.constant0._Z4multPffll,"a",@progbits
	.sectionflags	@""
	.align	4
.nv.constant0._Z4multPffll:
	.zero		928


//--------------------- .nv.constant0._Z3setPffll --------------------------
	.section	.nv.constant0._Z3setPffll,"a",@progbits
	.sectionflags	@""
	.align	4
.nv.constant0._Z3setPffll:
	.zero		928


//--------------------- .nv.constant0._Z4fillPfS_iiiiiii --------------------------
	.section	.nv.constant0._Z4fillPfS_iiiiiii,"a",@progbits
	.sectionflags	@""
	.align	4
.nv.constant0._Z4fillPfS_iiiiiii:
	.zero		940


//--------------------- .nv.constant0._Z6conv2DPfiiiiS_iiiS_iiiii --------------------------
	.section	.nv.constant0._Z6conv2DPfiiiiS_iiiS_iiiii,"a",@progbits
	.sectionflags	@""
	.align	4
.nv.constant0._Z6conv2DPfiiiiS_iiiS_iiiii:
	.zero		972


//--------------------- SYMBOLS --------------------------

	.type		.nv.reservedSmem.offset0,@object
	.size		.nv.reservedSmem.offset0,0x4
	.type		.nv.reservedSmem.cap,@object
	.size		.nv.reservedSmem.cap,0x4
